//
// Generated by NVIDIA NVVM Compiler
//
// Compiler Build ID: CL-36424714
// Cuda compilation tools, release 13.0, V13.0.88
// Based on NVVM 20.0.0
//

.version 9.0
.target sm_100
.address_size 64

	// .globl	_Z16micro_ldg_kernelILi4EEvPmPfPKfiii
.extern .shared .align 16 .b8 smem[];

.visible .entry _Z16micro_ldg_kernelILi4EEvPmPfPKfiii(
	.param .u64 .ptr .align 1 _Z16micro_ldg_kernelILi4EEvPmPfPKfiii_param_0,
	.param .u64 .ptr .align 1 _Z16micro_ldg_kernelILi4EEvPmPfPKfiii_param_1,
	.param .u64 .ptr .align 1 _Z16micro_ldg_kernelILi4EEvPmPfPKfiii_param_2,
	.param .u32 _Z16micro_ldg_kernelILi4EEvPmPfPKfiii_param_3,
	.param .u32 _Z16micro_ldg_kernelILi4EEvPmPfPKfiii_param_4,
	.param .u32 _Z16micro_ldg_kernelILi4EEvPmPfPKfiii_param_5
)
{
	.reg .pred 	%p<12>;
	.reg .b32 	%r<23>;
	.reg .b32 	%f<134>;
	.reg .b64 	%rd<28>;

	ld.param.u64 	%rd8, [_Z16micro_ldg_kernelILi4EEvPmPfPKfiii_param_0];
	ld.param.u64 	%rd9, [_Z16micro_ldg_kernelILi4EEvPmPfPKfiii_param_1];
	ld.param.u64 	%rd10, [_Z16micro_ldg_kernelILi4EEvPmPfPKfiii_param_2];
	ld.param.u32 	%r12, [_Z16micro_ldg_kernelILi4EEvPmPfPKfiii_param_3];
	ld.param.u32 	%r14, [_Z16micro_ldg_kernelILi4EEvPmPfPKfiii_param_4];
	ld.param.u32 	%r13, [_Z16micro_ldg_kernelILi4EEvPmPfPKfiii_param_5];
	mov.u32 	%r1, %tid.x;
	add.s32 	%r2, %r14, -4;
	bar.sync 	0;
	// begin inline asm
	mov.u64 %rd11, %clock64;
	// end inline asm
	setp.lt.s32 	%p1, %r12, 1;
	mov.f32 	%f130, 0f00000000;
	mov.f32 	%f131, %f130;
	mov.f32 	%f132, %f130;
	mov.f32 	%f133, %f130;
	@%p1 bra 	$L__BB0_15;
	cvta.to.global.u64 	%rd2, %rd10;
	neg.s32 	%r21, %r12;
	shl.b32 	%r15, %r1, 2;
	and.b32  	%r16, %r15, 124;
	rem.s32 	%r22, %r16, %r2;
	mov.f32 	%f133, 0f00000000;
	mov.f32 	%f132, %f133;
	mov.f32 	%f131, %f133;
	mov.f32 	%f130, %f133;
$L__BB0_2:
	.pragma "nounroll";
	setp.eq.s32 	%p2, %r13, 0;
	mul.wide.s32 	%rd12, %r22, 4;
	add.s64 	%rd3, %rd2, %rd12;
	@%p2 bra 	$L__BB0_4;
	// begin inline asm
	ld.global.cg.v4.f32 {%f114,%f115,%f116,%f117}, [%rd3];
	// end inline asm
	bra.uni 	$L__BB0_5;
$L__BB0_4:
	// begin inline asm
	ld.global.ca.v4.f32 {%f114,%f115,%f116,%f117}, [%rd3];
	// end inline asm
$L__BB0_5:
	setp.eq.s32 	%p3, %r13, 0;
	add.f32 	%f17, %f130, %f114;
	add.f32 	%f18, %f131, %f115;
	add.f32 	%f19, %f132, %f116;
	add.f32 	%f20, %f133, %f117;
	add.s32 	%r17, %r22, 4;
	setp.lt.s32 	%p4, %r17, %r2;
	selp.b32 	%r7, %r17, 0, %p4;
	mul.wide.s32 	%rd15, %r7, 4;
	add.s64 	%rd4, %rd2, %rd15;
	@%p3 bra 	$L__BB0_7;
	// begin inline asm
	ld.global.cg.v4.f32 {%f118,%f119,%f120,%f121}, [%rd4];
	// end inline asm
	bra.uni 	$L__BB0_8;
$L__BB0_7:
	// begin inline asm
	ld.global.ca.v4.f32 {%f118,%f119,%f120,%f121}, [%rd4];
	// end inline asm
$L__BB0_8:
	setp.eq.s32 	%p5, %r13, 0;
	add.f32 	%f33, %f17, %f118;
	add.f32 	%f34, %f18, %f119;
	add.f32 	%f35, %f19, %f120;
	add.f32 	%f36, %f20, %f121;
	add.s32 	%r18, %r7, 4;
	setp.lt.s32 	%p6, %r18, %r2;
	selp.b32 	%r8, %r18, 0, %p6;
	mul.wide.s32 	%rd18, %r8, 4;
	add.s64 	%rd5, %rd2, %rd18;
	@%p5 bra 	$L__BB0_10;
	// begin inline asm
	ld.global.cg.v4.f32 {%f122,%f123,%f124,%f125}, [%rd5];
	// end inline asm
	bra.uni 	$L__BB0_11;
$L__BB0_10:
	// begin inline asm
	ld.global.ca.v4.f32 {%f122,%f123,%f124,%f125}, [%rd5];
	// end inline asm
$L__BB0_11:
	setp.eq.s32 	%p7, %r13, 0;
	add.f32 	%f49, %f33, %f122;
	add.f32 	%f50, %f34, %f123;
	add.f32 	%f51, %f35, %f124;
	add.f32 	%f52, %f36, %f125;
	add.s32 	%r19, %r8, 4;
	setp.lt.s32 	%p8, %r19, %r2;
	selp.b32 	%r9, %r19, 0, %p8;
	mul.wide.s32 	%rd21, %r9, 4;
	add.s64 	%rd6, %rd2, %rd21;
	@%p7 bra 	$L__BB0_13;
	// begin inline asm
	ld.global.cg.v4.f32 {%f126,%f127,%f128,%f129}, [%rd6];
	// end inline asm
	bra.uni 	$L__BB0_14;
$L__BB0_13:
	// begin inline asm
	ld.global.ca.v4.f32 {%f126,%f127,%f128,%f129}, [%rd6];
	// end inline asm
$L__BB0_14:
	add.f32 	%f130, %f49, %f126;
	add.f32 	%f131, %f50, %f127;
	add.f32 	%f132, %f51, %f128;
	add.f32 	%f133, %f52, %f129;
	add.s32 	%r20, %r9, 4;
	setp.lt.s32 	%p9, %r20, %r2;
	selp.b32 	%r22, %r20, 0, %p9;
	add.s32 	%r21, %r21, 1;
	setp.ne.s32 	%p10, %r21, 0;
	@%p10 bra 	$L__BB0_2;
$L__BB0_15:
	bar.sync 	0;
	// begin inline asm
	mov.u64 %rd24, %clock64;
	// end inline asm
	setp.ne.s32 	%p11, %r1, 0;
	@%p11 bra 	$L__BB0_17;
	sub.s64 	%rd25, %rd24, %rd11;
	cvta.to.global.u64 	%rd26, %rd8;
	st.global.u64 	[%rd26], %rd25;
	add.f32 	%f107, %f130, %f131;
	add.f32 	%f108, %f107, %f132;
	add.f32 	%f109, %f108, %f133;
	cvta.to.global.u64 	%rd27, %rd9;
	st.global.f32 	[%rd27], %f109;
$L__BB0_17:
	ret;

}
	// .globl	_Z16micro_ldg_kernelILi1EEvPmPfPKfiii
.visible .entry _Z16micro_ldg_kernelILi1EEvPmPfPKfiii(
	.param .u64 .ptr .align 1 _Z16micro_ldg_kernelILi1EEvPmPfPKfiii_param_0,
	.param .u64 .ptr .align 1 _Z16micro_ldg_kernelILi1EEvPmPfPKfiii_param_1,
	.param .u64 .ptr .align 1 _Z16micro_ldg_kernelILi1EEvPmPfPKfiii_param_2,
	.param .u32 _Z16micro_ldg_kernelILi1EEvPmPfPKfiii_param_3,
	.param .u32 _Z16micro_ldg_kernelILi1EEvPmPfPKfiii_param_4,
	.param .u32 _Z16micro_ldg_kernelILi1EEvPmPfPKfiii_param_5
)
{
	.reg .pred 	%p<6>;
	.reg .b32 	%r<17>;
	.reg .b32 	%f<50>;
	.reg .b64 	%rd<16>;

	ld.param.u64 	%rd5, [_Z16micro_ldg_kernelILi1EEvPmPfPKfiii_param_0];
	ld.param.u64 	%rd6, [_Z16micro_ldg_kernelILi1EEvPmPfPKfiii_param_1];
	ld.param.u64 	%rd7, [_Z16micro_ldg_kernelILi1EEvPmPfPKfiii_param_2];
	ld.param.u32 	%r9, [_Z16micro_ldg_kernelILi1EEvPmPfPKfiii_param_3];
	ld.param.u32 	%r11, [_Z16micro_ldg_kernelILi1EEvPmPfPKfiii_param_4];
	ld.param.u32 	%r10, [_Z16micro_ldg_kernelILi1EEvPmPfPKfiii_param_5];
	mov.u32 	%r1, %tid.x;
	add.s32 	%r2, %r11, -4;
	bar.sync 	0;
	// begin inline asm
	mov.u64 %rd8, %clock64;
	// end inline asm
	setp.lt.s32 	%p1, %r9, 1;
	mov.f32 	%f46, 0f00000000;
	mov.f32 	%f47, %f46;
	mov.f32 	%f48, %f46;
	mov.f32 	%f49, %f46;
	@%p1 bra 	$L__BB1_6;
	cvta.to.global.u64 	%rd2, %rd7;
	neg.s32 	%r15, %r9;
	shl.b32 	%r12, %r1, 2;
	and.b32  	%r13, %r12, 124;
	rem.s32 	%r16, %r13, %r2;
	mov.f32 	%f49, 0f00000000;
	mov.f32 	%f48, %f49;
	mov.f32 	%f47, %f49;
	mov.f32 	%f46, %f49;
$L__BB1_2:
	.pragma "nounroll";
	setp.eq.s32 	%p2, %r10, 0;
	mul.wide.s32 	%rd9, %r16, 4;
	add.s64 	%rd3, %rd2, %rd9;
	@%p2 bra 	$L__BB1_4;
	// begin inline asm
	ld.global.cg.v4.f32 {%f42,%f43,%f44,%f45}, [%rd3];
	// end inline asm
	bra.uni 	$L__BB1_5;
$L__BB1_4:
	// begin inline asm
	ld.global.ca.v4.f32 {%f42,%f43,%f44,%f45}, [%rd3];
	// end inline asm
$L__BB1_5:
	add.f32 	%f46, %f46, %f42;
	add.f32 	%f47, %f47, %f43;
	add.f32 	%f48, %f48, %f44;
	add.f32 	%f49, %f49, %f45;
	add.s32 	%r14, %r16, 4;
	setp.lt.s32 	%p3, %r14, %r2;
	selp.b32 	%r16, %r14, 0, %p3;
	add.s32 	%r15, %r15, 1;
	setp.ne.s32 	%p4, %r15, 0;
	@%p4 bra 	$L__BB1_2;
$L__BB1_6:
	bar.sync 	0;
	// begin inline asm
	mov.u64 %rd12, %clock64;
	// end inline asm
	setp.ne.s32 	%p5, %r1, 0;
	@%p5 bra 	$L__BB1_8;
	sub.s64 	%rd13, %rd12, %rd8;
	cvta.to.global.u64 	%rd14, %rd5;
	st.global.u64 	[%rd14], %rd13;
	add.f32 	%f35, %f46, %f47;
	add.f32 	%f36, %f35, %f48;
	add.f32 	%f37, %f36, %f49;
	cvta.to.global.u64 	%rd15, %rd6;
	st.global.f32 	[%rd15], %f37;
$L__BB1_8:
	ret;

}
	// .globl	_Z16micro_ldg_kernelILi2EEvPmPfPKfiii
.visible .entry _Z16micro_ldg_kernelILi2EEvPmPfPKfiii(
	.param .u64 .ptr .align 1 _Z16micro_ldg_kernelILi2EEvPmPfPKfiii_param_0,
	.param .u64 .ptr .align 1 _Z16micro_ldg_kernelILi2EEvPmPfPKfiii_param_1,
	.param .u64 .ptr .align 1 _Z16micro_ldg_kernelILi2EEvPmPfPKfiii_param_2,
	.param .u32 _Z16micro_ldg_kernelILi2EEvPmPfPKfiii_param_3,
	.param .u32 _Z16micro_ldg_kernelILi2EEvPmPfPKfiii_param_4,
	.param .u32 _Z16micro_ldg_kernelILi2EEvPmPfPKfiii_param_5
)
{
	.reg .pred 	%p<8>;
	.reg .b32 	%r<19>;
	.reg .b32 	%f<78>;
	.reg .b64 	%rd<20>;

	ld.param.u64 	%rd6, [_Z16micro_ldg_kernelILi2EEvPmPfPKfiii_param_0];
	ld.param.u64 	%rd7, [_Z16micro_ldg_kernelILi2EEvPmPfPKfiii_param_1];
	ld.param.u64 	%rd8, [_Z16micro_ldg_kernelILi2EEvPmPfPKfiii_param_2];
	ld.param.u32 	%r10, [_Z16micro_ldg_kernelILi2EEvPmPfPKfiii_param_3];
	ld.param.u32 	%r12, [_Z16micro_ldg_kernelILi2EEvPmPfPKfiii_param_4];
	ld.param.u32 	%r11, [_Z16micro_ldg_kernelILi2EEvPmPfPKfiii_param_5];
	mov.u32 	%r1, %tid.x;
	add.s32 	%r2, %r12, -4;
	bar.sync 	0;
	// begin inline asm
	mov.u64 %rd9, %clock64;
	// end inline asm
	setp.lt.s32 	%p1, %r10, 1;
	mov.f32 	%f74, 0f00000000;
	mov.f32 	%f75, %f74;
	mov.f32 	%f76, %f74;
	mov.f32 	%f77, %f74;
	@%p1 bra 	$L__BB2_9;
	cvta.to.global.u64 	%rd2, %rd8;
	neg.s32 	%r17, %r10;
	shl.b32 	%r13, %r1, 2;
	and.b32  	%r14, %r13, 124;
	rem.s32 	%r18, %r14, %r2;
	mov.f32 	%f77, 0f00000000;
	mov.f32 	%f76, %f77;
	mov.f32 	%f75, %f77;
	mov.f32 	%f74, %f77;
$L__BB2_2:
	.pragma "nounroll";
	setp.eq.s32 	%p2, %r11, 0;
	mul.wide.s32 	%rd10, %r18, 4;
	add.s64 	%rd3, %rd2, %rd10;
	@%p2 bra 	$L__BB2_4;
	// begin inline asm
	ld.global.cg.v4.f32 {%f66,%f67,%f68,%f69}, [%rd3];
	// end inline asm
	bra.uni 	$L__BB2_5;
$L__BB2_4:
	// begin inline asm
	ld.global.ca.v4.f32 {%f66,%f67,%f68,%f69}, [%rd3];
	// end inline asm
$L__BB2_5:
	setp.eq.s32 	%p3, %r11, 0;
	add.f32 	%f17, %f74, %f66;
	add.f32 	%f18, %f75, %f67;
	add.f32 	%f19, %f76, %f68;
	add.f32 	%f20, %f77, %f69;
	add.s32 	%r15, %r18, 4;
	setp.lt.s32 	%p4, %r15, %r2;
	selp.b32 	%r7, %r15, 0, %p4;
	mul.wide.s32 	%rd13, %r7, 4;
	add.s64 	%rd4, %rd2, %rd13;
	@%p3 bra 	$L__BB2_7;
	// begin inline asm
	ld.global.cg.v4.f32 {%f70,%f71,%f72,%f73}, [%rd4];
	// end inline asm
	bra.uni 	$L__BB2_8;
$L__BB2_7:
	// begin inline asm
	ld.global.ca.v4.f32 {%f70,%f71,%f72,%f73}, [%rd4];
	// end inline asm
$L__BB2_8:
	add.f32 	%f74, %f17, %f70;
	add.f32 	%f75, %f18, %f71;
	add.f32 	%f76, %f19, %f72;
	add.f32 	%f77, %f20, %f73;
	add.s32 	%r16, %r7, 4;
	setp.lt.s32 	%p5, %r16, %r2;
	selp.b32 	%r18, %r16, 0, %p5;
	add.s32 	%r17, %r17, 1;
	setp.ne.s32 	%p6, %r17, 0;
	@%p6 bra 	$L__BB2_2;
$L__BB2_9:
	bar.sync 	0;
	// begin inline asm
	mov.u64 %rd16, %clock64;
	// end inline asm
	setp.ne.s32 	%p7, %r1, 0;
	@%p7 bra 	$L__BB2_11;
	sub.s64 	%rd17, %rd16, %rd9;
	cvta.to.global.u64 	%rd18, %rd6;
	st.global.u64 	[%rd18], %rd17;
	add.f32 	%f59, %f74, %f75;
	add.f32 	%f60, %f59, %f76;
	add.f32 	%f61, %f60, %f77;
	cvta.to.global.u64 	%rd19, %rd7;
	st.global.f32 	[%rd19], %f61;
$L__BB2_11:
	ret;

}
	// .globl	_Z16micro_ldg_kernelILi8EEvPmPfPKfiii
.visible .entry _Z16micro_ldg_kernelILi8EEvPmPfPKfiii(
	.param .u64 .ptr .align 1 _Z16micro_ldg_kernelILi8EEvPmPfPKfiii_param_0,
	.param .u64 .ptr .align 1 _Z16micro_ldg_kernelILi8EEvPmPfPKfiii_param_1,
	.param .u64 .ptr .align 1 _Z16micro_ldg_kernelILi8EEvPmPfPKfiii_param_2,
	.param .u32 _Z16micro_ldg_kernelILi8EEvPmPfPKfiii_param_3,
	.param .u32 _Z16micro_ldg_kernelILi8EEvPmPfPKfiii_param_4,
	.param .u32 _Z16micro_ldg_kernelILi8EEvPmPfPKfiii_param_5
)
{
	.reg .pred 	%p<20>;
	.reg .b32 	%r<31>;
	.reg .b32 	%f<246>;
	.reg .b64 	%rd<44>;

	ld.param.u64 	%rd12, [_Z16micro_ldg_kernelILi8EEvPmPfPKfiii_param_0];
	ld.param.u64 	%rd13, [_Z16micro_ldg_kernelILi8EEvPmPfPKfiii_param_1];
	ld.param.u64 	%rd14, [_Z16micro_ldg_kernelILi8EEvPmPfPKfiii_param_2];
	ld.param.u32 	%r16, [_Z16micro_ldg_kernelILi8EEvPmPfPKfiii_param_3];
	ld.param.u32 	%r18, [_Z16micro_ldg_kernelILi8EEvPmPfPKfiii_param_4];
	ld.param.u32 	%r17, [_Z16micro_ldg_kernelILi8EEvPmPfPKfiii_param_5];
	mov.u32 	%r1, %tid.x;
	add.s32 	%r2, %r18, -4;
	bar.sync 	0;
	// begin inline asm
	mov.u64 %rd15, %clock64;
	// end inline asm
	setp.lt.s32 	%p1, %r16, 1;
	mov.f32 	%f242, 0f00000000;
	mov.f32 	%f243, %f242;
	mov.f32 	%f244, %f242;
	mov.f32 	%f245, %f242;
	@%p1 bra 	$L__BB3_27;
	cvta.to.global.u64 	%rd2, %rd14;
	neg.s32 	%r29, %r16;
	shl.b32 	%r19, %r1, 2;
	and.b32  	%r20, %r19, 124;
	rem.s32 	%r30, %r20, %r2;
	mov.f32 	%f245, 0f00000000;
	mov.f32 	%f244, %f245;
	mov.f32 	%f243, %f245;
	mov.f32 	%f242, %f245;
$L__BB3_2:
	.pragma "nounroll";
	setp.eq.s32 	%p2, %r17, 0;
	mul.wide.s32 	%rd16, %r30, 4;
	add.s64 	%rd3, %rd2, %rd16;
	@%p2 bra 	$L__BB3_4;
	// begin inline asm
	ld.global.cg.v4.f32 {%f210,%f211,%f212,%f213}, [%rd3];
	// end inline asm
	bra.uni 	$L__BB3_5;
$L__BB3_4:
	// begin inline asm
	ld.global.ca.v4.f32 {%f210,%f211,%f212,%f213}, [%rd3];
	// end inline asm
$L__BB3_5:
	setp.eq.s32 	%p3, %r17, 0;
	add.f32 	%f17, %f242, %f210;
	add.f32 	%f18, %f243, %f211;
	add.f32 	%f19, %f244, %f212;
	add.f32 	%f20, %f245, %f213;
	add.s32 	%r21, %r30, 4;
	setp.lt.s32 	%p4, %r21, %r2;
	selp.b32 	%r7, %r21, 0, %p4;
	mul.wide.s32 	%rd19, %r7, 4;
	add.s64 	%rd4, %rd2, %rd19;
	@%p3 bra 	$L__BB3_7;
	// begin inline asm
	ld.global.cg.v4.f32 {%f214,%f215,%f216,%f217}, [%rd4];
	// end inline asm
	bra.uni 	$L__BB3_8;
$L__BB3_7:
	// begin inline asm
	ld.global.ca.v4.f32 {%f214,%f215,%f216,%f217}, [%rd4];
	// end inline asm
$L__BB3_8:
	setp.eq.s32 	%p5, %r17, 0;
	add.f32 	%f33, %f17, %f214;
	add.f32 	%f34, %f18, %f215;
	add.f32 	%f35, %f19, %f216;
	add.f32 	%f36, %f20, %f217;
	add.s32 	%r22, %r7, 4;
	setp.lt.s32 	%p6, %r22, %r2;
	selp.b32 	%r8, %r22, 0, %p6;
	mul.wide.s32 	%rd22, %r8, 4;
	add.s64 	%rd5, %rd2, %rd22;
	@%p5 bra 	$L__BB3_10;
	// begin inline asm
	ld.global.cg.v4.f32 {%f218,%f219,%f220,%f221}, [%rd5];
	// end inline asm
	bra.uni 	$L__BB3_11;
$L__BB3_10:
	// begin inline asm
	ld.global.ca.v4.f32 {%f218,%f219,%f220,%f221}, [%rd5];
	// end inline asm
$L__BB3_11:
	setp.eq.s32 	%p7, %r17, 0;
	add.f32 	%f49, %f33, %f218;
	add.f32 	%f50, %f34, %f219;
	add.f32 	%f51, %f35, %f220;
	add.f32 	%f52, %f36, %f221;
	add.s32 	%r23, %r8, 4;
	setp.lt.s32 	%p8, %r23, %r2;
	selp.b32 	%r9, %r23, 0, %p8;
	mul.wide.s32 	%rd25, %r9, 4;
	add.s64 	%rd6, %rd2, %rd25;
	@%p7 bra 	$L__BB3_13;
	// begin inline asm
	ld.global.cg.v4.f32 {%f222,%f223,%f224,%f225}, [%rd6];
	// end inline asm
	bra.uni 	$L__BB3_14;
$L__BB3_13:
	// begin inline asm
	ld.global.ca.v4.f32 {%f222,%f223,%f224,%f225}, [%rd6];
	// end inline asm
$L__BB3_14:
	setp.eq.s32 	%p9, %r17, 0;
	add.f32 	%f65, %f49, %f222;
	add.f32 	%f66, %f50, %f223;
	add.f32 	%f67, %f51, %f224;
	add.f32 	%f68, %f52, %f225;
	add.s32 	%r24, %r9, 4;
	setp.lt.s32 	%p10, %r24, %r2;
	selp.b32 	%r10, %r24, 0, %p10;
	mul.wide.s32 	%rd28, %r10, 4;
	add.s64 	%rd7, %rd2, %rd28;
	@%p9 bra 	$L__BB3_16;
	// begin inline asm
	ld.global.cg.v4.f32 {%f226,%f227,%f228,%f229}, [%rd7];
	// end inline asm
	bra.uni 	$L__BB3_17;
$L__BB3_16:
	// begin inline asm
	ld.global.ca.v4.f32 {%f226,%f227,%f228,%f229}, [%rd7];
	// end inline asm
$L__BB3_17:
	setp.eq.s32 	%p11, %r17, 0;
	add.f32 	%f81, %f65, %f226;
	add.f32 	%f82, %f66, %f227;
	add.f32 	%f83, %f67, %f228;
	add.f32 	%f84, %f68, %f229;
	add.s32 	%r25, %r10, 4;
	setp.lt.s32 	%p12, %r25, %r2;
	selp.b32 	%r11, %r25, 0, %p12;
	mul.wide.s32 	%rd31, %r11, 4;
	add.s64 	%rd8, %rd2, %rd31;
	@%p11 bra 	$L__BB3_19;
	// begin inline asm
	ld.global.cg.v4.f32 {%f230,%f231,%f232,%f233}, [%rd8];
	// end inline asm
	bra.uni 	$L__BB3_20;
$L__BB3_19:
	// begin inline asm
	ld.global.ca.v4.f32 {%f230,%f231,%f232,%f233}, [%rd8];
	// end inline asm
$L__BB3_20:
	setp.eq.s32 	%p13, %r17, 0;
	add.f32 	%f97, %f81, %f230;
	add.f32 	%f98, %f82, %f231;
	add.f32 	%f99, %f83, %f232;
	add.f32 	%f100, %f84, %f233;
	add.s32 	%r26, %r11, 4;
	setp.lt.s32 	%p14, %r26, %r2;
	selp.b32 	%r12, %r26, 0, %p14;
	mul.wide.s32 	%rd34, %r12, 4;
	add.s64 	%rd9, %rd2, %rd34;
	@%p13 bra 	$L__BB3_22;
	// begin inline asm
	ld.global.cg.v4.f32 {%f234,%f235,%f236,%f237}, [%rd9];
	// end inline asm
	bra.uni 	$L__BB3_23;
$L__BB3_22:
	// begin inline asm
	ld.global.ca.v4.f32 {%f234,%f235,%f236,%f237}, [%rd9];
	// end inline asm
$L__BB3_23:
	setp.eq.s32 	%p15, %r17, 0;
	add.f32 	%f113, %f97, %f234;
	add.f32 	%f114, %f98, %f235;
	add.f32 	%f115, %f99, %f236;
	add.f32 	%f116, %f100, %f237;
	add.s32 	%r27, %r12, 4;
	setp.lt.s32 	%p16, %r27, %r2;
	selp.b32 	%r13, %r27, 0, %p16;
	mul.wide.s32 	%rd37, %r13, 4;
	add.s64 	%rd10, %rd2, %rd37;
	@%p15 bra 	$L__BB3_25;
	// begin inline asm
	ld.global.cg.v4.f32 {%f238,%f239,%f240,%f241}, [%rd10];
	// end inline asm
	bra.uni 	$L__BB3_26;
$L__BB3_25:
	// begin inline asm
	ld.global.ca.v4.f32 {%f238,%f239,%f240,%f241}, [%rd10];
	// end inline asm
$L__BB3_26:
	add.f32 	%f242, %f113, %f238;
	add.f32 	%f243, %f114, %f239;
	add.f32 	%f244, %f115, %f240;
	add.f32 	%f245, %f116, %f241;
	add.s32 	%r28, %r13, 4;
	setp.lt.s32 	%p17, %r28, %r2;
	selp.b32 	%r30, %r28, 0, %p17;
	add.s32 	%r29, %r29, 1;
	setp.ne.s32 	%p18, %r29, 0;
	@%p18 bra 	$L__BB3_2;
$L__BB3_27:
	bar.sync 	0;
	// begin inline asm
	mov.u64 %rd40, %clock64;
	// end inline asm
	setp.ne.s32 	%p19, %r1, 0;
	@%p19 bra 	$L__BB3_29;
	sub.s64 	%rd41, %rd40, %rd15;
	cvta.to.global.u64 	%rd42, %rd12;
	st.global.u64 	[%rd42], %rd41;
	add.f32 	%f203, %f242, %f243;
	add.f32 	%f204, %f203, %f244;
	add.f32 	%f205, %f204, %f245;
	cvta.to.global.u64 	%rd43, %rd13;
	st.global.f32 	[%rd43], %f205;
$L__BB3_29:
	ret;

}
	// .globl	_Z16micro_ldg_kernelILi16EEvPmPfPKfiii
.visible .entry _Z16micro_ldg_kernelILi16EEvPmPfPKfiii(
	.param .u64 .ptr .align 1 _Z16micro_ldg_kernelILi16EEvPmPfPKfiii_param_0,
	.param .u64 .ptr .align 1 _Z16micro_ldg_kernelILi16EEvPmPfPKfiii_param_1,
	.param .u64 .ptr .align 1 _Z16micro_ldg_kernelILi16EEvPmPfPKfiii_param_2,
	.param .u32 _Z16micro_ldg_kernelILi16EEvPmPfPKfiii_param_3,
	.param .u32 _Z16micro_ldg_kernelILi16EEvPmPfPKfiii_param_4,
	.param .u32 _Z16micro_ldg_kernelILi16EEvPmPfPKfiii_param_5
)
{
	.reg .pred 	%p<36>;
	.reg .b32 	%r<47>;
	.reg .b32 	%f<470>;
	.reg .b64 	%rd<76>;

	ld.param.u64 	%rd20, [_Z16micro_ldg_kernelILi16EEvPmPfPKfiii_param_0];
	ld.param.u64 	%rd21, [_Z16micro_ldg_kernelILi16EEvPmPfPKfiii_param_1];
	ld.param.u64 	%rd22, [_Z16micro_ldg_kernelILi16EEvPmPfPKfiii_param_2];
	ld.param.u32 	%r24, [_Z16micro_ldg_kernelILi16EEvPmPfPKfiii_param_3];
	ld.param.u32 	%r26, [_Z16micro_ldg_kernelILi16EEvPmPfPKfiii_param_4];
	ld.param.u32 	%r25, [_Z16micro_ldg_kernelILi16EEvPmPfPKfiii_param_5];
	mov.u32 	%r1, %tid.x;
	add.s32 	%r2, %r26, -4;
	bar.sync 	0;
	// begin inline asm
	mov.u64 %rd23, %clock64;
	// end inline asm
	setp.lt.s32 	%p1, %r24, 1;
	mov.f32 	%f466, 0f00000000;
	mov.f32 	%f467, %f466;
	mov.f32 	%f468, %f466;
	mov.f32 	%f469, %f466;
	@%p1 bra 	$L__BB4_51;
	cvta.to.global.u64 	%rd2, %rd22;
	neg.s32 	%r45, %r24;
	shl.b32 	%r27, %r1, 2;
	and.b32  	%r28, %r27, 124;
	rem.s32 	%r46, %r28, %r2;
	mov.f32 	%f469, 0f00000000;
	mov.f32 	%f468, %f469;
	mov.f32 	%f467, %f469;
	mov.f32 	%f466, %f469;
$L__BB4_2:
	.pragma "nounroll";
	setp.eq.s32 	%p2, %r25, 0;
	mul.wide.s32 	%rd24, %r46, 4;
	add.s64 	%rd3, %rd2, %rd24;
	@%p2 bra 	$L__BB4_4;
	// begin inline asm
	ld.global.cg.v4.f32 {%f402,%f403,%f404,%f405}, [%rd3];
	// end inline asm
	bra.uni 	$L__BB4_5;
$L__BB4_4:
	// begin inline asm
	ld.global.ca.v4.f32 {%f402,%f403,%f404,%f405}, [%rd3];
	// end inline asm
$L__BB4_5:
	setp.eq.s32 	%p3, %r25, 0;
	add.f32 	%f17, %f466, %f402;
	add.f32 	%f18, %f467, %f403;
	add.f32 	%f19, %f468, %f404;
	add.f32 	%f20, %f469, %f405;
	add.s32 	%r29, %r46, 4;
	setp.lt.s32 	%p4, %r29, %r2;
	selp.b32 	%r7, %r29, 0, %p4;
	mul.wide.s32 	%rd27, %r7, 4;
	add.s64 	%rd4, %rd2, %rd27;
	@%p3 bra 	$L__BB4_7;
	// begin inline asm
	ld.global.cg.v4.f32 {%f406,%f407,%f408,%f409}, [%rd4];
	// end inline asm
	bra.uni 	$L__BB4_8;
$L__BB4_7:
	// begin inline asm
	ld.global.ca.v4.f32 {%f406,%f407,%f408,%f409}, [%rd4];
	// end inline asm
$L__BB4_8:
	setp.eq.s32 	%p5, %r25, 0;
	add.f32 	%f33, %f17, %f406;
	add.f32 	%f34, %f18, %f407;
	add.f32 	%f35, %f19, %f408;
	add.f32 	%f36, %f20, %f409;
	add.s32 	%r30, %r7, 4;
	setp.lt.s32 	%p6, %r30, %r2;
	selp.b32 	%r8, %r30, 0, %p6;
	mul.wide.s32 	%rd30, %r8, 4;
	add.s64 	%rd5, %rd2, %rd30;
	@%p5 bra 	$L__BB4_10;
	// begin inline asm
	ld.global.cg.v4.f32 {%f410,%f411,%f412,%f413}, [%rd5];
	// end inline asm
	bra.uni 	$L__BB4_11;
$L__BB4_10:
	// begin inline asm
	ld.global.ca.v4.f32 {%f410,%f411,%f412,%f413}, [%rd5];
	// end inline asm
$L__BB4_11:
	setp.eq.s32 	%p7, %r25, 0;
	add.f32 	%f49, %f33, %f410;
	add.f32 	%f50, %f34, %f411;
	add.f32 	%f51, %f35, %f412;
	add.f32 	%f52, %f36, %f413;
	add.s32 	%r31, %r8, 4;
	setp.lt.s32 	%p8, %r31, %r2;
	selp.b32 	%r9, %r31, 0, %p8;
	mul.wide.s32 	%rd33, %r9, 4;
	add.s64 	%rd6, %rd2, %rd33;
	@%p7 bra 	$L__BB4_13;
	// begin inline asm
	ld.global.cg.v4.f32 {%f414,%f415,%f416,%f417}, [%rd6];
	// end inline asm
	bra.uni 	$L__BB4_14;
$L__BB4_13:
	// begin inline asm
	ld.global.ca.v4.f32 {%f414,%f415,%f416,%f417}, [%rd6];
	// end inline asm
$L__BB4_14:
	setp.eq.s32 	%p9, %r25, 0;
	add.f32 	%f65, %f49, %f414;
	add.f32 	%f66, %f50, %f415;
	add.f32 	%f67, %f51, %f416;
	add.f32 	%f68, %f52, %f417;
	add.s32 	%r32, %r9, 4;
	setp.lt.s32 	%p10, %r32, %r2;
	selp.b32 	%r10, %r32, 0, %p10;
	mul.wide.s32 	%rd36, %r10, 4;
	add.s64 	%rd7, %rd2, %rd36;
	@%p9 bra 	$L__BB4_16;
	// begin inline asm
	ld.global.cg.v4.f32 {%f418,%f419,%f420,%f421}, [%rd7];
	// end inline asm
	bra.uni 	$L__BB4_17;
$L__BB4_16:
	// begin inline asm
	ld.global.ca.v4.f32 {%f418,%f419,%f420,%f421}, [%rd7];
	// end inline asm
$L__BB4_17:
	setp.eq.s32 	%p11, %r25, 0;
	add.f32 	%f81, %f65, %f418;
	add.f32 	%f82, %f66, %f419;
	add.f32 	%f83, %f67, %f420;
	add.f32 	%f84, %f68, %f421;
	add.s32 	%r33, %r10, 4;
	setp.lt.s32 	%p12, %r33, %r2;
	selp.b32 	%r11, %r33, 0, %p12;
	mul.wide.s32 	%rd39, %r11, 4;
	add.s64 	%rd8, %rd2, %rd39;
	@%p11 bra 	$L__BB4_19;
	// begin inline asm
	ld.global.cg.v4.f32 {%f422,%f423,%f424,%f425}, [%rd8];
	// end inline asm
	bra.uni 	$L__BB4_20;
$L__BB4_19:
	// begin inline asm
	ld.global.ca.v4.f32 {%f422,%f423,%f424,%f425}, [%rd8];
	// end inline asm
$L__BB4_20:
	setp.eq.s32 	%p13, %r25, 0;
	add.f32 	%f97, %f81, %f422;
	add.f32 	%f98, %f82, %f423;
	add.f32 	%f99, %f83, %f424;
	add.f32 	%f100, %f84, %f425;
	add.s32 	%r34, %r11, 4;
	setp.lt.s32 	%p14, %r34, %r2;
	selp.b32 	%r12, %r34, 0, %p14;
	mul.wide.s32 	%rd42, %r12, 4;
	add.s64 	%rd9, %rd2, %rd42;
	@%p13 bra 	$L__BB4_22;
	// begin inline asm
	ld.global.cg.v4.f32 {%f426,%f427,%f428,%f429}, [%rd9];
	// end inline asm
	bra.uni 	$L__BB4_23;
$L__BB4_22:
	// begin inline asm
	ld.global.ca.v4.f32 {%f426,%f427,%f428,%f429}, [%rd9];
	// end inline asm
$L__BB4_23:
	setp.eq.s32 	%p15, %r25, 0;
	add.f32 	%f113, %f97, %f426;
	add.f32 	%f114, %f98, %f427;
	add.f32 	%f115, %f99, %f428;
	add.f32 	%f116, %f100, %f429;
	add.s32 	%r35, %r12, 4;
	setp.lt.s32 	%p16, %r35, %r2;
	selp.b32 	%r13, %r35, 0, %p16;
	mul.wide.s32 	%rd45, %r13, 4;
	add.s64 	%rd10, %rd2, %rd45;
	@%p15 bra 	$L__BB4_25;
	// begin inline asm
	ld.global.cg.v4.f32 {%f430,%f431,%f432,%f433}, [%rd10];
	// end inline asm
	bra.uni 	$L__BB4_26;
$L__BB4_25:
	// begin inline asm
	ld.global.ca.v4.f32 {%f430,%f431,%f432,%f433}, [%rd10];
	// end inline asm
$L__BB4_26:
	setp.eq.s32 	%p17, %r25, 0;
	add.f32 	%f129, %f113, %f430;
	add.f32 	%f130, %f114, %f431;
	add.f32 	%f131, %f115, %f432;
	add.f32 	%f132, %f116, %f433;
	add.s32 	%r36, %r13, 4;
	setp.lt.s32 	%p18, %r36, %r2;
	selp.b32 	%r14, %r36, 0, %p18;
	mul.wide.s32 	%rd48, %r14, 4;
	add.s64 	%rd11, %rd2, %rd48;
	@%p17 bra 	$L__BB4_28;
	// begin inline asm
	ld.global.cg.v4.f32 {%f434,%f435,%f436,%f437}, [%rd11];
	// end inline asm
	bra.uni 	$L__BB4_29;
$L__BB4_28:
	// begin inline asm
	ld.global.ca.v4.f32 {%f434,%f435,%f436,%f437}, [%rd11];
	// end inline asm
$L__BB4_29:
	setp.eq.s32 	%p19, %r25, 0;
	add.f32 	%f145, %f129, %f434;
	add.f32 	%f146, %f130, %f435;
	add.f32 	%f147, %f131, %f436;
	add.f32 	%f148, %f132, %f437;
	add.s32 	%r37, %r14, 4;
	setp.lt.s32 	%p20, %r37, %r2;
	selp.b32 	%r15, %r37, 0, %p20;
	mul.wide.s32 	%rd51, %r15, 4;
	add.s64 	%rd12, %rd2, %rd51;
	@%p19 bra 	$L__BB4_31;
	// begin inline asm
	ld.global.cg.v4.f32 {%f438,%f439,%f440,%f441}, [%rd12];
	// end inline asm
	bra.uni 	$L__BB4_32;
$L__BB4_31:
	// begin inline asm
	ld.global.ca.v4.f32 {%f438,%f439,%f440,%f441}, [%rd12];
	// end inline asm
$L__BB4_32:
	setp.eq.s32 	%p21, %r25, 0;
	add.f32 	%f161, %f145, %f438;
	add.f32 	%f162, %f146, %f439;
	add.f32 	%f163, %f147, %f440;
	add.f32 	%f164, %f148, %f441;
	add.s32 	%r38, %r15, 4;
	setp.lt.s32 	%p22, %r38, %r2;
	selp.b32 	%r16, %r38, 0, %p22;
	mul.wide.s32 	%rd54, %r16, 4;
	add.s64 	%rd13, %rd2, %rd54;
	@%p21 bra 	$L__BB4_34;
	// begin inline asm
	ld.global.cg.v4.f32 {%f442,%f443,%f444,%f445}, [%rd13];
	// end inline asm
	bra.uni 	$L__BB4_35;
$L__BB4_34:
	// begin inline asm
	ld.global.ca.v4.f32 {%f442,%f443,%f444,%f445}, [%rd13];
	// end inline asm
$L__BB4_35:
	setp.eq.s32 	%p23, %r25, 0;
	add.f32 	%f177, %f161, %f442;
	add.f32 	%f178, %f162, %f443;
	add.f32 	%f179, %f163, %f444;
	add.f32 	%f180, %f164, %f445;
	add.s32 	%r39, %r16, 4;
	setp.lt.s32 	%p24, %r39, %r2;
	selp.b32 	%r17, %r39, 0, %p24;
	mul.wide.s32 	%rd57, %r17, 4;
	add.s64 	%rd14, %rd2, %rd57;
	@%p23 bra 	$L__BB4_37;
	// begin inline asm
	ld.global.cg.v4.f32 {%f446,%f447,%f448,%f449}, [%rd14];
	// end inline asm
	bra.uni 	$L__BB4_38;
$L__BB4_37:
	// begin inline asm
	ld.global.ca.v4.f32 {%f446,%f447,%f448,%f449}, [%rd14];
	// end inline asm
$L__BB4_38:
	setp.eq.s32 	%p25, %r25, 0;
	add.f32 	%f193, %f177, %f446;
	add.f32 	%f194, %f178, %f447;
	add.f32 	%f195, %f179, %f448;
	add.f32 	%f196, %f180, %f449;
	add.s32 	%r40, %r17, 4;
	setp.lt.s32 	%p26, %r40, %r2;
	selp.b32 	%r18, %r40, 0, %p26;
	mul.wide.s32 	%rd60, %r18, 4;
	add.s64 	%rd15, %rd2, %rd60;
	@%p25 bra 	$L__BB4_40;
	// begin inline asm
	ld.global.cg.v4.f32 {%f450,%f451,%f452,%f453}, [%rd15];
	// end inline asm
	bra.uni 	$L__BB4_41;
$L__BB4_40:
	// begin inline asm
	ld.global.ca.v4.f32 {%f450,%f451,%f452,%f453}, [%rd15];
	// end inline asm
$L__BB4_41:
	setp.eq.s32 	%p27, %r25, 0;
	add.f32 	%f209, %f193, %f450;
	add.f32 	%f210, %f194, %f451;
	add.f32 	%f211, %f195, %f452;
	add.f32 	%f212, %f196, %f453;
	add.s32 	%r41, %r18, 4;
	setp.lt.s32 	%p28, %r41, %r2;
	selp.b32 	%r19, %r41, 0, %p28;
	mul.wide.s32 	%rd63, %r19, 4;
	add.s64 	%rd16, %rd2, %rd63;
	@%p27 bra 	$L__BB4_43;
	// begin inline asm
	ld.global.cg.v4.f32 {%f454,%f455,%f456,%f457}, [%rd16];
	// end inline asm
	bra.uni 	$L__BB4_44;
$L__BB4_43:
	// begin inline asm
	ld.global.ca.v4.f32 {%f454,%f455,%f456,%f457}, [%rd16];
	// end inline asm
$L__BB4_44:
	setp.eq.s32 	%p29, %r25, 0;
	add.f32 	%f225, %f209, %f454;
	add.f32 	%f226, %f210, %f455;
	add.f32 	%f227, %f211, %f456;
	add.f32 	%f228, %f212, %f457;
	add.s32 	%r42, %r19, 4;
	setp.lt.s32 	%p30, %r42, %r2;
	selp.b32 	%r20, %r42, 0, %p30;
	mul.wide.s32 	%rd66, %r20, 4;
	add.s64 	%rd17, %rd2, %rd66;
	@%p29 bra 	$L__BB4_46;
	// begin inline asm
	ld.global.cg.v4.f32 {%f458,%f459,%f460,%f461}, [%rd17];
	// end inline asm
	bra.uni 	$L__BB4_47;
$L__BB4_46:
	// begin inline asm
	ld.global.ca.v4.f32 {%f458,%f459,%f460,%f461}, [%rd17];
	// end inline asm
$L__BB4_47:
	setp.eq.s32 	%p31, %r25, 0;
	add.f32 	%f241, %f225, %f458;
	add.f32 	%f242, %f226, %f459;
	add.f32 	%f243, %f227, %f460;
	add.f32 	%f244, %f228, %f461;
	add.s32 	%r43, %r20, 4;
	setp.lt.s32 	%p32, %r43, %r2;
	selp.b32 	%r21, %r43, 0, %p32;
	mul.wide.s32 	%rd69, %r21, 4;
	add.s64 	%rd18, %rd2, %rd69;
	@%p31 bra 	$L__BB4_49;
	// begin inline asm
	ld.global.cg.v4.f32 {%f462,%f463,%f464,%f465}, [%rd18];
	// end inline asm
	bra.uni 	$L__BB4_50;
$L__BB4_49:
	// begin inline asm
	ld.global.ca.v4.f32 {%f462,%f463,%f464,%f465}, [%rd18];
	// end inline asm
$L__BB4_50:
	add.f32 	%f466, %f241, %f462;
	add.f32 	%f467, %f242, %f463;
	add.f32 	%f468, %f243, %f464;
	add.f32 	%f469, %f244, %f465;
	add.s32 	%r44, %r21, 4;
	setp.lt.s32 	%p33, %r44, %r2;
	selp.b32 	%r46, %r44, 0, %p33;
	add.s32 	%r45, %r45, 1;
	setp.ne.s32 	%p34, %r45, 0;
	@%p34 bra 	$L__BB4_2;
$L__BB4_51:
	bar.sync 	0;
	// begin inline asm
	mov.u64 %rd72, %clock64;
	// end inline asm
	setp.ne.s32 	%p35, %r1, 0;
	@%p35 bra 	$L__BB4_53;
	sub.s64 	%rd73, %rd72, %rd23;
	cvta.to.global.u64 	%rd74, %rd20;
	st.global.u64 	[%rd74], %rd73;
	add.f32 	%f395, %f466, %f467;
	add.f32 	%f396, %f395, %f468;
	add.f32 	%f397, %f396, %f469;
	cvta.to.global.u64 	%rd75, %rd21;
	st.global.f32 	[%rd75], %f397;
$L__BB4_53:
	ret;

}
	// .globl	_Z16micro_ldg_kernelILi32EEvPmPfPKfiii
.visible .entry _Z16micro_ldg_kernelILi32EEvPmPfPKfiii(
	.param .u64 .ptr .align 1 _Z16micro_ldg_kernelILi32EEvPmPfPKfiii_param_0,
	.param .u64 .ptr .align 1 _Z16micro_ldg_kernelILi32EEvPmPfPKfiii_param_1,
	.param .u64 .ptr .align 1 _Z16micro_ldg_kernelILi32EEvPmPfPKfiii_param_2,
	.param .u32 _Z16micro_ldg_kernelILi32EEvPmPfPKfiii_param_3,
	.param .u32 _Z16micro_ldg_kernelILi32EEvPmPfPKfiii_param_4,
	.param .u32 _Z16micro_ldg_kernelILi32EEvPmPfPKfiii_param_5
)
{
	.reg .pred 	%p<68>;
	.reg .b32 	%r<79>;
	.reg .b32 	%f<918>;
	.reg .b64 	%rd<140>;

	ld.param.u64 	%rd36, [_Z16micro_ldg_kernelILi32EEvPmPfPKfiii_param_0];
	ld.param.u64 	%rd37, [_Z16micro_ldg_kernelILi32EEvPmPfPKfiii_param_1];
	ld.param.u64 	%rd38, [_Z16micro_ldg_kernelILi32EEvPmPfPKfiii_param_2];
	ld.param.u32 	%r40, [_Z16micro_ldg_kernelILi32EEvPmPfPKfiii_param_3];
	ld.param.u32 	%r42, [_Z16micro_ldg_kernelILi32EEvPmPfPKfiii_param_4];
	ld.param.u32 	%r41, [_Z16micro_ldg_kernelILi32EEvPmPfPKfiii_param_5];
	mov.u32 	%r1, %tid.x;
	add.s32 	%r2, %r42, -4;
	bar.sync 	0;
	// begin inline asm
	mov.u64 %rd39, %clock64;
	// end inline asm
	setp.lt.s32 	%p1, %r40, 1;
	mov.f32 	%f914, 0f00000000;
	mov.f32 	%f915, %f914;
	mov.f32 	%f916, %f914;
	mov.f32 	%f917, %f914;
	@%p1 bra 	$L__BB5_99;
	cvta.to.global.u64 	%rd2, %rd38;
	neg.s32 	%r77, %r40;
	shl.b32 	%r43, %r1, 2;
	and.b32  	%r44, %r43, 124;
	rem.s32 	%r78, %r44, %r2;
	mov.f32 	%f917, 0f00000000;
	mov.f32 	%f916, %f917;
	mov.f32 	%f915, %f917;
	mov.f32 	%f914, %f917;
$L__BB5_2:
	.pragma "nounroll";
	setp.eq.s32 	%p2, %r41, 0;
	mul.wide.s32 	%rd40, %r78, 4;
	add.s64 	%rd3, %rd2, %rd40;
	@%p2 bra 	$L__BB5_4;
	// begin inline asm
	ld.global.cg.v4.f32 {%f786,%f787,%f788,%f789}, [%rd3];
	// end inline asm
	bra.uni 	$L__BB5_5;
$L__BB5_4:
	// begin inline asm
	ld.global.ca.v4.f32 {%f786,%f787,%f788,%f789}, [%rd3];
	// end inline asm
$L__BB5_5:
	setp.eq.s32 	%p3, %r41, 0;
	add.f32 	%f17, %f914, %f786;
	add.f32 	%f18, %f915, %f787;
	add.f32 	%f19, %f916, %f788;
	add.f32 	%f20, %f917, %f789;
	add.s32 	%r45, %r78, 4;
	setp.lt.s32 	%p4, %r45, %r2;
	selp.b32 	%r7, %r45, 0, %p4;
	mul.wide.s32 	%rd43, %r7, 4;
	add.s64 	%rd4, %rd2, %rd43;
	@%p3 bra 	$L__BB5_7;
	// begin inline asm
	ld.global.cg.v4.f32 {%f790,%f791,%f792,%f793}, [%rd4];
	// end inline asm
	bra.uni 	$L__BB5_8;
$L__BB5_7:
	// begin inline asm
	ld.global.ca.v4.f32 {%f790,%f791,%f792,%f793}, [%rd4];
	// end inline asm
$L__BB5_8:
	setp.eq.s32 	%p5, %r41, 0;
	add.f32 	%f33, %f17, %f790;
	add.f32 	%f34, %f18, %f791;
	add.f32 	%f35, %f19, %f792;
	add.f32 	%f36, %f20, %f793;
	add.s32 	%r46, %r7, 4;
	setp.lt.s32 	%p6, %r46, %r2;
	selp.b32 	%r8, %r46, 0, %p6;
	mul.wide.s32 	%rd46, %r8, 4;
	add.s64 	%rd5, %rd2, %rd46;
	@%p5 bra 	$L__BB5_10;
	// begin inline asm
	ld.global.cg.v4.f32 {%f794,%f795,%f796,%f797}, [%rd5];
	// end inline asm
	bra.uni 	$L__BB5_11;
$L__BB5_10:
	// begin inline asm
	ld.global.ca.v4.f32 {%f794,%f795,%f796,%f797}, [%rd5];
	// end inline asm
$L__BB5_11:
	setp.eq.s32 	%p7, %r41, 0;
	add.f32 	%f49, %f33, %f794;
	add.f32 	%f50, %f34, %f795;
	add.f32 	%f51, %f35, %f796;
	add.f32 	%f52, %f36, %f797;
	add.s32 	%r47, %r8, 4;
	setp.lt.s32 	%p8, %r47, %r2;
	selp.b32 	%r9, %r47, 0, %p8;
	mul.wide.s32 	%rd49, %r9, 4;
	add.s64 	%rd6, %rd2, %rd49;
	@%p7 bra 	$L__BB5_13;
	// begin inline asm
	ld.global.cg.v4.f32 {%f798,%f799,%f800,%f801}, [%rd6];
	// end inline asm
	bra.uni 	$L__BB5_14;
$L__BB5_13:
	// begin inline asm
	ld.global.ca.v4.f32 {%f798,%f799,%f800,%f801}, [%rd6];
	// end inline asm
$L__BB5_14:
	setp.eq.s32 	%p9, %r41, 0;
	add.f32 	%f65, %f49, %f798;
	add.f32 	%f66, %f50, %f799;
	add.f32 	%f67, %f51, %f800;
	add.f32 	%f68, %f52, %f801;
	add.s32 	%r48, %r9, 4;
	setp.lt.s32 	%p10, %r48, %r2;
	selp.b32 	%r10, %r48, 0, %p10;
	mul.wide.s32 	%rd52, %r10, 4;
	add.s64 	%rd7, %rd2, %rd52;
	@%p9 bra 	$L__BB5_16;
	// begin inline asm
	ld.global.cg.v4.f32 {%f802,%f803,%f804,%f805}, [%rd7];
	// end inline asm
	bra.uni 	$L__BB5_17;
$L__BB5_16:
	// begin inline asm
	ld.global.ca.v4.f32 {%f802,%f803,%f804,%f805}, [%rd7];
	// end inline asm
$L__BB5_17:
	setp.eq.s32 	%p11, %r41, 0;
	add.f32 	%f81, %f65, %f802;
	add.f32 	%f82, %f66, %f803;
	add.f32 	%f83, %f67, %f804;
	add.f32 	%f84, %f68, %f805;
	add.s32 	%r49, %r10, 4;
	setp.lt.s32 	%p12, %r49, %r2;
	selp.b32 	%r11, %r49, 0, %p12;
	mul.wide.s32 	%rd55, %r11, 4;
	add.s64 	%rd8, %rd2, %rd55;
	@%p11 bra 	$L__BB5_19;
	// begin inline asm
	ld.global.cg.v4.f32 {%f806,%f807,%f808,%f809}, [%rd8];
	// end inline asm
	bra.uni 	$L__BB5_20;
$L__BB5_19:
	// begin inline asm
	ld.global.ca.v4.f32 {%f806,%f807,%f808,%f809}, [%rd8];
	// end inline asm
$L__BB5_20:
	setp.eq.s32 	%p13, %r41, 0;
	add.f32 	%f97, %f81, %f806;
	add.f32 	%f98, %f82, %f807;
	add.f32 	%f99, %f83, %f808;
	add.f32 	%f100, %f84, %f809;
	add.s32 	%r50, %r11, 4;
	setp.lt.s32 	%p14, %r50, %r2;
	selp.b32 	%r12, %r50, 0, %p14;
	mul.wide.s32 	%rd58, %r12, 4;
	add.s64 	%rd9, %rd2, %rd58;
	@%p13 bra 	$L__BB5_22;
	// begin inline asm
	ld.global.cg.v4.f32 {%f810,%f811,%f812,%f813}, [%rd9];
	// end inline asm
	bra.uni 	$L__BB5_23;
$L__BB5_22:
	// begin inline asm
	ld.global.ca.v4.f32 {%f810,%f811,%f812,%f813}, [%rd9];
	// end inline asm
$L__BB5_23:
	setp.eq.s32 	%p15, %r41, 0;
	add.f32 	%f113, %f97, %f810;
	add.f32 	%f114, %f98, %f811;
	add.f32 	%f115, %f99, %f812;
	add.f32 	%f116, %f100, %f813;
	add.s32 	%r51, %r12, 4;
	setp.lt.s32 	%p16, %r51, %r2;
	selp.b32 	%r13, %r51, 0, %p16;
	mul.wide.s32 	%rd61, %r13, 4;
	add.s64 	%rd10, %rd2, %rd61;
	@%p15 bra 	$L__BB5_25;
	// begin inline asm
	ld.global.cg.v4.f32 {%f814,%f815,%f816,%f817}, [%rd10];
	// end inline asm
	bra.uni 	$L__BB5_26;
$L__BB5_25:
	// begin inline asm
	ld.global.ca.v4.f32 {%f814,%f815,%f816,%f817}, [%rd10];
	// end inline asm
$L__BB5_26:
	setp.eq.s32 	%p17, %r41, 0;
	add.f32 	%f129, %f113, %f814;
	add.f32 	%f130, %f114, %f815;
	add.f32 	%f131, %f115, %f816;
	add.f32 	%f132, %f116, %f817;
	add.s32 	%r52, %r13, 4;
	setp.lt.s32 	%p18, %r52, %r2;
	selp.b32 	%r14, %r52, 0, %p18;
	mul.wide.s32 	%rd64, %r14, 4;
	add.s64 	%rd11, %rd2, %rd64;
	@%p17 bra 	$L__BB5_28;
	// begin inline asm
	ld.global.cg.v4.f32 {%f818,%f819,%f820,%f821}, [%rd11];
	// end inline asm
	bra.uni 	$L__BB5_29;
$L__BB5_28:
	// begin inline asm
	ld.global.ca.v4.f32 {%f818,%f819,%f820,%f821}, [%rd11];
	// end inline asm
$L__BB5_29:
	setp.eq.s32 	%p19, %r41, 0;
	add.f32 	%f145, %f129, %f818;
	add.f32 	%f146, %f130, %f819;
	add.f32 	%f147, %f131, %f820;
	add.f32 	%f148, %f132, %f821;
	add.s32 	%r53, %r14, 4;
	setp.lt.s32 	%p20, %r53, %r2;
	selp.b32 	%r15, %r53, 0, %p20;
	mul.wide.s32 	%rd67, %r15, 4;
	add.s64 	%rd12, %rd2, %rd67;
	@%p19 bra 	$L__BB5_31;
	// begin inline asm
	ld.global.cg.v4.f32 {%f822,%f823,%f824,%f825}, [%rd12];
	// end inline asm
	bra.uni 	$L__BB5_32;
$L__BB5_31:
	// begin inline asm
	ld.global.ca.v4.f32 {%f822,%f823,%f824,%f825}, [%rd12];
	// end inline asm
$L__BB5_32:
	setp.eq.s32 	%p21, %r41, 0;
	add.f32 	%f161, %f145, %f822;
	add.f32 	%f162, %f146, %f823;
	add.f32 	%f163, %f147, %f824;
	add.f32 	%f164, %f148, %f825;
	add.s32 	%r54, %r15, 4;
	setp.lt.s32 	%p22, %r54, %r2;
	selp.b32 	%r16, %r54, 0, %p22;
	mul.wide.s32 	%rd70, %r16, 4;
	add.s64 	%rd13, %rd2, %rd70;
	@%p21 bra 	$L__BB5_34;
	// begin inline asm
	ld.global.cg.v4.f32 {%f826,%f827,%f828,%f829}, [%rd13];
	// end inline asm
	bra.uni 	$L__BB5_35;
$L__BB5_34:
	// begin inline asm
	ld.global.ca.v4.f32 {%f826,%f827,%f828,%f829}, [%rd13];
	// end inline asm
$L__BB5_35:
	setp.eq.s32 	%p23, %r41, 0;
	add.f32 	%f177, %f161, %f826;
	add.f32 	%f178, %f162, %f827;
	add.f32 	%f179, %f163, %f828;
	add.f32 	%f180, %f164, %f829;
	add.s32 	%r55, %r16, 4;
	setp.lt.s32 	%p24, %r55, %r2;
	selp.b32 	%r17, %r55, 0, %p24;
	mul.wide.s32 	%rd73, %r17, 4;
	add.s64 	%rd14, %rd2, %rd73;
	@%p23 bra 	$L__BB5_37;
	// begin inline asm
	ld.global.cg.v4.f32 {%f830,%f831,%f832,%f833}, [%rd14];
	// end inline asm
	bra.uni 	$L__BB5_38;
$L__BB5_37:
	// begin inline asm
	ld.global.ca.v4.f32 {%f830,%f831,%f832,%f833}, [%rd14];
	// end inline asm
$L__BB5_38:
	setp.eq.s32 	%p25, %r41, 0;
	add.f32 	%f193, %f177, %f830;
	add.f32 	%f194, %f178, %f831;
	add.f32 	%f195, %f179, %f832;
	add.f32 	%f196, %f180, %f833;
	add.s32 	%r56, %r17, 4;
	setp.lt.s32 	%p26, %r56, %r2;
	selp.b32 	%r18, %r56, 0, %p26;
	mul.wide.s32 	%rd76, %r18, 4;
	add.s64 	%rd15, %rd2, %rd76;
	@%p25 bra 	$L__BB5_40;
	// begin inline asm
	ld.global.cg.v4.f32 {%f834,%f835,%f836,%f837}, [%rd15];
	// end inline asm
	bra.uni 	$L__BB5_41;
$L__BB5_40:
	// begin inline asm
	ld.global.ca.v4.f32 {%f834,%f835,%f836,%f837}, [%rd15];
	// end inline asm
$L__BB5_41:
	setp.eq.s32 	%p27, %r41, 0;
	add.f32 	%f209, %f193, %f834;
	add.f32 	%f210, %f194, %f835;
	add.f32 	%f211, %f195, %f836;
	add.f32 	%f212, %f196, %f837;
	add.s32 	%r57, %r18, 4;
	setp.lt.s32 	%p28, %r57, %r2;
	selp.b32 	%r19, %r57, 0, %p28;
	mul.wide.s32 	%rd79, %r19, 4;
	add.s64 	%rd16, %rd2, %rd79;
	@%p27 bra 	$L__BB5_43;
	// begin inline asm
	ld.global.cg.v4.f32 {%f838,%f839,%f840,%f841}, [%rd16];
	// end inline asm
	bra.uni 	$L__BB5_44;
$L__BB5_43:
	// begin inline asm
	ld.global.ca.v4.f32 {%f838,%f839,%f840,%f841}, [%rd16];
	// end inline asm
$L__BB5_44:
	setp.eq.s32 	%p29, %r41, 0;
	add.f32 	%f225, %f209, %f838;
	add.f32 	%f226, %f210, %f839;
	add.f32 	%f227, %f211, %f840;
	add.f32 	%f228, %f212, %f841;
	add.s32 	%r58, %r19, 4;
	setp.lt.s32 	%p30, %r58, %r2;
	selp.b32 	%r20, %r58, 0, %p30;
	mul.wide.s32 	%rd82, %r20, 4;
	add.s64 	%rd17, %rd2, %rd82;
	@%p29 bra 	$L__BB5_46;
	// begin inline asm
	ld.global.cg.v4.f32 {%f842,%f843,%f844,%f845}, [%rd17];
	// end inline asm
	bra.uni 	$L__BB5_47;
$L__BB5_46:
	// begin inline asm
	ld.global.ca.v4.f32 {%f842,%f843,%f844,%f845}, [%rd17];
	// end inline asm
$L__BB5_47:
	setp.eq.s32 	%p31, %r41, 0;
	add.f32 	%f241, %f225, %f842;
	add.f32 	%f242, %f226, %f843;
	add.f32 	%f243, %f227, %f844;
	add.f32 	%f244, %f228, %f845;
	add.s32 	%r59, %r20, 4;
	setp.lt.s32 	%p32, %r59, %r2;
	selp.b32 	%r21, %r59, 0, %p32;
	mul.wide.s32 	%rd85, %r21, 4;
	add.s64 	%rd18, %rd2, %rd85;
	@%p31 bra 	$L__BB5_49;
	// begin inline asm
	ld.global.cg.v4.f32 {%f846,%f847,%f848,%f849}, [%rd18];
	// end inline asm
	bra.uni 	$L__BB5_50;
$L__BB5_49:
	// begin inline asm
	ld.global.ca.v4.f32 {%f846,%f847,%f848,%f849}, [%rd18];
	// end inline asm
$L__BB5_50:
	setp.eq.s32 	%p33, %r41, 0;
	add.f32 	%f257, %f241, %f846;
	add.f32 	%f258, %f242, %f847;
	add.f32 	%f259, %f243, %f848;
	add.f32 	%f260, %f244, %f849;
	add.s32 	%r60, %r21, 4;
	setp.lt.s32 	%p34, %r60, %r2;
	selp.b32 	%r22, %r60, 0, %p34;
	mul.wide.s32 	%rd88, %r22, 4;
	add.s64 	%rd19, %rd2, %rd88;
	@%p33 bra 	$L__BB5_52;
	// begin inline asm
	ld.global.cg.v4.f32 {%f850,%f851,%f852,%f853}, [%rd19];
	// end inline asm
	bra.uni 	$L__BB5_53;
$L__BB5_52:
	// begin inline asm
	ld.global.ca.v4.f32 {%f850,%f851,%f852,%f853}, [%rd19];
	// end inline asm
$L__BB5_53:
	setp.eq.s32 	%p35, %r41, 0;
	add.f32 	%f273, %f257, %f850;
	add.f32 	%f274, %f258, %f851;
	add.f32 	%f275, %f259, %f852;
	add.f32 	%f276, %f260, %f853;
	add.s32 	%r61, %r22, 4;
	setp.lt.s32 	%p36, %r61, %r2;
	selp.b32 	%r23, %r61, 0, %p36;
	mul.wide.s32 	%rd91, %r23, 4;
	add.s64 	%rd20, %rd2, %rd91;
	@%p35 bra 	$L__BB5_55;
	// begin inline asm
	ld.global.cg.v4.f32 {%f854,%f855,%f856,%f857}, [%rd20];
	// end inline asm
	bra.uni 	$L__BB5_56;
$L__BB5_55:
	// begin inline asm
	ld.global.ca.v4.f32 {%f854,%f855,%f856,%f857}, [%rd20];
	// end inline asm
$L__BB5_56:
	setp.eq.s32 	%p37, %r41, 0;
	add.f32 	%f289, %f273, %f854;
	add.f32 	%f290, %f274, %f855;
	add.f32 	%f291, %f275, %f856;
	add.f32 	%f292, %f276, %f857;
	add.s32 	%r62, %r23, 4;
	setp.lt.s32 	%p38, %r62, %r2;
	selp.b32 	%r24, %r62, 0, %p38;
	mul.wide.s32 	%rd94, %r24, 4;
	add.s64 	%rd21, %rd2, %rd94;
	@%p37 bra 	$L__BB5_58;
	// begin inline asm
	ld.global.cg.v4.f32 {%f858,%f859,%f860,%f861}, [%rd21];
	// end inline asm
	bra.uni 	$L__BB5_59;
$L__BB5_58:
	// begin inline asm
	ld.global.ca.v4.f32 {%f858,%f859,%f860,%f861}, [%rd21];
	// end inline asm
$L__BB5_59:
	setp.eq.s32 	%p39, %r41, 0;
	add.f32 	%f305, %f289, %f858;
	add.f32 	%f306, %f290, %f859;
	add.f32 	%f307, %f291, %f860;
	add.f32 	%f308, %f292, %f861;
	add.s32 	%r63, %r24, 4;
	setp.lt.s32 	%p40, %r63, %r2;
	selp.b32 	%r25, %r63, 0, %p40;
	mul.wide.s32 	%rd97, %r25, 4;
	add.s64 	%rd22, %rd2, %rd97;
	@%p39 bra 	$L__BB5_61;
	// begin inline asm
	ld.global.cg.v4.f32 {%f862,%f863,%f864,%f865}, [%rd22];
	// end inline asm
	bra.uni 	$L__BB5_62;
$L__BB5_61:
	// begin inline asm
	ld.global.ca.v4.f32 {%f862,%f863,%f864,%f865}, [%rd22];
	// end inline asm
$L__BB5_62:
	setp.eq.s32 	%p41, %r41, 0;
	add.f32 	%f321, %f305, %f862;
	add.f32 	%f322, %f306, %f863;
	add.f32 	%f323, %f307, %f864;
	add.f32 	%f324, %f308, %f865;
	add.s32 	%r64, %r25, 4;
	setp.lt.s32 	%p42, %r64, %r2;
	selp.b32 	%r26, %r64, 0, %p42;
	mul.wide.s32 	%rd100, %r26, 4;
	add.s64 	%rd23, %rd2, %rd100;
	@%p41 bra 	$L__BB5_64;
	// begin inline asm
	ld.global.cg.v4.f32 {%f866,%f867,%f868,%f869}, [%rd23];
	// end inline asm
	bra.uni 	$L__BB5_65;
$L__BB5_64:
	// begin inline asm
	ld.global.ca.v4.f32 {%f866,%f867,%f868,%f869}, [%rd23];
	// end inline asm
$L__BB5_65:
	setp.eq.s32 	%p43, %r41, 0;
	add.f32 	%f337, %f321, %f866;
	add.f32 	%f338, %f322, %f867;
	add.f32 	%f339, %f323, %f868;
	add.f32 	%f340, %f324, %f869;
	add.s32 	%r65, %r26, 4;
	setp.lt.s32 	%p44, %r65, %r2;
	selp.b32 	%r27, %r65, 0, %p44;
	mul.wide.s32 	%rd103, %r27, 4;
	add.s64 	%rd24, %rd2, %rd103;
	@%p43 bra 	$L__BB5_67;
	// begin inline asm
	ld.global.cg.v4.f32 {%f870,%f871,%f872,%f873}, [%rd24];
	// end inline asm
	bra.uni 	$L__BB5_68;
$L__BB5_67:
	// begin inline asm
	ld.global.ca.v4.f32 {%f870,%f871,%f872,%f873}, [%rd24];
	// end inline asm
$L__BB5_68:
	setp.eq.s32 	%p45, %r41, 0;
	add.f32 	%f353, %f337, %f870;
	add.f32 	%f354, %f338, %f871;
	add.f32 	%f355, %f339, %f872;
	add.f32 	%f356, %f340, %f873;
	add.s32 	%r66, %r27, 4;
	setp.lt.s32 	%p46, %r66, %r2;
	selp.b32 	%r28, %r66, 0, %p46;
	mul.wide.s32 	%rd106, %r28, 4;
	add.s64 	%rd25, %rd2, %rd106;
	@%p45 bra 	$L__BB5_70;
	// begin inline asm
	ld.global.cg.v4.f32 {%f874,%f875,%f876,%f877}, [%rd25];
	// end inline asm
	bra.uni 	$L__BB5_71;
$L__BB5_70:
	// begin inline asm
	ld.global.ca.v4.f32 {%f874,%f875,%f876,%f877}, [%rd25];
	// end inline asm
$L__BB5_71:
	setp.eq.s32 	%p47, %r41, 0;
	add.f32 	%f369, %f353, %f874;
	add.f32 	%f370, %f354, %f875;
	add.f32 	%f371, %f355, %f876;
	add.f32 	%f372, %f356, %f877;
	add.s32 	%r67, %r28, 4;
	setp.lt.s32 	%p48, %r67, %r2;
	selp.b32 	%r29, %r67, 0, %p48;
	mul.wide.s32 	%rd109, %r29, 4;
	add.s64 	%rd26, %rd2, %rd109;
	@%p47 bra 	$L__BB5_73;
	// begin inline asm
	ld.global.cg.v4.f32 {%f878,%f879,%f880,%f881}, [%rd26];
	// end inline asm
	bra.uni 	$L__BB5_74;
$L__BB5_73:
	// begin inline asm
	ld.global.ca.v4.f32 {%f878,%f879,%f880,%f881}, [%rd26];
	// end inline asm
$L__BB5_74:
	setp.eq.s32 	%p49, %r41, 0;
	add.f32 	%f385, %f369, %f878;
	add.f32 	%f386, %f370, %f879;
	add.f32 	%f387, %f371, %f880;
	add.f32 	%f388, %f372, %f881;
	add.s32 	%r68, %r29, 4;
	setp.lt.s32 	%p50, %r68, %r2;
	selp.b32 	%r30, %r68, 0, %p50;
	mul.wide.s32 	%rd112, %r30, 4;
	add.s64 	%rd27, %rd2, %rd112;
	@%p49 bra 	$L__BB5_76;
	// begin inline asm
	ld.global.cg.v4.f32 {%f882,%f883,%f884,%f885}, [%rd27];
	// end inline asm
	bra.uni 	$L__BB5_77;
$L__BB5_76:
	// begin inline asm
	ld.global.ca.v4.f32 {%f882,%f883,%f884,%f885}, [%rd27];
	// end inline asm
$L__BB5_77:
	setp.eq.s32 	%p51, %r41, 0;
	add.f32 	%f401, %f385, %f882;
	add.f32 	%f402, %f386, %f883;
	add.f32 	%f403, %f387, %f884;
	add.f32 	%f404, %f388, %f885;
	add.s32 	%r69, %r30, 4;
	setp.lt.s32 	%p52, %r69, %r2;
	selp.b32 	%r31, %r69, 0, %p52;
	mul.wide.s32 	%rd115, %r31, 4;
	add.s64 	%rd28, %rd2, %rd115;
	@%p51 bra 	$L__BB5_79;
	// begin inline asm
	ld.global.cg.v4.f32 {%f886,%f887,%f888,%f889}, [%rd28];
	// end inline asm
	bra.uni 	$L__BB5_80;
$L__BB5_79:
	// begin inline asm
	ld.global.ca.v4.f32 {%f886,%f887,%f888,%f889}, [%rd28];
	// end inline asm
$L__BB5_80:
	setp.eq.s32 	%p53, %r41, 0;
	add.f32 	%f417, %f401, %f886;
	add.f32 	%f418, %f402, %f887;
	add.f32 	%f419, %f403, %f888;
	add.f32 	%f420, %f404, %f889;
	add.s32 	%r70, %r31, 4;
	setp.lt.s32 	%p54, %r70, %r2;
	selp.b32 	%r32, %r70, 0, %p54;
	mul.wide.s32 	%rd118, %r32, 4;
	add.s64 	%rd29, %rd2, %rd118;
	@%p53 bra 	$L__BB5_82;
	// begin inline asm
	ld.global.cg.v4.f32 {%f890,%f891,%f892,%f893}, [%rd29];
	// end inline asm
	bra.uni 	$L__BB5_83;
$L__BB5_82:
	// begin inline asm
	ld.global.ca.v4.f32 {%f890,%f891,%f892,%f893}, [%rd29];
	// end inline asm
$L__BB5_83:
	setp.eq.s32 	%p55, %r41, 0;
	add.f32 	%f433, %f417, %f890;
	add.f32 	%f434, %f418, %f891;
	add.f32 	%f435, %f419, %f892;
	add.f32 	%f436, %f420, %f893;
	add.s32 	%r71, %r32, 4;
	setp.lt.s32 	%p56, %r71, %r2;
	selp.b32 	%r33, %r71, 0, %p56;
	mul.wide.s32 	%rd121, %r33, 4;
	add.s64 	%rd30, %rd2, %rd121;
	@%p55 bra 	$L__BB5_85;
	// begin inline asm
	ld.global.cg.v4.f32 {%f894,%f895,%f896,%f897}, [%rd30];
	// end inline asm
	bra.uni 	$L__BB5_86;
$L__BB5_85:
	// begin inline asm
	ld.global.ca.v4.f32 {%f894,%f895,%f896,%f897}, [%rd30];
	// end inline asm
$L__BB5_86:
	setp.eq.s32 	%p57, %r41, 0;
	add.f32 	%f449, %f433, %f894;
	add.f32 	%f450, %f434, %f895;
	add.f32 	%f451, %f435, %f896;
	add.f32 	%f452, %f436, %f897;
	add.s32 	%r72, %r33, 4;
	setp.lt.s32 	%p58, %r72, %r2;
	selp.b32 	%r34, %r72, 0, %p58;
	mul.wide.s32 	%rd124, %r34, 4;
	add.s64 	%rd31, %rd2, %rd124;
	@%p57 bra 	$L__BB5_88;
	// begin inline asm
	ld.global.cg.v4.f32 {%f898,%f899,%f900,%f901}, [%rd31];
	// end inline asm
	bra.uni 	$L__BB5_89;
$L__BB5_88:
	// begin inline asm
	ld.global.ca.v4.f32 {%f898,%f899,%f900,%f901}, [%rd31];
	// end inline asm
$L__BB5_89:
	setp.eq.s32 	%p59, %r41, 0;
	add.f32 	%f465, %f449, %f898;
	add.f32 	%f466, %f450, %f899;
	add.f32 	%f467, %f451, %f900;
	add.f32 	%f468, %f452, %f901;
	add.s32 	%r73, %r34, 4;
	setp.lt.s32 	%p60, %r73, %r2;
	selp.b32 	%r35, %r73, 0, %p60;
	mul.wide.s32 	%rd127, %r35, 4;
	add.s64 	%rd32, %rd2, %rd127;
	@%p59 bra 	$L__BB5_91;
	// begin inline asm
	ld.global.cg.v4.f32 {%f902,%f903,%f904,%f905}, [%rd32];
	// end inline asm
	bra.uni 	$L__BB5_92;
$L__BB5_91:
	// begin inline asm
	ld.global.ca.v4.f32 {%f902,%f903,%f904,%f905}, [%rd32];
	// end inline asm
$L__BB5_92:
	setp.eq.s32 	%p61, %r41, 0;
	add.f32 	%f481, %f465, %f902;
	add.f32 	%f482, %f466, %f903;
	add.f32 	%f483, %f467, %f904;
	add.f32 	%f484, %f468, %f905;
	add.s32 	%r74, %r35, 4;
	setp.lt.s32 	%p62, %r74, %r2;
	selp.b32 	%r36, %r74, 0, %p62;
	mul.wide.s32 	%rd130, %r36, 4;
	add.s64 	%rd33, %rd2, %rd130;
	@%p61 bra 	$L__BB5_94;
	// begin inline asm
	ld.global.cg.v4.f32 {%f906,%f907,%f908,%f909}, [%rd33];
	// end inline asm
	bra.uni 	$L__BB5_95;
$L__BB5_94:
	// begin inline asm
	ld.global.ca.v4.f32 {%f906,%f907,%f908,%f909}, [%rd33];
	// end inline asm
$L__BB5_95:
	setp.eq.s32 	%p63, %r41, 0;
	add.f32 	%f497, %f481, %f906;
	add.f32 	%f498, %f482, %f907;
	add.f32 	%f499, %f483, %f908;
	add.f32 	%f500, %f484, %f909;
	add.s32 	%r75, %r36, 4;
	setp.lt.s32 	%p64, %r75, %r2;
	selp.b32 	%r37, %r75, 0, %p64;
	mul.wide.s32 	%rd133, %r37, 4;
	add.s64 	%rd34, %rd2, %rd133;
	@%p63 bra 	$L__BB5_97;
	// begin inline asm
	ld.global.cg.v4.f32 {%f910,%f911,%f912,%f913}, [%rd34];
	// end inline asm
	bra.uni 	$L__BB5_98;
$L__BB5_97:
	// begin inline asm
	ld.global.ca.v4.f32 {%f910,%f911,%f912,%f913}, [%rd34];
	// end inline asm
$L__BB5_98:
	add.f32 	%f914, %f497, %f910;
	add.f32 	%f915, %f498, %f911;
	add.f32 	%f916, %f499, %f912;
	add.f32 	%f917, %f500, %f913;
	add.s32 	%r76, %r37, 4;
	setp.lt.s32 	%p65, %r76, %r2;
	selp.b32 	%r78, %r76, 0, %p65;
	add.s32 	%r77, %r77, 1;
	setp.ne.s32 	%p66, %r77, 0;
	@%p66 bra 	$L__BB5_2;
$L__BB5_99:
	bar.sync 	0;
	// begin inline asm
	mov.u64 %rd136, %clock64;
	// end inline asm
	setp.ne.s32 	%p67, %r1, 0;
	@%p67 bra 	$L__BB5_101;
	sub.s64 	%rd137, %rd136, %rd39;
	cvta.to.global.u64 	%rd138, %rd36;
	st.global.u64 	[%rd138], %rd137;
	add.f32 	%f779, %f914, %f915;
	add.f32 	%f780, %f779, %f916;
	add.f32 	%f781, %f780, %f917;
	cvta.to.global.u64 	%rd139, %rd37;
	st.global.f32 	[%rd139], %f781;
$L__BB5_101:
	ret;

}
	// .globl	_Z16micro_ldg_kernelILi64EEvPmPfPKfiii
.visible .entry _Z16micro_ldg_kernelILi64EEvPmPfPKfiii(
	.param .u64 .ptr .align 1 _Z16micro_ldg_kernelILi64EEvPmPfPKfiii_param_0,
	.param .u64 .ptr .align 1 _Z16micro_ldg_kernelILi64EEvPmPfPKfiii_param_1,
	.param .u64 .ptr .align 1 _Z16micro_ldg_kernelILi64EEvPmPfPKfiii_param_2,
	.param .u32 _Z16micro_ldg_kernelILi64EEvPmPfPKfiii_param_3,
	.param .u32 _Z16micro_ldg_kernelILi64EEvPmPfPKfiii_param_4,
	.param .u32 _Z16micro_ldg_kernelILi64EEvPmPfPKfiii_param_5
)
{
	.reg .pred 	%p<132>;
	.reg .b32 	%r<143>;
	.reg .b32 	%f<1814>;
	.reg .b64 	%rd<268>;

	ld.param.u64 	%rd68, [_Z16micro_ldg_kernelILi64EEvPmPfPKfiii_param_0];
	ld.param.u64 	%rd69, [_Z16micro_ldg_kernelILi64EEvPmPfPKfiii_param_1];
	ld.param.u64 	%rd70, [_Z16micro_ldg_kernelILi64EEvPmPfPKfiii_param_2];
	ld.param.u32 	%r72, [_Z16micro_ldg_kernelILi64EEvPmPfPKfiii_param_3];
	ld.param.u32 	%r74, [_Z16micro_ldg_kernelILi64EEvPmPfPKfiii_param_4];
	ld.param.u32 	%r73, [_Z16micro_ldg_kernelILi64EEvPmPfPKfiii_param_5];
	mov.u32 	%r1, %tid.x;
	add.s32 	%r2, %r74, -4;
	bar.sync 	0;
	// begin inline asm
	mov.u64 %rd71, %clock64;
	// end inline asm
	setp.lt.s32 	%p1, %r72, 1;
	mov.f32 	%f1810, 0f00000000;
	mov.f32 	%f1811, %f1810;
	mov.f32 	%f1812, %f1810;
	mov.f32 	%f1813, %f1810;
	@%p1 bra 	$L__BB6_195;
	cvta.to.global.u64 	%rd2, %rd70;
	neg.s32 	%r141, %r72;
	shl.b32 	%r75, %r1, 2;
	and.b32  	%r76, %r75, 124;
	rem.s32 	%r142, %r76, %r2;
	mov.f32 	%f1813, 0f00000000;
	mov.f32 	%f1812, %f1813;
	mov.f32 	%f1811, %f1813;
	mov.f32 	%f1810, %f1813;
$L__BB6_2:
	.pragma "nounroll";
	setp.eq.s32 	%p2, %r73, 0;
	mul.wide.s32 	%rd72, %r142, 4;
	add.s64 	%rd3, %rd2, %rd72;
	@%p2 bra 	$L__BB6_4;
	// begin inline asm
	ld.global.cg.v4.f32 {%f1554,%f1555,%f1556,%f1557}, [%rd3];
	// end inline asm
	bra.uni 	$L__BB6_5;
$L__BB6_4:
	// begin inline asm
	ld.global.ca.v4.f32 {%f1554,%f1555,%f1556,%f1557}, [%rd3];
	// end inline asm
$L__BB6_5:
	setp.eq.s32 	%p3, %r73, 0;
	add.f32 	%f17, %f1810, %f1554;
	add.f32 	%f18, %f1811, %f1555;
	add.f32 	%f19, %f1812, %f1556;
	add.f32 	%f20, %f1813, %f1557;
	add.s32 	%r77, %r142, 4;
	setp.lt.s32 	%p4, %r77, %r2;
	selp.b32 	%r7, %r77, 0, %p4;
	mul.wide.s32 	%rd75, %r7, 4;
	add.s64 	%rd4, %rd2, %rd75;
	@%p3 bra 	$L__BB6_7;
	// begin inline asm
	ld.global.cg.v4.f32 {%f1558,%f1559,%f1560,%f1561}, [%rd4];
	// end inline asm
	bra.uni 	$L__BB6_8;
$L__BB6_7:
	// begin inline asm
	ld.global.ca.v4.f32 {%f1558,%f1559,%f1560,%f1561}, [%rd4];
	// end inline asm
$L__BB6_8:
	setp.eq.s32 	%p5, %r73, 0;
	add.f32 	%f33, %f17, %f1558;
	add.f32 	%f34, %f18, %f1559;
	add.f32 	%f35, %f19, %f1560;
	add.f32 	%f36, %f20, %f1561;
	add.s32 	%r78, %r7, 4;
	setp.lt.s32 	%p6, %r78, %r2;
	selp.b32 	%r8, %r78, 0, %p6;
	mul.wide.s32 	%rd78, %r8, 4;
	add.s64 	%rd5, %rd2, %rd78;
	@%p5 bra 	$L__BB6_10;
	// begin inline asm
	ld.global.cg.v4.f32 {%f1562,%f1563,%f1564,%f1565}, [%rd5];
	// end inline asm
	bra.uni 	$L__BB6_11;
$L__BB6_10:
	// begin inline asm
	ld.global.ca.v4.f32 {%f1562,%f1563,%f1564,%f1565}, [%rd5];
	// end inline asm
$L__BB6_11:
	setp.eq.s32 	%p7, %r73, 0;
	add.f32 	%f49, %f33, %f1562;
	add.f32 	%f50, %f34, %f1563;
	add.f32 	%f51, %f35, %f1564;
	add.f32 	%f52, %f36, %f1565;
	add.s32 	%r79, %r8, 4;
	setp.lt.s32 	%p8, %r79, %r2;
	selp.b32 	%r9, %r79, 0, %p8;
	mul.wide.s32 	%rd81, %r9, 4;
	add.s64 	%rd6, %rd2, %rd81;
	@%p7 bra 	$L__BB6_13;
	// begin inline asm
	ld.global.cg.v4.f32 {%f1566,%f1567,%f1568,%f1569}, [%rd6];
	// end inline asm
	bra.uni 	$L__BB6_14;
$L__BB6_13:
	// begin inline asm
	ld.global.ca.v4.f32 {%f1566,%f1567,%f1568,%f1569}, [%rd6];
	// end inline asm
$L__BB6_14:
	setp.eq.s32 	%p9, %r73, 0;
	add.f32 	%f65, %f49, %f1566;
	add.f32 	%f66, %f50, %f1567;
	add.f32 	%f67, %f51, %f1568;
	add.f32 	%f68, %f52, %f1569;
	add.s32 	%r80, %r9, 4;
	setp.lt.s32 	%p10, %r80, %r2;
	selp.b32 	%r10, %r80, 0, %p10;
	mul.wide.s32 	%rd84, %r10, 4;
	add.s64 	%rd7, %rd2, %rd84;
	@%p9 bra 	$L__BB6_16;
	// begin inline asm
	ld.global.cg.v4.f32 {%f1570,%f1571,%f1572,%f1573}, [%rd7];
	// end inline asm
	bra.uni 	$L__BB6_17;
$L__BB6_16:
	// begin inline asm
	ld.global.ca.v4.f32 {%f1570,%f1571,%f1572,%f1573}, [%rd7];
	// end inline asm
$L__BB6_17:
	setp.eq.s32 	%p11, %r73, 0;
	add.f32 	%f81, %f65, %f1570;
	add.f32 	%f82, %f66, %f1571;
	add.f32 	%f83, %f67, %f1572;
	add.f32 	%f84, %f68, %f1573;
	add.s32 	%r81, %r10, 4;
	setp.lt.s32 	%p12, %r81, %r2;
	selp.b32 	%r11, %r81, 0, %p12;
	mul.wide.s32 	%rd87, %r11, 4;
	add.s64 	%rd8, %rd2, %rd87;
	@%p11 bra 	$L__BB6_19;
	// begin inline asm
	ld.global.cg.v4.f32 {%f1574,%f1575,%f1576,%f1577}, [%rd8];
	// end inline asm
	bra.uni 	$L__BB6_20;
$L__BB6_19:
	// begin inline asm
	ld.global.ca.v4.f32 {%f1574,%f1575,%f1576,%f1577}, [%rd8];
	// end inline asm
$L__BB6_20:
	setp.eq.s32 	%p13, %r73, 0;
	add.f32 	%f97, %f81, %f1574;
	add.f32 	%f98, %f82, %f1575;
	add.f32 	%f99, %f83, %f1576;
	add.f32 	%f100, %f84, %f1577;
	add.s32 	%r82, %r11, 4;
	setp.lt.s32 	%p14, %r82, %r2;
	selp.b32 	%r12, %r82, 0, %p14;
	mul.wide.s32 	%rd90, %r12, 4;
	add.s64 	%rd9, %rd2, %rd90;
	@%p13 bra 	$L__BB6_22;
	// begin inline asm
	ld.global.cg.v4.f32 {%f1578,%f1579,%f1580,%f1581}, [%rd9];
	// end inline asm
	bra.uni 	$L__BB6_23;
$L__BB6_22:
	// begin inline asm
	ld.global.ca.v4.f32 {%f1578,%f1579,%f1580,%f1581}, [%rd9];
	// end inline asm
$L__BB6_23:
	setp.eq.s32 	%p15, %r73, 0;
	add.f32 	%f113, %f97, %f1578;
	add.f32 	%f114, %f98, %f1579;
	add.f32 	%f115, %f99, %f1580;
	add.f32 	%f116, %f100, %f1581;
	add.s32 	%r83, %r12, 4;
	setp.lt.s32 	%p16, %r83, %r2;
	selp.b32 	%r13, %r83, 0, %p16;
	mul.wide.s32 	%rd93, %r13, 4;
	add.s64 	%rd10, %rd2, %rd93;
	@%p15 bra 	$L__BB6_25;
	// begin inline asm
	ld.global.cg.v4.f32 {%f1582,%f1583,%f1584,%f1585}, [%rd10];
	// end inline asm
	bra.uni 	$L__BB6_26;
$L__BB6_25:
	// begin inline asm
	ld.global.ca.v4.f32 {%f1582,%f1583,%f1584,%f1585}, [%rd10];
	// end inline asm
$L__BB6_26:
	setp.eq.s32 	%p17, %r73, 0;
	add.f32 	%f129, %f113, %f1582;
	add.f32 	%f130, %f114, %f1583;
	add.f32 	%f131, %f115, %f1584;
	add.f32 	%f132, %f116, %f1585;
	add.s32 	%r84, %r13, 4;
	setp.lt.s32 	%p18, %r84, %r2;
	selp.b32 	%r14, %r84, 0, %p18;
	mul.wide.s32 	%rd96, %r14, 4;
	add.s64 	%rd11, %rd2, %rd96;
	@%p17 bra 	$L__BB6_28;
	// begin inline asm
	ld.global.cg.v4.f32 {%f1586,%f1587,%f1588,%f1589}, [%rd11];
	// end inline asm
	bra.uni 	$L__BB6_29;
$L__BB6_28:
	// begin inline asm
	ld.global.ca.v4.f32 {%f1586,%f1587,%f1588,%f1589}, [%rd11];
	// end inline asm
$L__BB6_29:
	setp.eq.s32 	%p19, %r73, 0;
	add.f32 	%f145, %f129, %f1586;
	add.f32 	%f146, %f130, %f1587;
	add.f32 	%f147, %f131, %f1588;
	add.f32 	%f148, %f132, %f1589;
	add.s32 	%r85, %r14, 4;
	setp.lt.s32 	%p20, %r85, %r2;
	selp.b32 	%r15, %r85, 0, %p20;
	mul.wide.s32 	%rd99, %r15, 4;
	add.s64 	%rd12, %rd2, %rd99;
	@%p19 bra 	$L__BB6_31;
	// begin inline asm
	ld.global.cg.v4.f32 {%f1590,%f1591,%f1592,%f1593}, [%rd12];
	// end inline asm
	bra.uni 	$L__BB6_32;
$L__BB6_31:
	// begin inline asm
	ld.global.ca.v4.f32 {%f1590,%f1591,%f1592,%f1593}, [%rd12];
	// end inline asm
$L__BB6_32:
	setp.eq.s32 	%p21, %r73, 0;
	add.f32 	%f161, %f145, %f1590;
	add.f32 	%f162, %f146, %f1591;
	add.f32 	%f163, %f147, %f1592;
	add.f32 	%f164, %f148, %f1593;
	add.s32 	%r86, %r15, 4;
	setp.lt.s32 	%p22, %r86, %r2;
	selp.b32 	%r16, %r86, 0, %p22;
	mul.wide.s32 	%rd102, %r16, 4;
	add.s64 	%rd13, %rd2, %rd102;
	@%p21 bra 	$L__BB6_34;
	// begin inline asm
	ld.global.cg.v4.f32 {%f1594,%f1595,%f1596,%f1597}, [%rd13];
	// end inline asm
	bra.uni 	$L__BB6_35;
$L__BB6_34:
	// begin inline asm
	ld.global.ca.v4.f32 {%f1594,%f1595,%f1596,%f1597}, [%rd13];
	// end inline asm
$L__BB6_35:
	setp.eq.s32 	%p23, %r73, 0;
	add.f32 	%f177, %f161, %f1594;
	add.f32 	%f178, %f162, %f1595;
	add.f32 	%f179, %f163, %f1596;
	add.f32 	%f180, %f164, %f1597;
	add.s32 	%r87, %r16, 4;
	setp.lt.s32 	%p24, %r87, %r2;
	selp.b32 	%r17, %r87, 0, %p24;
	mul.wide.s32 	%rd105, %r17, 4;
	add.s64 	%rd14, %rd2, %rd105;
	@%p23 bra 	$L__BB6_37;
	// begin inline asm
	ld.global.cg.v4.f32 {%f1598,%f1599,%f1600,%f1601}, [%rd14];
	// end inline asm
	bra.uni 	$L__BB6_38;
$L__BB6_37:
	// begin inline asm
	ld.global.ca.v4.f32 {%f1598,%f1599,%f1600,%f1601}, [%rd14];
	// end inline asm
$L__BB6_38:
	setp.eq.s32 	%p25, %r73, 0;
	add.f32 	%f193, %f177, %f1598;
	add.f32 	%f194, %f178, %f1599;
	add.f32 	%f195, %f179, %f1600;
	add.f32 	%f196, %f180, %f1601;
	add.s32 	%r88, %r17, 4;
	setp.lt.s32 	%p26, %r88, %r2;
	selp.b32 	%r18, %r88, 0, %p26;
	mul.wide.s32 	%rd108, %r18, 4;
	add.s64 	%rd15, %rd2, %rd108;
	@%p25 bra 	$L__BB6_40;
	// begin inline asm
	ld.global.cg.v4.f32 {%f1602,%f1603,%f1604,%f1605}, [%rd15];
	// end inline asm
	bra.uni 	$L__BB6_41;
$L__BB6_40:
	// begin inline asm
	ld.global.ca.v4.f32 {%f1602,%f1603,%f1604,%f1605}, [%rd15];
	// end inline asm
$L__BB6_41:
	setp.eq.s32 	%p27, %r73, 0;
	add.f32 	%f209, %f193, %f1602;
	add.f32 	%f210, %f194, %f1603;
	add.f32 	%f211, %f195, %f1604;
	add.f32 	%f212, %f196, %f1605;
	add.s32 	%r89, %r18, 4;
	setp.lt.s32 	%p28, %r89, %r2;
	selp.b32 	%r19, %r89, 0, %p28;
	mul.wide.s32 	%rd111, %r19, 4;
	add.s64 	%rd16, %rd2, %rd111;
	@%p27 bra 	$L__BB6_43;
	// begin inline asm
	ld.global.cg.v4.f32 {%f1606,%f1607,%f1608,%f1609}, [%rd16];
	// end inline asm
	bra.uni 	$L__BB6_44;
$L__BB6_43:
	// begin inline asm
	ld.global.ca.v4.f32 {%f1606,%f1607,%f1608,%f1609}, [%rd16];
	// end inline asm
$L__BB6_44:
	setp.eq.s32 	%p29, %r73, 0;
	add.f32 	%f225, %f209, %f1606;
	add.f32 	%f226, %f210, %f1607;
	add.f32 	%f227, %f211, %f1608;
	add.f32 	%f228, %f212, %f1609;
	add.s32 	%r90, %r19, 4;
	setp.lt.s32 	%p30, %r90, %r2;
	selp.b32 	%r20, %r90, 0, %p30;
	mul.wide.s32 	%rd114, %r20, 4;
	add.s64 	%rd17, %rd2, %rd114;
	@%p29 bra 	$L__BB6_46;
	// begin inline asm
	ld.global.cg.v4.f32 {%f1610,%f1611,%f1612,%f1613}, [%rd17];
	// end inline asm
	bra.uni 	$L__BB6_47;
$L__BB6_46:
	// begin inline asm
	ld.global.ca.v4.f32 {%f1610,%f1611,%f1612,%f1613}, [%rd17];
	// end inline asm
$L__BB6_47:
	setp.eq.s32 	%p31, %r73, 0;
	add.f32 	%f241, %f225, %f1610;
	add.f32 	%f242, %f226, %f1611;
	add.f32 	%f243, %f227, %f1612;
	add.f32 	%f244, %f228, %f1613;
	add.s32 	%r91, %r20, 4;
	setp.lt.s32 	%p32, %r91, %r2;
	selp.b32 	%r21, %r91, 0, %p32;
	mul.wide.s32 	%rd117, %r21, 4;
	add.s64 	%rd18, %rd2, %rd117;
	@%p31 bra 	$L__BB6_49;
	// begin inline asm
	ld.global.cg.v4.f32 {%f1614,%f1615,%f1616,%f1617}, [%rd18];
	// end inline asm
	bra.uni 	$L__BB6_50;
$L__BB6_49:
	// begin inline asm
	ld.global.ca.v4.f32 {%f1614,%f1615,%f1616,%f1617}, [%rd18];
	// end inline asm
$L__BB6_50:
	setp.eq.s32 	%p33, %r73, 0;
	add.f32 	%f257, %f241, %f1614;
	add.f32 	%f258, %f242, %f1615;
	add.f32 	%f259, %f243, %f1616;
	add.f32 	%f260, %f244, %f1617;
	add.s32 	%r92, %r21, 4;
	setp.lt.s32 	%p34, %r92, %r2;
	selp.b32 	%r22, %r92, 0, %p34;
	mul.wide.s32 	%rd120, %r22, 4;
	add.s64 	%rd19, %rd2, %rd120;
	@%p33 bra 	$L__BB6_52;
	// begin inline asm
	ld.global.cg.v4.f32 {%f1618,%f1619,%f1620,%f1621}, [%rd19];
	// end inline asm
	bra.uni 	$L__BB6_53;
$L__BB6_52:
	// begin inline asm
	ld.global.ca.v4.f32 {%f1618,%f1619,%f1620,%f1621}, [%rd19];
	// end inline asm
$L__BB6_53:
	setp.eq.s32 	%p35, %r73, 0;
	add.f32 	%f273, %f257, %f1618;
	add.f32 	%f274, %f258, %f1619;
	add.f32 	%f275, %f259, %f1620;
	add.f32 	%f276, %f260, %f1621;
	add.s32 	%r93, %r22, 4;
	setp.lt.s32 	%p36, %r93, %r2;
	selp.b32 	%r23, %r93, 0, %p36;
	mul.wide.s32 	%rd123, %r23, 4;
	add.s64 	%rd20, %rd2, %rd123;
	@%p35 bra 	$L__BB6_55;
	// begin inline asm
	ld.global.cg.v4.f32 {%f1622,%f1623,%f1624,%f1625}, [%rd20];
	// end inline asm
	bra.uni 	$L__BB6_56;
$L__BB6_55:
	// begin inline asm
	ld.global.ca.v4.f32 {%f1622,%f1623,%f1624,%f1625}, [%rd20];
	// end inline asm
$L__BB6_56:
	setp.eq.s32 	%p37, %r73, 0;
	add.f32 	%f289, %f273, %f1622;
	add.f32 	%f290, %f274, %f1623;
	add.f32 	%f291, %f275, %f1624;
	add.f32 	%f292, %f276, %f1625;
	add.s32 	%r94, %r23, 4;
	setp.lt.s32 	%p38, %r94, %r2;
	selp.b32 	%r24, %r94, 0, %p38;
	mul.wide.s32 	%rd126, %r24, 4;
	add.s64 	%rd21, %rd2, %rd126;
	@%p37 bra 	$L__BB6_58;
	// begin inline asm
	ld.global.cg.v4.f32 {%f1626,%f1627,%f1628,%f1629}, [%rd21];
	// end inline asm
	bra.uni 	$L__BB6_59;
$L__BB6_58:
	// begin inline asm
	ld.global.ca.v4.f32 {%f1626,%f1627,%f1628,%f1629}, [%rd21];
	// end inline asm
$L__BB6_59:
	setp.eq.s32 	%p39, %r73, 0;
	add.f32 	%f305, %f289, %f1626;
	add.f32 	%f306, %f290, %f1627;
	add.f32 	%f307, %f291, %f1628;
	add.f32 	%f308, %f292, %f1629;
	add.s32 	%r95, %r24, 4;
	setp.lt.s32 	%p40, %r95, %r2;
	selp.b32 	%r25, %r95, 0, %p40;
	mul.wide.s32 	%rd129, %r25, 4;
	add.s64 	%rd22, %rd2, %rd129;
	@%p39 bra 	$L__BB6_61;
	// begin inline asm
	ld.global.cg.v4.f32 {%f1630,%f1631,%f1632,%f1633}, [%rd22];
	// end inline asm
	bra.uni 	$L__BB6_62;
$L__BB6_61:
	// begin inline asm
	ld.global.ca.v4.f32 {%f1630,%f1631,%f1632,%f1633}, [%rd22];
	// end inline asm
$L__BB6_62:
	setp.eq.s32 	%p41, %r73, 0;
	add.f32 	%f321, %f305, %f1630;
	add.f32 	%f322, %f306, %f1631;
	add.f32 	%f323, %f307, %f1632;
	add.f32 	%f324, %f308, %f1633;
	add.s32 	%r96, %r25, 4;
	setp.lt.s32 	%p42, %r96, %r2;
	selp.b32 	%r26, %r96, 0, %p42;
	mul.wide.s32 	%rd132, %r26, 4;
	add.s64 	%rd23, %rd2, %rd132;
	@%p41 bra 	$L__BB6_64;
	// begin inline asm
	ld.global.cg.v4.f32 {%f1634,%f1635,%f1636,%f1637}, [%rd23];
	// end inline asm
	bra.uni 	$L__BB6_65;
$L__BB6_64:
	// begin inline asm
	ld.global.ca.v4.f32 {%f1634,%f1635,%f1636,%f1637}, [%rd23];
	// end inline asm
$L__BB6_65:
	setp.eq.s32 	%p43, %r73, 0;
	add.f32 	%f337, %f321, %f1634;
	add.f32 	%f338, %f322, %f1635;
	add.f32 	%f339, %f323, %f1636;
	add.f32 	%f340, %f324, %f1637;
	add.s32 	%r97, %r26, 4;
	setp.lt.s32 	%p44, %r97, %r2;
	selp.b32 	%r27, %r97, 0, %p44;
	mul.wide.s32 	%rd135, %r27, 4;
	add.s64 	%rd24, %rd2, %rd135;
	@%p43 bra 	$L__BB6_67;
	// begin inline asm
	ld.global.cg.v4.f32 {%f1638,%f1639,%f1640,%f1641}, [%rd24];
	// end inline asm
	bra.uni 	$L__BB6_68;
$L__BB6_67:
	// begin inline asm
	ld.global.ca.v4.f32 {%f1638,%f1639,%f1640,%f1641}, [%rd24];
	// end inline asm
$L__BB6_68:
	setp.eq.s32 	%p45, %r73, 0;
	add.f32 	%f353, %f337, %f1638;
	add.f32 	%f354, %f338, %f1639;
	add.f32 	%f355, %f339, %f1640;
	add.f32 	%f356, %f340, %f1641;
	add.s32 	%r98, %r27, 4;
	setp.lt.s32 	%p46, %r98, %r2;
	selp.b32 	%r28, %r98, 0, %p46;
	mul.wide.s32 	%rd138, %r28, 4;
	add.s64 	%rd25, %rd2, %rd138;
	@%p45 bra 	$L__BB6_70;
	// begin inline asm
	ld.global.cg.v4.f32 {%f1642,%f1643,%f1644,%f1645}, [%rd25];
	// end inline asm
	bra.uni 	$L__BB6_71;
$L__BB6_70:
	// begin inline asm
	ld.global.ca.v4.f32 {%f1642,%f1643,%f1644,%f1645}, [%rd25];
	// end inline asm
$L__BB6_71:
	setp.eq.s32 	%p47, %r73, 0;
	add.f32 	%f369, %f353, %f1642;
	add.f32 	%f370, %f354, %f1643;
	add.f32 	%f371, %f355, %f1644;
	add.f32 	%f372, %f356, %f1645;
	add.s32 	%r99, %r28, 4;
	setp.lt.s32 	%p48, %r99, %r2;
	selp.b32 	%r29, %r99, 0, %p48;
	mul.wide.s32 	%rd141, %r29, 4;
	add.s64 	%rd26, %rd2, %rd141;
	@%p47 bra 	$L__BB6_73;
	// begin inline asm
	ld.global.cg.v4.f32 {%f1646,%f1647,%f1648,%f1649}, [%rd26];
	// end inline asm
	bra.uni 	$L__BB6_74;
$L__BB6_73:
	// begin inline asm
	ld.global.ca.v4.f32 {%f1646,%f1647,%f1648,%f1649}, [%rd26];
	// end inline asm
$L__BB6_74:
	setp.eq.s32 	%p49, %r73, 0;
	add.f32 	%f385, %f369, %f1646;
	add.f32 	%f386, %f370, %f1647;
	add.f32 	%f387, %f371, %f1648;
	add.f32 	%f388, %f372, %f1649;
	add.s32 	%r100, %r29, 4;
	setp.lt.s32 	%p50, %r100, %r2;
	selp.b32 	%r30, %r100, 0, %p50;
	mul.wide.s32 	%rd144, %r30, 4;
	add.s64 	%rd27, %rd2, %rd144;
	@%p49 bra 	$L__BB6_76;
	// begin inline asm
	ld.global.cg.v4.f32 {%f1650,%f1651,%f1652,%f1653}, [%rd27];
	// end inline asm
	bra.uni 	$L__BB6_77;
$L__BB6_76:
	// begin inline asm
	ld.global.ca.v4.f32 {%f1650,%f1651,%f1652,%f1653}, [%rd27];
	// end inline asm
$L__BB6_77:
	setp.eq.s32 	%p51, %r73, 0;
	add.f32 	%f401, %f385, %f1650;
	add.f32 	%f402, %f386, %f1651;
	add.f32 	%f403, %f387, %f1652;
	add.f32 	%f404, %f388, %f1653;
	add.s32 	%r101, %r30, 4;
	setp.lt.s32 	%p52, %r101, %r2;
	selp.b32 	%r31, %r101, 0, %p52;
	mul.wide.s32 	%rd147, %r31, 4;
	add.s64 	%rd28, %rd2, %rd147;
	@%p51 bra 	$L__BB6_79;
	// begin inline asm
	ld.global.cg.v4.f32 {%f1654,%f1655,%f1656,%f1657}, [%rd28];
	// end inline asm
	bra.uni 	$L__BB6_80;
$L__BB6_79:
	// begin inline asm
	ld.global.ca.v4.f32 {%f1654,%f1655,%f1656,%f1657}, [%rd28];
	// end inline asm
$L__BB6_80:
	setp.eq.s32 	%p53, %r73, 0;
	add.f32 	%f417, %f401, %f1654;
	add.f32 	%f418, %f402, %f1655;
	add.f32 	%f419, %f403, %f1656;
	add.f32 	%f420, %f404, %f1657;
	add.s32 	%r102, %r31, 4;
	setp.lt.s32 	%p54, %r102, %r2;
	selp.b32 	%r32, %r102, 0, %p54;
	mul.wide.s32 	%rd150, %r32, 4;
	add.s64 	%rd29, %rd2, %rd150;
	@%p53 bra 	$L__BB6_82;
	// begin inline asm
	ld.global.cg.v4.f32 {%f1658,%f1659,%f1660,%f1661}, [%rd29];
	// end inline asm
	bra.uni 	$L__BB6_83;
$L__BB6_82:
	// begin inline asm
	ld.global.ca.v4.f32 {%f1658,%f1659,%f1660,%f1661}, [%rd29];
	// end inline asm
$L__BB6_83:
	setp.eq.s32 	%p55, %r73, 0;
	add.f32 	%f433, %f417, %f1658;
	add.f32 	%f434, %f418, %f1659;
	add.f32 	%f435, %f419, %f1660;
	add.f32 	%f436, %f420, %f1661;
	add.s32 	%r103, %r32, 4;
	setp.lt.s32 	%p56, %r103, %r2;
	selp.b32 	%r33, %r103, 0, %p56;
	mul.wide.s32 	%rd153, %r33, 4;
	add.s64 	%rd30, %rd2, %rd153;
	@%p55 bra 	$L__BB6_85;
	// begin inline asm
	ld.global.cg.v4.f32 {%f1662,%f1663,%f1664,%f1665}, [%rd30];
	// end inline asm
	bra.uni 	$L__BB6_86;
$L__BB6_85:
	// begin inline asm
	ld.global.ca.v4.f32 {%f1662,%f1663,%f1664,%f1665}, [%rd30];
	// end inline asm
$L__BB6_86:
	setp.eq.s32 	%p57, %r73, 0;
	add.f32 	%f449, %f433, %f1662;
	add.f32 	%f450, %f434, %f1663;
	add.f32 	%f451, %f435, %f1664;
	add.f32 	%f452, %f436, %f1665;
	add.s32 	%r104, %r33, 4;
	setp.lt.s32 	%p58, %r104, %r2;
	selp.b32 	%r34, %r104, 0, %p58;
	mul.wide.s32 	%rd156, %r34, 4;
	add.s64 	%rd31, %rd2, %rd156;
	@%p57 bra 	$L__BB6_88;
	// begin inline asm
	ld.global.cg.v4.f32 {%f1666,%f1667,%f1668,%f1669}, [%rd31];
	// end inline asm
	bra.uni 	$L__BB6_89;
$L__BB6_88:
	// begin inline asm
	ld.global.ca.v4.f32 {%f1666,%f1667,%f1668,%f1669}, [%rd31];
	// end inline asm
$L__BB6_89:
	setp.eq.s32 	%p59, %r73, 0;
	add.f32 	%f465, %f449, %f1666;
	add.f32 	%f466, %f450, %f1667;
	add.f32 	%f467, %f451, %f1668;
	add.f32 	%f468, %f452, %f1669;
	add.s32 	%r105, %r34, 4;
	setp.lt.s32 	%p60, %r105, %r2;
	selp.b32 	%r35, %r105, 0, %p60;
	mul.wide.s32 	%rd159, %r35, 4;
	add.s64 	%rd32, %rd2, %rd159;
	@%p59 bra 	$L__BB6_91;
	// begin inline asm
	ld.global.cg.v4.f32 {%f1670,%f1671,%f1672,%f1673}, [%rd32];
	// end inline asm
	bra.uni 	$L__BB6_92;
$L__BB6_91:
	// begin inline asm
	ld.global.ca.v4.f32 {%f1670,%f1671,%f1672,%f1673}, [%rd32];
	// end inline asm
$L__BB6_92:
	setp.eq.s32 	%p61, %r73, 0;
	add.f32 	%f481, %f465, %f1670;
	add.f32 	%f482, %f466, %f1671;
	add.f32 	%f483, %f467, %f1672;
	add.f32 	%f484, %f468, %f1673;
	add.s32 	%r106, %r35, 4;
	setp.lt.s32 	%p62, %r106, %r2;
	selp.b32 	%r36, %r106, 0, %p62;
	mul.wide.s32 	%rd162, %r36, 4;
	add.s64 	%rd33, %rd2, %rd162;
	@%p61 bra 	$L__BB6_94;
	// begin inline asm
	ld.global.cg.v4.f32 {%f1674,%f1675,%f1676,%f1677}, [%rd33];
	// end inline asm
	bra.uni 	$L__BB6_95;
$L__BB6_94:
	// begin inline asm
	ld.global.ca.v4.f32 {%f1674,%f1675,%f1676,%f1677}, [%rd33];
	// end inline asm
$L__BB6_95:
	setp.eq.s32 	%p63, %r73, 0;
	add.f32 	%f497, %f481, %f1674;
	add.f32 	%f498, %f482, %f1675;
	add.f32 	%f499, %f483, %f1676;
	add.f32 	%f500, %f484, %f1677;
	add.s32 	%r107, %r36, 4;
	setp.lt.s32 	%p64, %r107, %r2;
	selp.b32 	%r37, %r107, 0, %p64;
	mul.wide.s32 	%rd165, %r37, 4;
	add.s64 	%rd34, %rd2, %rd165;
	@%p63 bra 	$L__BB6_97;
	// begin inline asm
	ld.global.cg.v4.f32 {%f1678,%f1679,%f1680,%f1681}, [%rd34];
	// end inline asm
	bra.uni 	$L__BB6_98;
$L__BB6_97:
	// begin inline asm
	ld.global.ca.v4.f32 {%f1678,%f1679,%f1680,%f1681}, [%rd34];
	// end inline asm
$L__BB6_98:
	setp.eq.s32 	%p65, %r73, 0;
	add.f32 	%f513, %f497, %f1678;
	add.f32 	%f514, %f498, %f1679;
	add.f32 	%f515, %f499, %f1680;
	add.f32 	%f516, %f500, %f1681;
	add.s32 	%r108, %r37, 4;
	setp.lt.s32 	%p66, %r108, %r2;
	selp.b32 	%r38, %r108, 0, %p66;
	mul.wide.s32 	%rd168, %r38, 4;
	add.s64 	%rd35, %rd2, %rd168;
	@%p65 bra 	$L__BB6_100;
	// begin inline asm
	ld.global.cg.v4.f32 {%f1682,%f1683,%f1684,%f1685}, [%rd35];
	// end inline asm
	bra.uni 	$L__BB6_101;
$L__BB6_100:
	// begin inline asm
	ld.global.ca.v4.f32 {%f1682,%f1683,%f1684,%f1685}, [%rd35];
	// end inline asm
$L__BB6_101:
	setp.eq.s32 	%p67, %r73, 0;
	add.f32 	%f529, %f513, %f1682;
	add.f32 	%f530, %f514, %f1683;
	add.f32 	%f531, %f515, %f1684;
	add.f32 	%f532, %f516, %f1685;
	add.s32 	%r109, %r38, 4;
	setp.lt.s32 	%p68, %r109, %r2;
	selp.b32 	%r39, %r109, 0, %p68;
	mul.wide.s32 	%rd171, %r39, 4;
	add.s64 	%rd36, %rd2, %rd171;
	@%p67 bra 	$L__BB6_103;
	// begin inline asm
	ld.global.cg.v4.f32 {%f1686,%f1687,%f1688,%f1689}, [%rd36];
	// end inline asm
	bra.uni 	$L__BB6_104;
$L__BB6_103:
	// begin inline asm
	ld.global.ca.v4.f32 {%f1686,%f1687,%f1688,%f1689}, [%rd36];
	// end inline asm
$L__BB6_104:
	setp.eq.s32 	%p69, %r73, 0;
	add.f32 	%f545, %f529, %f1686;
	add.f32 	%f546, %f530, %f1687;
	add.f32 	%f547, %f531, %f1688;
	add.f32 	%f548, %f532, %f1689;
	add.s32 	%r110, %r39, 4;
	setp.lt.s32 	%p70, %r110, %r2;
	selp.b32 	%r40, %r110, 0, %p70;
	mul.wide.s32 	%rd174, %r40, 4;
	add.s64 	%rd37, %rd2, %rd174;
	@%p69 bra 	$L__BB6_106;
	// begin inline asm
	ld.global.cg.v4.f32 {%f1690,%f1691,%f1692,%f1693}, [%rd37];
	// end inline asm
	bra.uni 	$L__BB6_107;
$L__BB6_106:
	// begin inline asm
	ld.global.ca.v4.f32 {%f1690,%f1691,%f1692,%f1693}, [%rd37];
	// end inline asm
$L__BB6_107:
	setp.eq.s32 	%p71, %r73, 0;
	add.f32 	%f561, %f545, %f1690;
	add.f32 	%f562, %f546, %f1691;
	add.f32 	%f563, %f547, %f1692;
	add.f32 	%f564, %f548, %f1693;
	add.s32 	%r111, %r40, 4;
	setp.lt.s32 	%p72, %r111, %r2;
	selp.b32 	%r41, %r111, 0, %p72;
	mul.wide.s32 	%rd177, %r41, 4;
	add.s64 	%rd38, %rd2, %rd177;
	@%p71 bra 	$L__BB6_109;
	// begin inline asm
	ld.global.cg.v4.f32 {%f1694,%f1695,%f1696,%f1697}, [%rd38];
	// end inline asm
	bra.uni 	$L__BB6_110;
$L__BB6_109:
	// begin inline asm
	ld.global.ca.v4.f32 {%f1694,%f1695,%f1696,%f1697}, [%rd38];
	// end inline asm
$L__BB6_110:
	setp.eq.s32 	%p73, %r73, 0;
	add.f32 	%f577, %f561, %f1694;
	add.f32 	%f578, %f562, %f1695;
	add.f32 	%f579, %f563, %f1696;
	add.f32 	%f580, %f564, %f1697;
	add.s32 	%r112, %r41, 4;
	setp.lt.s32 	%p74, %r112, %r2;
	selp.b32 	%r42, %r112, 0, %p74;
	mul.wide.s32 	%rd180, %r42, 4;
	add.s64 	%rd39, %rd2, %rd180;
	@%p73 bra 	$L__BB6_112;
	// begin inline asm
	ld.global.cg.v4.f32 {%f1698,%f1699,%f1700,%f1701}, [%rd39];
	// end inline asm
	bra.uni 	$L__BB6_113;
$L__BB6_112:
	// begin inline asm
	ld.global.ca.v4.f32 {%f1698,%f1699,%f1700,%f1701}, [%rd39];
	// end inline asm
$L__BB6_113:
	setp.eq.s32 	%p75, %r73, 0;
	add.f32 	%f593, %f577, %f1698;
	add.f32 	%f594, %f578, %f1699;
	add.f32 	%f595, %f579, %f1700;
	add.f32 	%f596, %f580, %f1701;
	add.s32 	%r113, %r42, 4;
	setp.lt.s32 	%p76, %r113, %r2;
	selp.b32 	%r43, %r113, 0, %p76;
	mul.wide.s32 	%rd183, %r43, 4;
	add.s64 	%rd40, %rd2, %rd183;
	@%p75 bra 	$L__BB6_115;
	// begin inline asm
	ld.global.cg.v4.f32 {%f1702,%f1703,%f1704,%f1705}, [%rd40];
	// end inline asm
	bra.uni 	$L__BB6_116;
$L__BB6_115:
	// begin inline asm
	ld.global.ca.v4.f32 {%f1702,%f1703,%f1704,%f1705}, [%rd40];
	// end inline asm
$L__BB6_116:
	setp.eq.s32 	%p77, %r73, 0;
	add.f32 	%f609, %f593, %f1702;
	add.f32 	%f610, %f594, %f1703;
	add.f32 	%f611, %f595, %f1704;
	add.f32 	%f612, %f596, %f1705;
	add.s32 	%r114, %r43, 4;
	setp.lt.s32 	%p78, %r114, %r2;
	selp.b32 	%r44, %r114, 0, %p78;
	mul.wide.s32 	%rd186, %r44, 4;
	add.s64 	%rd41, %rd2, %rd186;
	@%p77 bra 	$L__BB6_118;
	// begin inline asm
	ld.global.cg.v4.f32 {%f1706,%f1707,%f1708,%f1709}, [%rd41];
	// end inline asm
	bra.uni 	$L__BB6_119;
$L__BB6_118:
	// begin inline asm
	ld.global.ca.v4.f32 {%f1706,%f1707,%f1708,%f1709}, [%rd41];
	// end inline asm
$L__BB6_119:
	setp.eq.s32 	%p79, %r73, 0;
	add.f32 	%f625, %f609, %f1706;
	add.f32 	%f626, %f610, %f1707;
	add.f32 	%f627, %f611, %f1708;
	add.f32 	%f628, %f612, %f1709;
	add.s32 	%r115, %r44, 4;
	setp.lt.s32 	%p80, %r115, %r2;
	selp.b32 	%r45, %r115, 0, %p80;
	mul.wide.s32 	%rd189, %r45, 4;
	add.s64 	%rd42, %rd2, %rd189;
	@%p79 bra 	$L__BB6_121;
	// begin inline asm
	ld.global.cg.v4.f32 {%f1710,%f1711,%f1712,%f1713}, [%rd42];
	// end inline asm
	bra.uni 	$L__BB6_122;
$L__BB6_121:
	// begin inline asm
	ld.global.ca.v4.f32 {%f1710,%f1711,%f1712,%f1713}, [%rd42];
	// end inline asm
$L__BB6_122:
	setp.eq.s32 	%p81, %r73, 0;
	add.f32 	%f641, %f625, %f1710;
	add.f32 	%f642, %f626, %f1711;
	add.f32 	%f643, %f627, %f1712;
	add.f32 	%f644, %f628, %f1713;
	add.s32 	%r116, %r45, 4;
	setp.lt.s32 	%p82, %r116, %r2;
	selp.b32 	%r46, %r116, 0, %p82;
	mul.wide.s32 	%rd192, %r46, 4;
	add.s64 	%rd43, %rd2, %rd192;
	@%p81 bra 	$L__BB6_124;
	// begin inline asm
	ld.global.cg.v4.f32 {%f1714,%f1715,%f1716,%f1717}, [%rd43];
	// end inline asm
	bra.uni 	$L__BB6_125;
$L__BB6_124:
	// begin inline asm
	ld.global.ca.v4.f32 {%f1714,%f1715,%f1716,%f1717}, [%rd43];
	// end inline asm
$L__BB6_125:
	setp.eq.s32 	%p83, %r73, 0;
	add.f32 	%f657, %f641, %f1714;
	add.f32 	%f658, %f642, %f1715;
	add.f32 	%f659, %f643, %f1716;
	add.f32 	%f660, %f644, %f1717;
	add.s32 	%r117, %r46, 4;
	setp.lt.s32 	%p84, %r117, %r2;
	selp.b32 	%r47, %r117, 0, %p84;
	mul.wide.s32 	%rd195, %r47, 4;
	add.s64 	%rd44, %rd2, %rd195;
	@%p83 bra 	$L__BB6_127;
	// begin inline asm
	ld.global.cg.v4.f32 {%f1718,%f1719,%f1720,%f1721}, [%rd44];
	// end inline asm
	bra.uni 	$L__BB6_128;
$L__BB6_127:
	// begin inline asm
	ld.global.ca.v4.f32 {%f1718,%f1719,%f1720,%f1721}, [%rd44];
	// end inline asm
$L__BB6_128:
	setp.eq.s32 	%p85, %r73, 0;
	add.f32 	%f673, %f657, %f1718;
	add.f32 	%f674, %f658, %f1719;
	add.f32 	%f675, %f659, %f1720;
	add.f32 	%f676, %f660, %f1721;
	add.s32 	%r118, %r47, 4;
	setp.lt.s32 	%p86, %r118, %r2;
	selp.b32 	%r48, %r118, 0, %p86;
	mul.wide.s32 	%rd198, %r48, 4;
	add.s64 	%rd45, %rd2, %rd198;
	@%p85 bra 	$L__BB6_130;
	// begin inline asm
	ld.global.cg.v4.f32 {%f1722,%f1723,%f1724,%f1725}, [%rd45];
	// end inline asm
	bra.uni 	$L__BB6_131;
$L__BB6_130:
	// begin inline asm
	ld.global.ca.v4.f32 {%f1722,%f1723,%f1724,%f1725}, [%rd45];
	// end inline asm
$L__BB6_131:
	setp.eq.s32 	%p87, %r73, 0;
	add.f32 	%f689, %f673, %f1722;
	add.f32 	%f690, %f674, %f1723;
	add.f32 	%f691, %f675, %f1724;
	add.f32 	%f692, %f676, %f1725;
	add.s32 	%r119, %r48, 4;
	setp.lt.s32 	%p88, %r119, %r2;
	selp.b32 	%r49, %r119, 0, %p88;
	mul.wide.s32 	%rd201, %r49, 4;
	add.s64 	%rd46, %rd2, %rd201;
	@%p87 bra 	$L__BB6_133;
	// begin inline asm
	ld.global.cg.v4.f32 {%f1726,%f1727,%f1728,%f1729}, [%rd46];
	// end inline asm
	bra.uni 	$L__BB6_134;
$L__BB6_133:
	// begin inline asm
	ld.global.ca.v4.f32 {%f1726,%f1727,%f1728,%f1729}, [%rd46];
	// end inline asm
$L__BB6_134:
	setp.eq.s32 	%p89, %r73, 0;
	add.f32 	%f705, %f689, %f1726;
	add.f32 	%f706, %f690, %f1727;
	add.f32 	%f707, %f691, %f1728;
	add.f32 	%f708, %f692, %f1729;
	add.s32 	%r120, %r49, 4;
	setp.lt.s32 	%p90, %r120, %r2;
	selp.b32 	%r50, %r120, 0, %p90;
	mul.wide.s32 	%rd204, %r50, 4;
	add.s64 	%rd47, %rd2, %rd204;
	@%p89 bra 	$L__BB6_136;
	// begin inline asm
	ld.global.cg.v4.f32 {%f1730,%f1731,%f1732,%f1733}, [%rd47];
	// end inline asm
	bra.uni 	$L__BB6_137;
$L__BB6_136:
	// begin inline asm
	ld.global.ca.v4.f32 {%f1730,%f1731,%f1732,%f1733}, [%rd47];
	// end inline asm
$L__BB6_137:
	setp.eq.s32 	%p91, %r73, 0;
	add.f32 	%f721, %f705, %f1730;
	add.f32 	%f722, %f706, %f1731;
	add.f32 	%f723, %f707, %f1732;
	add.f32 	%f724, %f708, %f1733;
	add.s32 	%r121, %r50, 4;
	setp.lt.s32 	%p92, %r121, %r2;
	selp.b32 	%r51, %r121, 0, %p92;
	mul.wide.s32 	%rd207, %r51, 4;
	add.s64 	%rd48, %rd2, %rd207;
	@%p91 bra 	$L__BB6_139;
	// begin inline asm
	ld.global.cg.v4.f32 {%f1734,%f1735,%f1736,%f1737}, [%rd48];
	// end inline asm
	bra.uni 	$L__BB6_140;
$L__BB6_139:
	// begin inline asm
	ld.global.ca.v4.f32 {%f1734,%f1735,%f1736,%f1737}, [%rd48];
	// end inline asm
$L__BB6_140:
	setp.eq.s32 	%p93, %r73, 0;
	add.f32 	%f737, %f721, %f1734;
	add.f32 	%f738, %f722, %f1735;
	add.f32 	%f739, %f723, %f1736;
	add.f32 	%f740, %f724, %f1737;
	add.s32 	%r122, %r51, 4;
	setp.lt.s32 	%p94, %r122, %r2;
	selp.b32 	%r52, %r122, 0, %p94;
	mul.wide.s32 	%rd210, %r52, 4;
	add.s64 	%rd49, %rd2, %rd210;
	@%p93 bra 	$L__BB6_142;
	// begin inline asm
	ld.global.cg.v4.f32 {%f1738,%f1739,%f1740,%f1741}, [%rd49];
	// end inline asm
	bra.uni 	$L__BB6_143;
$L__BB6_142:
	// begin inline asm
	ld.global.ca.v4.f32 {%f1738,%f1739,%f1740,%f1741}, [%rd49];
	// end inline asm
$L__BB6_143:
	setp.eq.s32 	%p95, %r73, 0;
	add.f32 	%f753, %f737, %f1738;
	add.f32 	%f754, %f738, %f1739;
	add.f32 	%f755, %f739, %f1740;
	add.f32 	%f756, %f740, %f1741;
	add.s32 	%r123, %r52, 4;
	setp.lt.s32 	%p96, %r123, %r2;
	selp.b32 	%r53, %r123, 0, %p96;
	mul.wide.s32 	%rd213, %r53, 4;
	add.s64 	%rd50, %rd2, %rd213;
	@%p95 bra 	$L__BB6_145;
	// begin inline asm
	ld.global.cg.v4.f32 {%f1742,%f1743,%f1744,%f1745}, [%rd50];
	// end inline asm
	bra.uni 	$L__BB6_146;
$L__BB6_145:
	// begin inline asm
	ld.global.ca.v4.f32 {%f1742,%f1743,%f1744,%f1745}, [%rd50];
	// end inline asm
$L__BB6_146:
	setp.eq.s32 	%p97, %r73, 0;
	add.f32 	%f769, %f753, %f1742;
	add.f32 	%f770, %f754, %f1743;
	add.f32 	%f771, %f755, %f1744;
	add.f32 	%f772, %f756, %f1745;
	add.s32 	%r124, %r53, 4;
	setp.lt.s32 	%p98, %r124, %r2;
	selp.b32 	%r54, %r124, 0, %p98;
	mul.wide.s32 	%rd216, %r54, 4;
	add.s64 	%rd51, %rd2, %rd216;
	@%p97 bra 	$L__BB6_148;
	// begin inline asm
	ld.global.cg.v4.f32 {%f1746,%f1747,%f1748,%f1749}, [%rd51];
	// end inline asm
	bra.uni 	$L__BB6_149;
$L__BB6_148:
	// begin inline asm
	ld.global.ca.v4.f32 {%f1746,%f1747,%f1748,%f1749}, [%rd51];
	// end inline asm
$L__BB6_149:
	setp.eq.s32 	%p99, %r73, 0;
	add.f32 	%f785, %f769, %f1746;
	add.f32 	%f786, %f770, %f1747;
	add.f32 	%f787, %f771, %f1748;
	add.f32 	%f788, %f772, %f1749;
	add.s32 	%r125, %r54, 4;
	setp.lt.s32 	%p100, %r125, %r2;
	selp.b32 	%r55, %r125, 0, %p100;
	mul.wide.s32 	%rd219, %r55, 4;
	add.s64 	%rd52, %rd2, %rd219;
	@%p99 bra 	$L__BB6_151;
	// begin inline asm
	ld.global.cg.v4.f32 {%f1750,%f1751,%f1752,%f1753}, [%rd52];
	// end inline asm
	bra.uni 	$L__BB6_152;
$L__BB6_151:
	// begin inline asm
	ld.global.ca.v4.f32 {%f1750,%f1751,%f1752,%f1753}, [%rd52];
	// end inline asm
$L__BB6_152:
	setp.eq.s32 	%p101, %r73, 0;
	add.f32 	%f801, %f785, %f1750;
	add.f32 	%f802, %f786, %f1751;
	add.f32 	%f803, %f787, %f1752;
	add.f32 	%f804, %f788, %f1753;
	add.s32 	%r126, %r55, 4;
	setp.lt.s32 	%p102, %r126, %r2;
	selp.b32 	%r56, %r126, 0, %p102;
	mul.wide.s32 	%rd222, %r56, 4;
	add.s64 	%rd53, %rd2, %rd222;
	@%p101 bra 	$L__BB6_154;
	// begin inline asm
	ld.global.cg.v4.f32 {%f1754,%f1755,%f1756,%f1757}, [%rd53];
	// end inline asm
	bra.uni 	$L__BB6_155;
$L__BB6_154:
	// begin inline asm
	ld.global.ca.v4.f32 {%f1754,%f1755,%f1756,%f1757}, [%rd53];
	// end inline asm
$L__BB6_155:
	setp.eq.s32 	%p103, %r73, 0;
	add.f32 	%f817, %f801, %f1754;
	add.f32 	%f818, %f802, %f1755;
	add.f32 	%f819, %f803, %f1756;
	add.f32 	%f820, %f804, %f1757;
	add.s32 	%r127, %r56, 4;
	setp.lt.s32 	%p104, %r127, %r2;
	selp.b32 	%r57, %r127, 0, %p104;
	mul.wide.s32 	%rd225, %r57, 4;
	add.s64 	%rd54, %rd2, %rd225;
	@%p103 bra 	$L__BB6_157;
	// begin inline asm
	ld.global.cg.v4.f32 {%f1758,%f1759,%f1760,%f1761}, [%rd54];
	// end inline asm
	bra.uni 	$L__BB6_158;
$L__BB6_157:
	// begin inline asm
	ld.global.ca.v4.f32 {%f1758,%f1759,%f1760,%f1761}, [%rd54];
	// end inline asm
$L__BB6_158:
	setp.eq.s32 	%p105, %r73, 0;
	add.f32 	%f833, %f817, %f1758;
	add.f32 	%f834, %f818, %f1759;
	add.f32 	%f835, %f819, %f1760;
	add.f32 	%f836, %f820, %f1761;
	add.s32 	%r128, %r57, 4;
	setp.lt.s32 	%p106, %r128, %r2;
	selp.b32 	%r58, %r128, 0, %p106;
	mul.wide.s32 	%rd228, %r58, 4;
	add.s64 	%rd55, %rd2, %rd228;
	@%p105 bra 	$L__BB6_160;
	// begin inline asm
	ld.global.cg.v4.f32 {%f1762,%f1763,%f1764,%f1765}, [%rd55];
	// end inline asm
	bra.uni 	$L__BB6_161;
$L__BB6_160:
	// begin inline asm
	ld.global.ca.v4.f32 {%f1762,%f1763,%f1764,%f1765}, [%rd55];
	// end inline asm
$L__BB6_161:
	setp.eq.s32 	%p107, %r73, 0;
	add.f32 	%f849, %f833, %f1762;
	add.f32 	%f850, %f834, %f1763;
	add.f32 	%f851, %f835, %f1764;
	add.f32 	%f852, %f836, %f1765;
	add.s32 	%r129, %r58, 4;
	setp.lt.s32 	%p108, %r129, %r2;
	selp.b32 	%r59, %r129, 0, %p108;
	mul.wide.s32 	%rd231, %r59, 4;
	add.s64 	%rd56, %rd2, %rd231;
	@%p107 bra 	$L__BB6_163;
	// begin inline asm
	ld.global.cg.v4.f32 {%f1766,%f1767,%f1768,%f1769}, [%rd56];
	// end inline asm
	bra.uni 	$L__BB6_164;
$L__BB6_163:
	// begin inline asm
	ld.global.ca.v4.f32 {%f1766,%f1767,%f1768,%f1769}, [%rd56];
	// end inline asm
$L__BB6_164:
	setp.eq.s32 	%p109, %r73, 0;
	add.f32 	%f865, %f849, %f1766;
	add.f32 	%f866, %f850, %f1767;
	add.f32 	%f867, %f851, %f1768;
	add.f32 	%f868, %f852, %f1769;
	add.s32 	%r130, %r59, 4;
	setp.lt.s32 	%p110, %r130, %r2;
	selp.b32 	%r60, %r130, 0, %p110;
	mul.wide.s32 	%rd234, %r60, 4;
	add.s64 	%rd57, %rd2, %rd234;
	@%p109 bra 	$L__BB6_166;
	// begin inline asm
	ld.global.cg.v4.f32 {%f1770,%f1771,%f1772,%f1773}, [%rd57];
	// end inline asm
	bra.uni 	$L__BB6_167;
$L__BB6_166:
	// begin inline asm
	ld.global.ca.v4.f32 {%f1770,%f1771,%f1772,%f1773}, [%rd57];
	// end inline asm
$L__BB6_167:
	setp.eq.s32 	%p111, %r73, 0;
	add.f32 	%f881, %f865, %f1770;
	add.f32 	%f882, %f866, %f1771;
	add.f32 	%f883, %f867, %f1772;
	add.f32 	%f884, %f868, %f1773;
	add.s32 	%r131, %r60, 4;
	setp.lt.s32 	%p112, %r131, %r2;
	selp.b32 	%r61, %r131, 0, %p112;
	mul.wide.s32 	%rd237, %r61, 4;
	add.s64 	%rd58, %rd2, %rd237;
	@%p111 bra 	$L__BB6_169;
	// begin inline asm
	ld.global.cg.v4.f32 {%f1774,%f1775,%f1776,%f1777}, [%rd58];
	// end inline asm
	bra.uni 	$L__BB6_170;
$L__BB6_169:
	// begin inline asm
	ld.global.ca.v4.f32 {%f1774,%f1775,%f1776,%f1777}, [%rd58];
	// end inline asm
$L__BB6_170:
	setp.eq.s32 	%p113, %r73, 0;
	add.f32 	%f897, %f881, %f1774;
	add.f32 	%f898, %f882, %f1775;
	add.f32 	%f899, %f883, %f1776;
	add.f32 	%f900, %f884, %f1777;
	add.s32 	%r132, %r61, 4;
	setp.lt.s32 	%p114, %r132, %r2;
	selp.b32 	%r62, %r132, 0, %p114;
	mul.wide.s32 	%rd240, %r62, 4;
	add.s64 	%rd59, %rd2, %rd240;
	@%p113 bra 	$L__BB6_172;
	// begin inline asm
	ld.global.cg.v4.f32 {%f1778,%f1779,%f1780,%f1781}, [%rd59];
	// end inline asm
	bra.uni 	$L__BB6_173;
$L__BB6_172:
	// begin inline asm
	ld.global.ca.v4.f32 {%f1778,%f1779,%f1780,%f1781}, [%rd59];
	// end inline asm
$L__BB6_173:
	setp.eq.s32 	%p115, %r73, 0;
	add.f32 	%f913, %f897, %f1778;
	add.f32 	%f914, %f898, %f1779;
	add.f32 	%f915, %f899, %f1780;
	add.f32 	%f916, %f900, %f1781;
	add.s32 	%r133, %r62, 4;
	setp.lt.s32 	%p116, %r133, %r2;
	selp.b32 	%r63, %r133, 0, %p116;
	mul.wide.s32 	%rd243, %r63, 4;
	add.s64 	%rd60, %rd2, %rd243;
	@%p115 bra 	$L__BB6_175;
	// begin inline asm
	ld.global.cg.v4.f32 {%f1782,%f1783,%f1784,%f1785}, [%rd60];
	// end inline asm
	bra.uni 	$L__BB6_176;
$L__BB6_175:
	// begin inline asm
	ld.global.ca.v4.f32 {%f1782,%f1783,%f1784,%f1785}, [%rd60];
	// end inline asm
$L__BB6_176:
	setp.eq.s32 	%p117, %r73, 0;
	add.f32 	%f929, %f913, %f1782;
	add.f32 	%f930, %f914, %f1783;
	add.f32 	%f931, %f915, %f1784;
	add.f32 	%f932, %f916, %f1785;
	add.s32 	%r134, %r63, 4;
	setp.lt.s32 	%p118, %r134, %r2;
	selp.b32 	%r64, %r134, 0, %p118;
	mul.wide.s32 	%rd246, %r64, 4;
	add.s64 	%rd61, %rd2, %rd246;
	@%p117 bra 	$L__BB6_178;
	// begin inline asm
	ld.global.cg.v4.f32 {%f1786,%f1787,%f1788,%f1789}, [%rd61];
	// end inline asm
	bra.uni 	$L__BB6_179;
$L__BB6_178:
	// begin inline asm
	ld.global.ca.v4.f32 {%f1786,%f1787,%f1788,%f1789}, [%rd61];
	// end inline asm
$L__BB6_179:
	setp.eq.s32 	%p119, %r73, 0;
	add.f32 	%f945, %f929, %f1786;
	add.f32 	%f946, %f930, %f1787;
	add.f32 	%f947, %f931, %f1788;
	add.f32 	%f948, %f932, %f1789;
	add.s32 	%r135, %r64, 4;
	setp.lt.s32 	%p120, %r135, %r2;
	selp.b32 	%r65, %r135, 0, %p120;
	mul.wide.s32 	%rd249, %r65, 4;
	add.s64 	%rd62, %rd2, %rd249;
	@%p119 bra 	$L__BB6_181;
	// begin inline asm
	ld.global.cg.v4.f32 {%f1790,%f1791,%f1792,%f1793}, [%rd62];
	// end inline asm
	bra.uni 	$L__BB6_182;
$L__BB6_181:
	// begin inline asm
	ld.global.ca.v4.f32 {%f1790,%f1791,%f1792,%f1793}, [%rd62];
	// end inline asm
$L__BB6_182:
	setp.eq.s32 	%p121, %r73, 0;
	add.f32 	%f961, %f945, %f1790;
	add.f32 	%f962, %f946, %f1791;
	add.f32 	%f963, %f947, %f1792;
	add.f32 	%f964, %f948, %f1793;
	add.s32 	%r136, %r65, 4;
	setp.lt.s32 	%p122, %r136, %r2;
	selp.b32 	%r66, %r136, 0, %p122;
	mul.wide.s32 	%rd252, %r66, 4;
	add.s64 	%rd63, %rd2, %rd252;
	@%p121 bra 	$L__BB6_184;
	// begin inline asm
	ld.global.cg.v4.f32 {%f1794,%f1795,%f1796,%f1797}, [%rd63];
	// end inline asm
	bra.uni 	$L__BB6_185;
$L__BB6_184:
	// begin inline asm
	ld.global.ca.v4.f32 {%f1794,%f1795,%f1796,%f1797}, [%rd63];
	// end inline asm
$L__BB6_185:
	setp.eq.s32 	%p123, %r73, 0;
	add.f32 	%f977, %f961, %f1794;
	add.f32 	%f978, %f962, %f1795;
	add.f32 	%f979, %f963, %f1796;
	add.f32 	%f980, %f964, %f1797;
	add.s32 	%r137, %r66, 4;
	setp.lt.s32 	%p124, %r137, %r2;
	selp.b32 	%r67, %r137, 0, %p124;
	mul.wide.s32 	%rd255, %r67, 4;
	add.s64 	%rd64, %rd2, %rd255;
	@%p123 bra 	$L__BB6_187;
	// begin inline asm
	ld.global.cg.v4.f32 {%f1798,%f1799,%f1800,%f1801}, [%rd64];
	// end inline asm
	bra.uni 	$L__BB6_188;
$L__BB6_187:
	// begin inline asm
	ld.global.ca.v4.f32 {%f1798,%f1799,%f1800,%f1801}, [%rd64];
	// end inline asm
$L__BB6_188:
	setp.eq.s32 	%p125, %r73, 0;
	add.f32 	%f993, %f977, %f1798;
	add.f32 	%f994, %f978, %f1799;
	add.f32 	%f995, %f979, %f1800;
	add.f32 	%f996, %f980, %f1801;
	add.s32 	%r138, %r67, 4;
	setp.lt.s32 	%p126, %r138, %r2;
	selp.b32 	%r68, %r138, 0, %p126;
	mul.wide.s32 	%rd258, %r68, 4;
	add.s64 	%rd65, %rd2, %rd258;
	@%p125 bra 	$L__BB6_190;
	// begin inline asm
	ld.global.cg.v4.f32 {%f1802,%f1803,%f1804,%f1805}, [%rd65];
	// end inline asm
	bra.uni 	$L__BB6_191;
$L__BB6_190:
	// begin inline asm
	ld.global.ca.v4.f32 {%f1802,%f1803,%f1804,%f1805}, [%rd65];
	// end inline asm
$L__BB6_191:
	setp.eq.s32 	%p127, %r73, 0;
	add.f32 	%f1009, %f993, %f1802;
	add.f32 	%f1010, %f994, %f1803;
	add.f32 	%f1011, %f995, %f1804;
	add.f32 	%f1012, %f996, %f1805;
	add.s32 	%r139, %r68, 4;
	setp.lt.s32 	%p128, %r139, %r2;
	selp.b32 	%r69, %r139, 0, %p128;
	mul.wide.s32 	%rd261, %r69, 4;
	add.s64 	%rd66, %rd2, %rd261;
	@%p127 bra 	$L__BB6_193;
	// begin inline asm
	ld.global.cg.v4.f32 {%f1806,%f1807,%f1808,%f1809}, [%rd66];
	// end inline asm
	bra.uni 	$L__BB6_194;
$L__BB6_193:
	// begin inline asm
	ld.global.ca.v4.f32 {%f1806,%f1807,%f1808,%f1809}, [%rd66];
	// end inline asm
$L__BB6_194:
	add.f32 	%f1810, %f1009, %f1806;
	add.f32 	%f1811, %f1010, %f1807;
	add.f32 	%f1812, %f1011, %f1808;
	add.f32 	%f1813, %f1012, %f1809;
	add.s32 	%r140, %r69, 4;
	setp.lt.s32 	%p129, %r140, %r2;
	selp.b32 	%r142, %r140, 0, %p129;
	add.s32 	%r141, %r141, 1;
	setp.ne.s32 	%p130, %r141, 0;
	@%p130 bra 	$L__BB6_2;
$L__BB6_195:
	bar.sync 	0;
	// begin inline asm
	mov.u64 %rd264, %clock64;
	// end inline asm
	setp.ne.s32 	%p131, %r1, 0;
	@%p131 bra 	$L__BB6_197;
	sub.s64 	%rd265, %rd264, %rd71;
	cvta.to.global.u64 	%rd266, %rd68;
	st.global.u64 	[%rd266], %rd265;
	add.f32 	%f1547, %f1810, %f1811;
	add.f32 	%f1548, %f1547, %f1812;
	add.f32 	%f1549, %f1548, %f1813;
	cvta.to.global.u64 	%rd267, %rd69;
	st.global.f32 	[%rd267], %f1549;
$L__BB6_197:
	ret;

}
	// .globl	_Z16micro_lds_kernelILi1EEvPmPfii
.visible .entry _Z16micro_lds_kernelILi1EEvPmPfii(
	.param .u64 .ptr .align 1 _Z16micro_lds_kernelILi1EEvPmPfii_param_0,
	.param .u64 .ptr .align 1 _Z16micro_lds_kernelILi1EEvPmPfii_param_1,
	.param .u32 _Z16micro_lds_kernelILi1EEvPmPfii_param_2,
	.param .u32 _Z16micro_lds_kernelILi1EEvPmPfii_param_3
)
{
	.reg .pred 	%p<7>;
	.reg .b32 	%r<27>;
	.reg .b32 	%f<32>;
	.reg .b64 	%rd<11>;

	ld.param.u64 	%rd3, [_Z16micro_lds_kernelILi1EEvPmPfii_param_0];
	ld.param.u64 	%rd4, [_Z16micro_lds_kernelILi1EEvPmPfii_param_1];
	ld.param.u32 	%r12, [_Z16micro_lds_kernelILi1EEvPmPfii_param_2];
	ld.param.u32 	%r13, [_Z16micro_lds_kernelILi1EEvPmPfii_param_3];
	mov.u32 	%r1, %tid.x;
	setp.ge.s32 	%p1, %r1, %r13;
	@%p1 bra 	$L__BB7_3;
	mov.u32 	%r2, %ntid.x;
	mov.u32 	%r16, smem;
	mov.u32 	%r24, %r1;
$L__BB7_2:
	and.b32  	%r14, %r24, 1023;
	cvt.rn.f32.u32 	%f13, %r14;
	mul.f32 	%f14, %f13, 0f3E800000;
	shl.b32 	%r15, %r24, 2;
	add.s32 	%r17, %r16, %r15;
	st.shared.f32 	[%r17], %f14;
	add.s32 	%r24, %r24, %r2;
	setp.lt.s32 	%p2, %r24, %r13;
	@%p2 bra 	$L__BB7_2;
$L__BB7_3:
	bar.sync 	0;
	add.s32 	%r5, %r13, -4;
	bar.sync 	0;
	// begin inline asm
	mov.u64 %rd5, %clock64;
	// end inline asm
	setp.lt.s32 	%p3, %r12, 1;
	mov.f32 	%f28, 0f00000000;
	mov.f32 	%f29, %f28;
	mov.f32 	%f30, %f28;
	mov.f32 	%f31, %f28;
	@%p3 bra 	$L__BB7_6;
	neg.s32 	%r25, %r12;
	shl.b32 	%r18, %r1, 2;
	and.b32  	%r19, %r18, 124;
	rem.s32 	%r26, %r19, %r5;
	mov.f32 	%f31, 0f00000000;
	mov.f32 	%f30, %f31;
	mov.f32 	%f29, %f31;
	mov.f32 	%f28, %f31;
$L__BB7_5:
	.pragma "nounroll";
	shl.b32 	%r20, %r26, 2;
	mov.u32 	%r21, smem;
	add.s32 	%r22, %r21, %r20;
	cvt.u64.u32 	%rd6, %r22;
	// begin inline asm
	ld.shared.v4.f32 {%f17,%f18,%f19,%f20}, [%rd6];
	// end inline asm
	add.f32 	%f28, %f28, %f17;
	add.f32 	%f29, %f29, %f18;
	add.f32 	%f30, %f30, %f19;
	add.f32 	%f31, %f31, %f20;
	add.s32 	%r23, %r26, 4;
	setp.lt.s32 	%p4, %r23, %r5;
	selp.b32 	%r26, %r23, 0, %p4;
	add.s32 	%r25, %r25, 1;
	setp.ne.s32 	%p5, %r25, 0;
	@%p5 bra 	$L__BB7_5;
$L__BB7_6:
	bar.sync 	0;
	// begin inline asm
	mov.u64 %rd7, %clock64;
	// end inline asm
	setp.ne.s32 	%p6, %r1, 0;
	@%p6 bra 	$L__BB7_8;
	sub.s64 	%rd8, %rd7, %rd5;
	cvta.to.global.u64 	%rd9, %rd3;
	st.global.u64 	[%rd9], %rd8;
	add.f32 	%f21, %f28, %f29;
	add.f32 	%f22, %f21, %f30;
	add.f32 	%f23, %f22, %f31;
	cvta.to.global.u64 	%rd10, %rd4;
	st.global.f32 	[%rd10], %f23;
$L__BB7_8:
	ret;

}
	// .globl	_Z16micro_lds_kernelILi2EEvPmPfii
.visible .entry _Z16micro_lds_kernelILi2EEvPmPfii(
	.param .u64 .ptr .align 1 _Z16micro_lds_kernelILi2EEvPmPfii_param_0,
	.param .u64 .ptr .align 1 _Z16micro_lds_kernelILi2EEvPmPfii_param_1,
	.param .u32 _Z16micro_lds_kernelILi2EEvPmPfii_param_2,
	.param .u32 _Z16micro_lds_kernelILi2EEvPmPfii_param_3
)
{
	.reg .pred 	%p<8>;
	.reg .b32 	%r<31>;
	.reg .b32 	%f<40>;
	.reg .b64 	%rd<12>;

	ld.param.u64 	%rd3, [_Z16micro_lds_kernelILi2EEvPmPfii_param_0];
	ld.param.u64 	%rd4, [_Z16micro_lds_kernelILi2EEvPmPfii_param_1];
	ld.param.u32 	%r12, [_Z16micro_lds_kernelILi2EEvPmPfii_param_2];
	ld.param.u32 	%r13, [_Z16micro_lds_kernelILi2EEvPmPfii_param_3];
	mov.u32 	%r1, %tid.x;
	setp.ge.s32 	%p1, %r1, %r13;
	@%p1 bra 	$L__BB8_3;
	mov.u32 	%r2, %ntid.x;
	mov.u32 	%r16, smem;
	mov.u32 	%r28, %r1;
$L__BB8_2:
	and.b32  	%r14, %r28, 1023;
	cvt.rn.f32.u32 	%f13, %r14;
	mul.f32 	%f14, %f13, 0f3E800000;
	shl.b32 	%r15, %r28, 2;
	add.s32 	%r17, %r16, %r15;
	st.shared.f32 	[%r17], %f14;
	add.s32 	%r28, %r28, %r2;
	setp.lt.s32 	%p2, %r28, %r13;
	@%p2 bra 	$L__BB8_2;
$L__BB8_3:
	bar.sync 	0;
	add.s32 	%r5, %r13, -4;
	bar.sync 	0;
	// begin inline asm
	mov.u64 %rd5, %clock64;
	// end inline asm
	setp.lt.s32 	%p3, %r12, 1;
	mov.f32 	%f36, 0f00000000;
	mov.f32 	%f37, %f36;
	mov.f32 	%f38, %f36;
	mov.f32 	%f39, %f36;
	@%p3 bra 	$L__BB8_6;
	neg.s32 	%r29, %r12;
	shl.b32 	%r18, %r1, 2;
	and.b32  	%r19, %r18, 124;
	rem.s32 	%r30, %r19, %r5;
	mov.f32 	%f39, 0f00000000;
	mov.f32 	%f38, %f39;
	mov.f32 	%f37, %f39;
	mov.f32 	%f36, %f39;
$L__BB8_5:
	.pragma "nounroll";
	shl.b32 	%r20, %r30, 2;
	mov.u32 	%r21, smem;
	add.s32 	%r22, %r21, %r20;
	cvt.u64.u32 	%rd6, %r22;
	// begin inline asm
	ld.shared.v4.f32 {%f17,%f18,%f19,%f20}, [%rd6];
	// end inline asm
	add.f32 	%f25, %f36, %f17;
	add.f32 	%f26, %f37, %f18;
	add.f32 	%f27, %f38, %f19;
	add.f32 	%f28, %f39, %f20;
	add.s32 	%r23, %r30, 4;
	setp.lt.s32 	%p4, %r23, %r5;
	selp.b32 	%r24, %r23, 0, %p4;
	shl.b32 	%r25, %r24, 2;
	add.s32 	%r26, %r21, %r25;
	cvt.u64.u32 	%rd7, %r26;
	// begin inline asm
	ld.shared.v4.f32 {%f21,%f22,%f23,%f24}, [%rd7];
	// end inline asm
	add.f32 	%f36, %f25, %f21;
	add.f32 	%f37, %f26, %f22;
	add.f32 	%f38, %f27, %f23;
	add.f32 	%f39, %f28, %f24;
	add.s32 	%r27, %r24, 4;
	setp.lt.s32 	%p5, %r27, %r5;
	selp.b32 	%r30, %r27, 0, %p5;
	add.s32 	%r29, %r29, 1;
	setp.ne.s32 	%p6, %r29, 0;
	@%p6 bra 	$L__BB8_5;
$L__BB8_6:
	bar.sync 	0;
	// begin inline asm
	mov.u64 %rd8, %clock64;
	// end inline asm
	setp.ne.s32 	%p7, %r1, 0;
	@%p7 bra 	$L__BB8_8;
	sub.s64 	%rd9, %rd8, %rd5;
	cvta.to.global.u64 	%rd10, %rd3;
	st.global.u64 	[%rd10], %rd9;
	add.f32 	%f29, %f36, %f37;
	add.f32 	%f30, %f29, %f38;
	add.f32 	%f31, %f30, %f39;
	cvta.to.global.u64 	%rd11, %rd4;
	st.global.f32 	[%rd11], %f31;
$L__BB8_8:
	ret;

}
	// .globl	_Z16micro_lds_kernelILi4EEvPmPfii
.visible .entry _Z16micro_lds_kernelILi4EEvPmPfii(
	.param .u64 .ptr .align 1 _Z16micro_lds_kernelILi4EEvPmPfii_param_0,
	.param .u64 .ptr .align 1 _Z16micro_lds_kernelILi4EEvPmPfii_param_1,
	.param .u32 _Z16micro_lds_kernelILi4EEvPmPfii_param_2,
	.param .u32 _Z16micro_lds_kernelILi4EEvPmPfii_param_3
)
{
	.reg .pred 	%p<10>;
	.reg .b32 	%r<39>;
	.reg .b32 	%f<56>;
	.reg .b64 	%rd<14>;

	ld.param.u64 	%rd3, [_Z16micro_lds_kernelILi4EEvPmPfii_param_0];
	ld.param.u64 	%rd4, [_Z16micro_lds_kernelILi4EEvPmPfii_param_1];
	ld.param.u32 	%r12, [_Z16micro_lds_kernelILi4EEvPmPfii_param_2];
	ld.param.u32 	%r13, [_Z16micro_lds_kernelILi4EEvPmPfii_param_3];
	mov.u32 	%r1, %tid.x;
	setp.ge.s32 	%p1, %r1, %r13;
	@%p1 bra 	$L__BB9_3;
	mov.u32 	%r2, %ntid.x;
	mov.u32 	%r16, smem;
	mov.u32 	%r36, %r1;
$L__BB9_2:
	and.b32  	%r14, %r36, 1023;
	cvt.rn.f32.u32 	%f13, %r14;
	mul.f32 	%f14, %f13, 0f3E800000;
	shl.b32 	%r15, %r36, 2;
	add.s32 	%r17, %r16, %r15;
	st.shared.f32 	[%r17], %f14;
	add.s32 	%r36, %r36, %r2;
	setp.lt.s32 	%p2, %r36, %r13;
	@%p2 bra 	$L__BB9_2;
$L__BB9_3:
	bar.sync 	0;
	add.s32 	%r5, %r13, -4;
	bar.sync 	0;
	// begin inline asm
	mov.u64 %rd5, %clock64;
	// end inline asm
	setp.lt.s32 	%p3, %r12, 1;
	mov.f32 	%f52, 0f00000000;
	mov.f32 	%f53, %f52;
	mov.f32 	%f54, %f52;
	mov.f32 	%f55, %f52;
	@%p3 bra 	$L__BB9_6;
	neg.s32 	%r37, %r12;
	shl.b32 	%r18, %r1, 2;
	and.b32  	%r19, %r18, 124;
	rem.s32 	%r38, %r19, %r5;
	mov.f32 	%f55, 0f00000000;
	mov.f32 	%f54, %f55;
	mov.f32 	%f53, %f55;
	mov.f32 	%f52, %f55;
$L__BB9_5:
	.pragma "nounroll";
	shl.b32 	%r20, %r38, 2;
	mov.u32 	%r21, smem;
	add.s32 	%r22, %r21, %r20;
	cvt.u64.u32 	%rd6, %r22;
	// begin inline asm
	ld.shared.v4.f32 {%f17,%f18,%f19,%f20}, [%rd6];
	// end inline asm
	add.f32 	%f33, %f52, %f17;
	add.f32 	%f34, %f53, %f18;
	add.f32 	%f35, %f54, %f19;
	add.f32 	%f36, %f55, %f20;
	add.s32 	%r23, %r38, 4;
	setp.lt.s32 	%p4, %r23, %r5;
	selp.b32 	%r24, %r23, 0, %p4;
	shl.b32 	%r25, %r24, 2;
	add.s32 	%r26, %r21, %r25;
	cvt.u64.u32 	%rd7, %r26;
	// begin inline asm
	ld.shared.v4.f32 {%f21,%f22,%f23,%f24}, [%rd7];
	// end inline asm
	add.f32 	%f37, %f33, %f21;
	add.f32 	%f38, %f34, %f22;
	add.f32 	%f39, %f35, %f23;
	add.f32 	%f40, %f36, %f24;
	add.s32 	%r27, %r24, 4;
	setp.lt.s32 	%p5, %r27, %r5;
	selp.b32 	%r28, %r27, 0, %p5;
	shl.b32 	%r29, %r28, 2;
	add.s32 	%r30, %r21, %r29;
	cvt.u64.u32 	%rd8, %r30;
	// begin inline asm
	ld.shared.v4.f32 {%f25,%f26,%f27,%f28}, [%rd8];
	// end inline asm
	add.f32 	%f41, %f37, %f25;
	add.f32 	%f42, %f38, %f26;
	add.f32 	%f43, %f39, %f27;
	add.f32 	%f44, %f40, %f28;
	add.s32 	%r31, %r28, 4;
	setp.lt.s32 	%p6, %r31, %r5;
	selp.b32 	%r32, %r31, 0, %p6;
	shl.b32 	%r33, %r32, 2;
	add.s32 	%r34, %r21, %r33;
	cvt.u64.u32 	%rd9, %r34;
	// begin inline asm
	ld.shared.v4.f32 {%f29,%f30,%f31,%f32}, [%rd9];
	// end inline asm
	add.f32 	%f52, %f41, %f29;
	add.f32 	%f53, %f42, %f30;
	add.f32 	%f54, %f43, %f31;
	add.f32 	%f55, %f44, %f32;
	add.s32 	%r35, %r32, 4;
	setp.lt.s32 	%p7, %r35, %r5;
	selp.b32 	%r38, %r35, 0, %p7;
	add.s32 	%r37, %r37, 1;
	setp.ne.s32 	%p8, %r37, 0;
	@%p8 bra 	$L__BB9_5;
$L__BB9_6:
	bar.sync 	0;
	// begin inline asm
	mov.u64 %rd10, %clock64;
	// end inline asm
	setp.ne.s32 	%p9, %r1, 0;
	@%p9 bra 	$L__BB9_8;
	sub.s64 	%rd11, %rd10, %rd5;
	cvta.to.global.u64 	%rd12, %rd3;
	st.global.u64 	[%rd12], %rd11;
	add.f32 	%f45, %f52, %f53;
	add.f32 	%f46, %f45, %f54;
	add.f32 	%f47, %f46, %f55;
	cvta.to.global.u64 	%rd13, %rd4;
	st.global.f32 	[%rd13], %f47;
$L__BB9_8:
	ret;

}
	// .globl	_Z16micro_lds_kernelILi8EEvPmPfii
.visible .entry _Z16micro_lds_kernelILi8EEvPmPfii(
	.param .u64 .ptr .align 1 _Z16micro_lds_kernelILi8EEvPmPfii_param_0,
	.param .u64 .ptr .align 1 _Z16micro_lds_kernelILi8EEvPmPfii_param_1,
	.param .u32 _Z16micro_lds_kernelILi8EEvPmPfii_param_2,
	.param .u32 _Z16micro_lds_kernelILi8EEvPmPfii_param_3
)
{
	.reg .pred 	%p<14>;
	.reg .b32 	%r<55>;
	.reg .b32 	%f<88>;
	.reg .b64 	%rd<18>;

	ld.param.u64 	%rd3, [_Z16micro_lds_kernelILi8EEvPmPfii_param_0];
	ld.param.u64 	%rd4, [_Z16micro_lds_kernelILi8EEvPmPfii_param_1];
	ld.param.u32 	%r12, [_Z16micro_lds_kernelILi8EEvPmPfii_param_2];
	ld.param.u32 	%r13, [_Z16micro_lds_kernelILi8EEvPmPfii_param_3];
	mov.u32 	%r1, %tid.x;
	setp.ge.s32 	%p1, %r1, %r13;
	@%p1 bra 	$L__BB10_3;
	mov.u32 	%r2, %ntid.x;
	mov.u32 	%r16, smem;
	mov.u32 	%r52, %r1;
$L__BB10_2:
	and.b32  	%r14, %r52, 1023;
	cvt.rn.f32.u32 	%f13, %r14;
	mul.f32 	%f14, %f13, 0f3E800000;
	shl.b32 	%r15, %r52, 2;
	add.s32 	%r17, %r16, %r15;
	st.shared.f32 	[%r17], %f14;
	add.s32 	%r52, %r52, %r2;
	setp.lt.s32 	%p2, %r52, %r13;
	@%p2 bra 	$L__BB10_2;
$L__BB10_3:
	bar.sync 	0;
	add.s32 	%r5, %r13, -4;
	bar.sync 	0;
	// begin inline asm
	mov.u64 %rd5, %clock64;
	// end inline asm
	setp.lt.s32 	%p3, %r12, 1;
	mov.f32 	%f84, 0f00000000;
	mov.f32 	%f85, %f84;
	mov.f32 	%f86, %f84;
	mov.f32 	%f87, %f84;
	@%p3 bra 	$L__BB10_6;
	neg.s32 	%r53, %r12;
	shl.b32 	%r18, %r1, 2;
	and.b32  	%r19, %r18, 124;
	rem.s32 	%r54, %r19, %r5;
	mov.f32 	%f87, 0f00000000;
	mov.f32 	%f86, %f87;
	mov.f32 	%f85, %f87;
	mov.f32 	%f84, %f87;
$L__BB10_5:
	.pragma "nounroll";
	shl.b32 	%r20, %r54, 2;
	mov.u32 	%r21, smem;
	add.s32 	%r22, %r21, %r20;
	cvt.u64.u32 	%rd6, %r22;
	// begin inline asm
	ld.shared.v4.f32 {%f17,%f18,%f19,%f20}, [%rd6];
	// end inline asm
	add.f32 	%f49, %f84, %f17;
	add.f32 	%f50, %f85, %f18;
	add.f32 	%f51, %f86, %f19;
	add.f32 	%f52, %f87, %f20;
	add.s32 	%r23, %r54, 4;
	setp.lt.s32 	%p4, %r23, %r5;
	selp.b32 	%r24, %r23, 0, %p4;
	shl.b32 	%r25, %r24, 2;
	add.s32 	%r26, %r21, %r25;
	cvt.u64.u32 	%rd7, %r26;
	// begin inline asm
	ld.shared.v4.f32 {%f21,%f22,%f23,%f24}, [%rd7];
	// end inline asm
	add.f32 	%f53, %f49, %f21;
	add.f32 	%f54, %f50, %f22;
	add.f32 	%f55, %f51, %f23;
	add.f32 	%f56, %f52, %f24;
	add.s32 	%r27, %r24, 4;
	setp.lt.s32 	%p5, %r27, %r5;
	selp.b32 	%r28, %r27, 0, %p5;
	shl.b32 	%r29, %r28, 2;
	add.s32 	%r30, %r21, %r29;
	cvt.u64.u32 	%rd8, %r30;
	// begin inline asm
	ld.shared.v4.f32 {%f25,%f26,%f27,%f28}, [%rd8];
	// end inline asm
	add.f32 	%f57, %f53, %f25;
	add.f32 	%f58, %f54, %f26;
	add.f32 	%f59, %f55, %f27;
	add.f32 	%f60, %f56, %f28;
	add.s32 	%r31, %r28, 4;
	setp.lt.s32 	%p6, %r31, %r5;
	selp.b32 	%r32, %r31, 0, %p6;
	shl.b32 	%r33, %r32, 2;
	add.s32 	%r34, %r21, %r33;
	cvt.u64.u32 	%rd9, %r34;
	// begin inline asm
	ld.shared.v4.f32 {%f29,%f30,%f31,%f32}, [%rd9];
	// end inline asm
	add.f32 	%f61, %f57, %f29;
	add.f32 	%f62, %f58, %f30;
	add.f32 	%f63, %f59, %f31;
	add.f32 	%f64, %f60, %f32;
	add.s32 	%r35, %r32, 4;
	setp.lt.s32 	%p7, %r35, %r5;
	selp.b32 	%r36, %r35, 0, %p7;
	shl.b32 	%r37, %r36, 2;
	add.s32 	%r38, %r21, %r37;
	cvt.u64.u32 	%rd10, %r38;
	// begin inline asm
	ld.shared.v4.f32 {%f33,%f34,%f35,%f36}, [%rd10];
	// end inline asm
	add.f32 	%f65, %f61, %f33;
	add.f32 	%f66, %f62, %f34;
	add.f32 	%f67, %f63, %f35;
	add.f32 	%f68, %f64, %f36;
	add.s32 	%r39, %r36, 4;
	setp.lt.s32 	%p8, %r39, %r5;
	selp.b32 	%r40, %r39, 0, %p8;
	shl.b32 	%r41, %r40, 2;
	add.s32 	%r42, %r21, %r41;
	cvt.u64.u32 	%rd11, %r42;
	// begin inline asm
	ld.shared.v4.f32 {%f37,%f38,%f39,%f40}, [%rd11];
	// end inline asm
	add.f32 	%f69, %f65, %f37;
	add.f32 	%f70, %f66, %f38;
	add.f32 	%f71, %f67, %f39;
	add.f32 	%f72, %f68, %f40;
	add.s32 	%r43, %r40, 4;
	setp.lt.s32 	%p9, %r43, %r5;
	selp.b32 	%r44, %r43, 0, %p9;
	shl.b32 	%r45, %r44, 2;
	add.s32 	%r46, %r21, %r45;
	cvt.u64.u32 	%rd12, %r46;
	// begin inline asm
	ld.shared.v4.f32 {%f41,%f42,%f43,%f44}, [%rd12];
	// end inline asm
	add.f32 	%f73, %f69, %f41;
	add.f32 	%f74, %f70, %f42;
	add.f32 	%f75, %f71, %f43;
	add.f32 	%f76, %f72, %f44;
	add.s32 	%r47, %r44, 4;
	setp.lt.s32 	%p10, %r47, %r5;
	selp.b32 	%r48, %r47, 0, %p10;
	shl.b32 	%r49, %r48, 2;
	add.s32 	%r50, %r21, %r49;
	cvt.u64.u32 	%rd13, %r50;
	// begin inline asm
	ld.shared.v4.f32 {%f45,%f46,%f47,%f48}, [%rd13];
	// end inline asm
	add.f32 	%f84, %f73, %f45;
	add.f32 	%f85, %f74, %f46;
	add.f32 	%f86, %f75, %f47;
	add.f32 	%f87, %f76, %f48;
	add.s32 	%r51, %r48, 4;
	setp.lt.s32 	%p11, %r51, %r5;
	selp.b32 	%r54, %r51, 0, %p11;
	add.s32 	%r53, %r53, 1;
	setp.ne.s32 	%p12, %r53, 0;
	@%p12 bra 	$L__BB10_5;
$L__BB10_6:
	bar.sync 	0;
	// begin inline asm
	mov.u64 %rd14, %clock64;
	// end inline asm
	setp.ne.s32 	%p13, %r1, 0;
	@%p13 bra 	$L__BB10_8;
	sub.s64 	%rd15, %rd14, %rd5;
	cvta.to.global.u64 	%rd16, %rd3;
	st.global.u64 	[%rd16], %rd15;
	add.f32 	%f77, %f84, %f85;
	add.f32 	%f78, %f77, %f86;
	add.f32 	%f79, %f78, %f87;
	cvta.to.global.u64 	%rd17, %rd4;
	st.global.f32 	[%rd17], %f79;
$L__BB10_8:
	ret;

}
	// .globl	_Z16micro_lds_kernelILi16EEvPmPfii
.visible .entry _Z16micro_lds_kernelILi16EEvPmPfii(
	.param .u64 .ptr .align 1 _Z16micro_lds_kernelILi16EEvPmPfii_param_0,
	.param .u64 .ptr .align 1 _Z16micro_lds_kernelILi16EEvPmPfii_param_1,
	.param .u32 _Z16micro_lds_kernelILi16EEvPmPfii_param_2,
	.param .u32 _Z16micro_lds_kernelILi16EEvPmPfii_param_3
)
{
	.reg .pred 	%p<22>;
	.reg .b32 	%r<87>;
	.reg .b32 	%f<152>;
	.reg .b64 	%rd<26>;

	ld.param.u64 	%rd3, [_Z16micro_lds_kernelILi16EEvPmPfii_param_0];
	ld.param.u64 	%rd4, [_Z16micro_lds_kernelILi16EEvPmPfii_param_1];
	ld.param.u32 	%r12, [_Z16micro_lds_kernelILi16EEvPmPfii_param_2];
	ld.param.u32 	%r13, [_Z16micro_lds_kernelILi16EEvPmPfii_param_3];
	mov.u32 	%r1, %tid.x;
	setp.ge.s32 	%p1, %r1, %r13;
	@%p1 bra 	$L__BB11_3;
	mov.u32 	%r2, %ntid.x;
	mov.u32 	%r16, smem;
	mov.u32 	%r84, %r1;
$L__BB11_2:
	and.b32  	%r14, %r84, 1023;
	cvt.rn.f32.u32 	%f13, %r14;
	mul.f32 	%f14, %f13, 0f3E800000;
	shl.b32 	%r15, %r84, 2;
	add.s32 	%r17, %r16, %r15;
	st.shared.f32 	[%r17], %f14;
	add.s32 	%r84, %r84, %r2;
	setp.lt.s32 	%p2, %r84, %r13;
	@%p2 bra 	$L__BB11_2;
$L__BB11_3:
	bar.sync 	0;
	add.s32 	%r5, %r13, -4;
	bar.sync 	0;
	// begin inline asm
	mov.u64 %rd5, %clock64;
	// end inline asm
	setp.lt.s32 	%p3, %r12, 1;
	mov.f32 	%f148, 0f00000000;
	mov.f32 	%f149, %f148;
	mov.f32 	%f150, %f148;
	mov.f32 	%f151, %f148;
	@%p3 bra 	$L__BB11_6;
	neg.s32 	%r85, %r12;
	shl.b32 	%r18, %r1, 2;
	and.b32  	%r19, %r18, 124;
	rem.s32 	%r86, %r19, %r5;
	mov.f32 	%f151, 0f00000000;
	mov.f32 	%f150, %f151;
	mov.f32 	%f149, %f151;
	mov.f32 	%f148, %f151;
$L__BB11_5:
	.pragma "nounroll";
	shl.b32 	%r20, %r86, 2;
	mov.u32 	%r21, smem;
	add.s32 	%r22, %r21, %r20;
	cvt.u64.u32 	%rd6, %r22;
	// begin inline asm
	ld.shared.v4.f32 {%f17,%f18,%f19,%f20}, [%rd6];
	// end inline asm
	add.f32 	%f81, %f148, %f17;
	add.f32 	%f82, %f149, %f18;
	add.f32 	%f83, %f150, %f19;
	add.f32 	%f84, %f151, %f20;
	add.s32 	%r23, %r86, 4;
	setp.lt.s32 	%p4, %r23, %r5;
	selp.b32 	%r24, %r23, 0, %p4;
	shl.b32 	%r25, %r24, 2;
	add.s32 	%r26, %r21, %r25;
	cvt.u64.u32 	%rd7, %r26;
	// begin inline asm
	ld.shared.v4.f32 {%f21,%f22,%f23,%f24}, [%rd7];
	// end inline asm
	add.f32 	%f85, %f81, %f21;
	add.f32 	%f86, %f82, %f22;
	add.f32 	%f87, %f83, %f23;
	add.f32 	%f88, %f84, %f24;
	add.s32 	%r27, %r24, 4;
	setp.lt.s32 	%p5, %r27, %r5;
	selp.b32 	%r28, %r27, 0, %p5;
	shl.b32 	%r29, %r28, 2;
	add.s32 	%r30, %r21, %r29;
	cvt.u64.u32 	%rd8, %r30;
	// begin inline asm
	ld.shared.v4.f32 {%f25,%f26,%f27,%f28}, [%rd8];
	// end inline asm
	add.f32 	%f89, %f85, %f25;
	add.f32 	%f90, %f86, %f26;
	add.f32 	%f91, %f87, %f27;
	add.f32 	%f92, %f88, %f28;
	add.s32 	%r31, %r28, 4;
	setp.lt.s32 	%p6, %r31, %r5;
	selp.b32 	%r32, %r31, 0, %p6;
	shl.b32 	%r33, %r32, 2;
	add.s32 	%r34, %r21, %r33;
	cvt.u64.u32 	%rd9, %r34;
	// begin inline asm
	ld.shared.v4.f32 {%f29,%f30,%f31,%f32}, [%rd9];
	// end inline asm
	add.f32 	%f93, %f89, %f29;
	add.f32 	%f94, %f90, %f30;
	add.f32 	%f95, %f91, %f31;
	add.f32 	%f96, %f92, %f32;
	add.s32 	%r35, %r32, 4;
	setp.lt.s32 	%p7, %r35, %r5;
	selp.b32 	%r36, %r35, 0, %p7;
	shl.b32 	%r37, %r36, 2;
	add.s32 	%r38, %r21, %r37;
	cvt.u64.u32 	%rd10, %r38;
	// begin inline asm
	ld.shared.v4.f32 {%f33,%f34,%f35,%f36}, [%rd10];
	// end inline asm
	add.f32 	%f97, %f93, %f33;
	add.f32 	%f98, %f94, %f34;
	add.f32 	%f99, %f95, %f35;
	add.f32 	%f100, %f96, %f36;
	add.s32 	%r39, %r36, 4;
	setp.lt.s32 	%p8, %r39, %r5;
	selp.b32 	%r40, %r39, 0, %p8;
	shl.b32 	%r41, %r40, 2;
	add.s32 	%r42, %r21, %r41;
	cvt.u64.u32 	%rd11, %r42;
	// begin inline asm
	ld.shared.v4.f32 {%f37,%f38,%f39,%f40}, [%rd11];
	// end inline asm
	add.f32 	%f101, %f97, %f37;
	add.f32 	%f102, %f98, %f38;
	add.f32 	%f103, %f99, %f39;
	add.f32 	%f104, %f100, %f40;
	add.s32 	%r43, %r40, 4;
	setp.lt.s32 	%p9, %r43, %r5;
	selp.b32 	%r44, %r43, 0, %p9;
	shl.b32 	%r45, %r44, 2;
	add.s32 	%r46, %r21, %r45;
	cvt.u64.u32 	%rd12, %r46;
	// begin inline asm
	ld.shared.v4.f32 {%f41,%f42,%f43,%f44}, [%rd12];
	// end inline asm
	add.f32 	%f105, %f101, %f41;
	add.f32 	%f106, %f102, %f42;
	add.f32 	%f107, %f103, %f43;
	add.f32 	%f108, %f104, %f44;
	add.s32 	%r47, %r44, 4;
	setp.lt.s32 	%p10, %r47, %r5;
	selp.b32 	%r48, %r47, 0, %p10;
	shl.b32 	%r49, %r48, 2;
	add.s32 	%r50, %r21, %r49;
	cvt.u64.u32 	%rd13, %r50;
	// begin inline asm
	ld.shared.v4.f32 {%f45,%f46,%f47,%f48}, [%rd13];
	// end inline asm
	add.f32 	%f109, %f105, %f45;
	add.f32 	%f110, %f106, %f46;
	add.f32 	%f111, %f107, %f47;
	add.f32 	%f112, %f108, %f48;
	add.s32 	%r51, %r48, 4;
	setp.lt.s32 	%p11, %r51, %r5;
	selp.b32 	%r52, %r51, 0, %p11;
	shl.b32 	%r53, %r52, 2;
	add.s32 	%r54, %r21, %r53;
	cvt.u64.u32 	%rd14, %r54;
	// begin inline asm
	ld.shared.v4.f32 {%f49,%f50,%f51,%f52}, [%rd14];
	// end inline asm
	add.f32 	%f113, %f109, %f49;
	add.f32 	%f114, %f110, %f50;
	add.f32 	%f115, %f111, %f51;
	add.f32 	%f116, %f112, %f52;
	add.s32 	%r55, %r52, 4;
	setp.lt.s32 	%p12, %r55, %r5;
	selp.b32 	%r56, %r55, 0, %p12;
	shl.b32 	%r57, %r56, 2;
	add.s32 	%r58, %r21, %r57;
	cvt.u64.u32 	%rd15, %r58;
	// begin inline asm
	ld.shared.v4.f32 {%f53,%f54,%f55,%f56}, [%rd15];
	// end inline asm
	add.f32 	%f117, %f113, %f53;
	add.f32 	%f118, %f114, %f54;
	add.f32 	%f119, %f115, %f55;
	add.f32 	%f120, %f116, %f56;
	add.s32 	%r59, %r56, 4;
	setp.lt.s32 	%p13, %r59, %r5;
	selp.b32 	%r60, %r59, 0, %p13;
	shl.b32 	%r61, %r60, 2;
	add.s32 	%r62, %r21, %r61;
	cvt.u64.u32 	%rd16, %r62;
	// begin inline asm
	ld.shared.v4.f32 {%f57,%f58,%f59,%f60}, [%rd16];
	// end inline asm
	add.f32 	%f121, %f117, %f57;
	add.f32 	%f122, %f118, %f58;
	add.f32 	%f123, %f119, %f59;
	add.f32 	%f124, %f120, %f60;
	add.s32 	%r63, %r60, 4;
	setp.lt.s32 	%p14, %r63, %r5;
	selp.b32 	%r64, %r63, 0, %p14;
	shl.b32 	%r65, %r64, 2;
	add.s32 	%r66, %r21, %r65;
	cvt.u64.u32 	%rd17, %r66;
	// begin inline asm
	ld.shared.v4.f32 {%f61,%f62,%f63,%f64}, [%rd17];
	// end inline asm
	add.f32 	%f125, %f121, %f61;
	add.f32 	%f126, %f122, %f62;
	add.f32 	%f127, %f123, %f63;
	add.f32 	%f128, %f124, %f64;
	add.s32 	%r67, %r64, 4;
	setp.lt.s32 	%p15, %r67, %r5;
	selp.b32 	%r68, %r67, 0, %p15;
	shl.b32 	%r69, %r68, 2;
	add.s32 	%r70, %r21, %r69;
	cvt.u64.u32 	%rd18, %r70;
	// begin inline asm
	ld.shared.v4.f32 {%f65,%f66,%f67,%f68}, [%rd18];
	// end inline asm
	add.f32 	%f129, %f125, %f65;
	add.f32 	%f130, %f126, %f66;
	add.f32 	%f131, %f127, %f67;
	add.f32 	%f132, %f128, %f68;
	add.s32 	%r71, %r68, 4;
	setp.lt.s32 	%p16, %r71, %r5;
	selp.b32 	%r72, %r71, 0, %p16;
	shl.b32 	%r73, %r72, 2;
	add.s32 	%r74, %r21, %r73;
	cvt.u64.u32 	%rd19, %r74;
	// begin inline asm
	ld.shared.v4.f32 {%f69,%f70,%f71,%f72}, [%rd19];
	// end inline asm
	add.f32 	%f133, %f129, %f69;
	add.f32 	%f134, %f130, %f70;
	add.f32 	%f135, %f131, %f71;
	add.f32 	%f136, %f132, %f72;
	add.s32 	%r75, %r72, 4;
	setp.lt.s32 	%p17, %r75, %r5;
	selp.b32 	%r76, %r75, 0, %p17;
	shl.b32 	%r77, %r76, 2;
	add.s32 	%r78, %r21, %r77;
	cvt.u64.u32 	%rd20, %r78;
	// begin inline asm
	ld.shared.v4.f32 {%f73,%f74,%f75,%f76}, [%rd20];
	// end inline asm
	add.f32 	%f137, %f133, %f73;
	add.f32 	%f138, %f134, %f74;
	add.f32 	%f139, %f135, %f75;
	add.f32 	%f140, %f136, %f76;
	add.s32 	%r79, %r76, 4;
	setp.lt.s32 	%p18, %r79, %r5;
	selp.b32 	%r80, %r79, 0, %p18;
	shl.b32 	%r81, %r80, 2;
	add.s32 	%r82, %r21, %r81;
	cvt.u64.u32 	%rd21, %r82;
	// begin inline asm
	ld.shared.v4.f32 {%f77,%f78,%f79,%f80}, [%rd21];
	// end inline asm
	add.f32 	%f148, %f137, %f77;
	add.f32 	%f149, %f138, %f78;
	add.f32 	%f150, %f139, %f79;
	add.f32 	%f151, %f140, %f80;
	add.s32 	%r83, %r80, 4;
	setp.lt.s32 	%p19, %r83, %r5;
	selp.b32 	%r86, %r83, 0, %p19;
	add.s32 	%r85, %r85, 1;
	setp.ne.s32 	%p20, %r85, 0;
	@%p20 bra 	$L__BB11_5;
$L__BB11_6:
	bar.sync 	0;
	// begin inline asm
	mov.u64 %rd22, %clock64;
	// end inline asm
	setp.ne.s32 	%p21, %r1, 0;
	@%p21 bra 	$L__BB11_8;
	sub.s64 	%rd23, %rd22, %rd5;
	cvta.to.global.u64 	%rd24, %rd3;
	st.global.u64 	[%rd24], %rd23;
	add.f32 	%f141, %f148, %f149;
	add.f32 	%f142, %f141, %f150;
	add.f32 	%f143, %f142, %f151;
	cvta.to.global.u64 	%rd25, %rd4;
	st.global.f32 	[%rd25], %f143;
$L__BB11_8:
	ret;

}
	// .globl	_Z16micro_lds_kernelILi32EEvPmPfii
.visible .entry _Z16micro_lds_kernelILi32EEvPmPfii(
	.param .u64 .ptr .align 1 _Z16micro_lds_kernelILi32EEvPmPfii_param_0,
	.param .u64 .ptr .align 1 _Z16micro_lds_kernelILi32EEvPmPfii_param_1,
	.param .u32 _Z16micro_lds_kernelILi32EEvPmPfii_param_2,
	.param .u32 _Z16micro_lds_kernelILi32EEvPmPfii_param_3
)
{
	.reg .pred 	%p<38>;
	.reg .b32 	%r<151>;
	.reg .b32 	%f<280>;
	.reg .b64 	%rd<42>;

	ld.param.u64 	%rd3, [_Z16micro_lds_kernelILi32EEvPmPfii_param_0];
	ld.param.u64 	%rd4, [_Z16micro_lds_kernelILi32EEvPmPfii_param_1];
	ld.param.u32 	%r12, [_Z16micro_lds_kernelILi32EEvPmPfii_param_2];
	ld.param.u32 	%r13, [_Z16micro_lds_kernelILi32EEvPmPfii_param_3];
	mov.u32 	%r1, %tid.x;
	setp.ge.s32 	%p1, %r1, %r13;
	@%p1 bra 	$L__BB12_3;
	mov.u32 	%r2, %ntid.x;
	mov.u32 	%r16, smem;
	mov.u32 	%r148, %r1;
$L__BB12_2:
	and.b32  	%r14, %r148, 1023;
	cvt.rn.f32.u32 	%f13, %r14;
	mul.f32 	%f14, %f13, 0f3E800000;
	shl.b32 	%r15, %r148, 2;
	add.s32 	%r17, %r16, %r15;
	st.shared.f32 	[%r17], %f14;
	add.s32 	%r148, %r148, %r2;
	setp.lt.s32 	%p2, %r148, %r13;
	@%p2 bra 	$L__BB12_2;
$L__BB12_3:
	bar.sync 	0;
	add.s32 	%r5, %r13, -4;
	bar.sync 	0;
	// begin inline asm
	mov.u64 %rd5, %clock64;
	// end inline asm
	setp.lt.s32 	%p3, %r12, 1;
	mov.f32 	%f276, 0f00000000;
	mov.f32 	%f277, %f276;
	mov.f32 	%f278, %f276;
	mov.f32 	%f279, %f276;
	@%p3 bra 	$L__BB12_6;
	neg.s32 	%r149, %r12;
	shl.b32 	%r18, %r1, 2;
	and.b32  	%r19, %r18, 124;
	rem.s32 	%r150, %r19, %r5;
	mov.f32 	%f279, 0f00000000;
	mov.f32 	%f278, %f279;
	mov.f32 	%f277, %f279;
	mov.f32 	%f276, %f279;
$L__BB12_5:
	.pragma "nounroll";
	shl.b32 	%r20, %r150, 2;
	mov.u32 	%r21, smem;
	add.s32 	%r22, %r21, %r20;
	cvt.u64.u32 	%rd6, %r22;
	// begin inline asm
	ld.shared.v4.f32 {%f17,%f18,%f19,%f20}, [%rd6];
	// end inline asm
	add.f32 	%f145, %f276, %f17;
	add.f32 	%f146, %f277, %f18;
	add.f32 	%f147, %f278, %f19;
	add.f32 	%f148, %f279, %f20;
	add.s32 	%r23, %r150, 4;
	setp.lt.s32 	%p4, %r23, %r5;
	selp.b32 	%r24, %r23, 0, %p4;
	shl.b32 	%r25, %r24, 2;
	add.s32 	%r26, %r21, %r25;
	cvt.u64.u32 	%rd7, %r26;
	// begin inline asm
	ld.shared.v4.f32 {%f21,%f22,%f23,%f24}, [%rd7];
	// end inline asm
	add.f32 	%f149, %f145, %f21;
	add.f32 	%f150, %f146, %f22;
	add.f32 	%f151, %f147, %f23;
	add.f32 	%f152, %f148, %f24;
	add.s32 	%r27, %r24, 4;
	setp.lt.s32 	%p5, %r27, %r5;
	selp.b32 	%r28, %r27, 0, %p5;
	shl.b32 	%r29, %r28, 2;
	add.s32 	%r30, %r21, %r29;
	cvt.u64.u32 	%rd8, %r30;
	// begin inline asm
	ld.shared.v4.f32 {%f25,%f26,%f27,%f28}, [%rd8];
	// end inline asm
	add.f32 	%f153, %f149, %f25;
	add.f32 	%f154, %f150, %f26;
	add.f32 	%f155, %f151, %f27;
	add.f32 	%f156, %f152, %f28;
	add.s32 	%r31, %r28, 4;
	setp.lt.s32 	%p6, %r31, %r5;
	selp.b32 	%r32, %r31, 0, %p6;
	shl.b32 	%r33, %r32, 2;
	add.s32 	%r34, %r21, %r33;
	cvt.u64.u32 	%rd9, %r34;
	// begin inline asm
	ld.shared.v4.f32 {%f29,%f30,%f31,%f32}, [%rd9];
	// end inline asm
	add.f32 	%f157, %f153, %f29;
	add.f32 	%f158, %f154, %f30;
	add.f32 	%f159, %f155, %f31;
	add.f32 	%f160, %f156, %f32;
	add.s32 	%r35, %r32, 4;
	setp.lt.s32 	%p7, %r35, %r5;
	selp.b32 	%r36, %r35, 0, %p7;
	shl.b32 	%r37, %r36, 2;
	add.s32 	%r38, %r21, %r37;
	cvt.u64.u32 	%rd10, %r38;
	// begin inline asm
	ld.shared.v4.f32 {%f33,%f34,%f35,%f36}, [%rd10];
	// end inline asm
	add.f32 	%f161, %f157, %f33;
	add.f32 	%f162, %f158, %f34;
	add.f32 	%f163, %f159, %f35;
	add.f32 	%f164, %f160, %f36;
	add.s32 	%r39, %r36, 4;
	setp.lt.s32 	%p8, %r39, %r5;
	selp.b32 	%r40, %r39, 0, %p8;
	shl.b32 	%r41, %r40, 2;
	add.s32 	%r42, %r21, %r41;
	cvt.u64.u32 	%rd11, %r42;
	// begin inline asm
	ld.shared.v4.f32 {%f37,%f38,%f39,%f40}, [%rd11];
	// end inline asm
	add.f32 	%f165, %f161, %f37;
	add.f32 	%f166, %f162, %f38;
	add.f32 	%f167, %f163, %f39;
	add.f32 	%f168, %f164, %f40;
	add.s32 	%r43, %r40, 4;
	setp.lt.s32 	%p9, %r43, %r5;
	selp.b32 	%r44, %r43, 0, %p9;
	shl.b32 	%r45, %r44, 2;
	add.s32 	%r46, %r21, %r45;
	cvt.u64.u32 	%rd12, %r46;
	// begin inline asm
	ld.shared.v4.f32 {%f41,%f42,%f43,%f44}, [%rd12];
	// end inline asm
	add.f32 	%f169, %f165, %f41;
	add.f32 	%f170, %f166, %f42;
	add.f32 	%f171, %f167, %f43;
	add.f32 	%f172, %f168, %f44;
	add.s32 	%r47, %r44, 4;
	setp.lt.s32 	%p10, %r47, %r5;
	selp.b32 	%r48, %r47, 0, %p10;
	shl.b32 	%r49, %r48, 2;
	add.s32 	%r50, %r21, %r49;
	cvt.u64.u32 	%rd13, %r50;
	// begin inline asm
	ld.shared.v4.f32 {%f45,%f46,%f47,%f48}, [%rd13];
	// end inline asm
	add.f32 	%f173, %f169, %f45;
	add.f32 	%f174, %f170, %f46;
	add.f32 	%f175, %f171, %f47;
	add.f32 	%f176, %f172, %f48;
	add.s32 	%r51, %r48, 4;
	setp.lt.s32 	%p11, %r51, %r5;
	selp.b32 	%r52, %r51, 0, %p11;
	shl.b32 	%r53, %r52, 2;
	add.s32 	%r54, %r21, %r53;
	cvt.u64.u32 	%rd14, %r54;
	// begin inline asm
	ld.shared.v4.f32 {%f49,%f50,%f51,%f52}, [%rd14];
	// end inline asm
	add.f32 	%f177, %f173, %f49;
	add.f32 	%f178, %f174, %f50;
	add.f32 	%f179, %f175, %f51;
	add.f32 	%f180, %f176, %f52;
	add.s32 	%r55, %r52, 4;
	setp.lt.s32 	%p12, %r55, %r5;
	selp.b32 	%r56, %r55, 0, %p12;
	shl.b32 	%r57, %r56, 2;
	add.s32 	%r58, %r21, %r57;
	cvt.u64.u32 	%rd15, %r58;
	// begin inline asm
	ld.shared.v4.f32 {%f53,%f54,%f55,%f56}, [%rd15];
	// end inline asm
	add.f32 	%f181, %f177, %f53;
	add.f32 	%f182, %f178, %f54;
	add.f32 	%f183, %f179, %f55;
	add.f32 	%f184, %f180, %f56;
	add.s32 	%r59, %r56, 4;
	setp.lt.s32 	%p13, %r59, %r5;
	selp.b32 	%r60, %r59, 0, %p13;
	shl.b32 	%r61, %r60, 2;
	add.s32 	%r62, %r21, %r61;
	cvt.u64.u32 	%rd16, %r62;
	// begin inline asm
	ld.shared.v4.f32 {%f57,%f58,%f59,%f60}, [%rd16];
	// end inline asm
	add.f32 	%f185, %f181, %f57;
	add.f32 	%f186, %f182, %f58;
	add.f32 	%f187, %f183, %f59;
	add.f32 	%f188, %f184, %f60;
	add.s32 	%r63, %r60, 4;
	setp.lt.s32 	%p14, %r63, %r5;
	selp.b32 	%r64, %r63, 0, %p14;
	shl.b32 	%r65, %r64, 2;
	add.s32 	%r66, %r21, %r65;
	cvt.u64.u32 	%rd17, %r66;
	// begin inline asm
	ld.shared.v4.f32 {%f61,%f62,%f63,%f64}, [%rd17];
	// end inline asm
	add.f32 	%f189, %f185, %f61;
	add.f32 	%f190, %f186, %f62;
	add.f32 	%f191, %f187, %f63;
	add.f32 	%f192, %f188, %f64;
	add.s32 	%r67, %r64, 4;
	setp.lt.s32 	%p15, %r67, %r5;
	selp.b32 	%r68, %r67, 0, %p15;
	shl.b32 	%r69, %r68, 2;
	add.s32 	%r70, %r21, %r69;
	cvt.u64.u32 	%rd18, %r70;
	// begin inline asm
	ld.shared.v4.f32 {%f65,%f66,%f67,%f68}, [%rd18];
	// end inline asm
	add.f32 	%f193, %f189, %f65;
	add.f32 	%f194, %f190, %f66;
	add.f32 	%f195, %f191, %f67;
	add.f32 	%f196, %f192, %f68;
	add.s32 	%r71, %r68, 4;
	setp.lt.s32 	%p16, %r71, %r5;
	selp.b32 	%r72, %r71, 0, %p16;
	shl.b32 	%r73, %r72, 2;
	add.s32 	%r74, %r21, %r73;
	cvt.u64.u32 	%rd19, %r74;
	// begin inline asm
	ld.shared.v4.f32 {%f69,%f70,%f71,%f72}, [%rd19];
	// end inline asm
	add.f32 	%f197, %f193, %f69;
	add.f32 	%f198, %f194, %f70;
	add.f32 	%f199, %f195, %f71;
	add.f32 	%f200, %f196, %f72;
	add.s32 	%r75, %r72, 4;
	setp.lt.s32 	%p17, %r75, %r5;
	selp.b32 	%r76, %r75, 0, %p17;
	shl.b32 	%r77, %r76, 2;
	add.s32 	%r78, %r21, %r77;
	cvt.u64.u32 	%rd20, %r78;
	// begin inline asm
	ld.shared.v4.f32 {%f73,%f74,%f75,%f76}, [%rd20];
	// end inline asm
	add.f32 	%f201, %f197, %f73;
	add.f32 	%f202, %f198, %f74;
	add.f32 	%f203, %f199, %f75;
	add.f32 	%f204, %f200, %f76;
	add.s32 	%r79, %r76, 4;
	setp.lt.s32 	%p18, %r79, %r5;
	selp.b32 	%r80, %r79, 0, %p18;
	shl.b32 	%r81, %r80, 2;
	add.s32 	%r82, %r21, %r81;
	cvt.u64.u32 	%rd21, %r82;
	// begin inline asm
	ld.shared.v4.f32 {%f77,%f78,%f79,%f80}, [%rd21];
	// end inline asm
	add.f32 	%f205, %f201, %f77;
	add.f32 	%f206, %f202, %f78;
	add.f32 	%f207, %f203, %f79;
	add.f32 	%f208, %f204, %f80;
	add.s32 	%r83, %r80, 4;
	setp.lt.s32 	%p19, %r83, %r5;
	selp.b32 	%r84, %r83, 0, %p19;
	shl.b32 	%r85, %r84, 2;
	add.s32 	%r86, %r21, %r85;
	cvt.u64.u32 	%rd22, %r86;
	// begin inline asm
	ld.shared.v4.f32 {%f81,%f82,%f83,%f84}, [%rd22];
	// end inline asm
	add.f32 	%f209, %f205, %f81;
	add.f32 	%f210, %f206, %f82;
	add.f32 	%f211, %f207, %f83;
	add.f32 	%f212, %f208, %f84;
	add.s32 	%r87, %r84, 4;
	setp.lt.s32 	%p20, %r87, %r5;
	selp.b32 	%r88, %r87, 0, %p20;
	shl.b32 	%r89, %r88, 2;
	add.s32 	%r90, %r21, %r89;
	cvt.u64.u32 	%rd23, %r90;
	// begin inline asm
	ld.shared.v4.f32 {%f85,%f86,%f87,%f88}, [%rd23];
	// end inline asm
	add.f32 	%f213, %f209, %f85;
	add.f32 	%f214, %f210, %f86;
	add.f32 	%f215, %f211, %f87;
	add.f32 	%f216, %f212, %f88;
	add.s32 	%r91, %r88, 4;
	setp.lt.s32 	%p21, %r91, %r5;
	selp.b32 	%r92, %r91, 0, %p21;
	shl.b32 	%r93, %r92, 2;
	add.s32 	%r94, %r21, %r93;
	cvt.u64.u32 	%rd24, %r94;
	// begin inline asm
	ld.shared.v4.f32 {%f89,%f90,%f91,%f92}, [%rd24];
	// end inline asm
	add.f32 	%f217, %f213, %f89;
	add.f32 	%f218, %f214, %f90;
	add.f32 	%f219, %f215, %f91;
	add.f32 	%f220, %f216, %f92;
	add.s32 	%r95, %r92, 4;
	setp.lt.s32 	%p22, %r95, %r5;
	selp.b32 	%r96, %r95, 0, %p22;
	shl.b32 	%r97, %r96, 2;
	add.s32 	%r98, %r21, %r97;
	cvt.u64.u32 	%rd25, %r98;
	// begin inline asm
	ld.shared.v4.f32 {%f93,%f94,%f95,%f96}, [%rd25];
	// end inline asm
	add.f32 	%f221, %f217, %f93;
	add.f32 	%f222, %f218, %f94;
	add.f32 	%f223, %f219, %f95;
	add.f32 	%f224, %f220, %f96;
	add.s32 	%r99, %r96, 4;
	setp.lt.s32 	%p23, %r99, %r5;
	selp.b32 	%r100, %r99, 0, %p23;
	shl.b32 	%r101, %r100, 2;
	add.s32 	%r102, %r21, %r101;
	cvt.u64.u32 	%rd26, %r102;
	// begin inline asm
	ld.shared.v4.f32 {%f97,%f98,%f99,%f100}, [%rd26];
	// end inline asm
	add.f32 	%f225, %f221, %f97;
	add.f32 	%f226, %f222, %f98;
	add.f32 	%f227, %f223, %f99;
	add.f32 	%f228, %f224, %f100;
	add.s32 	%r103, %r100, 4;
	setp.lt.s32 	%p24, %r103, %r5;
	selp.b32 	%r104, %r103, 0, %p24;
	shl.b32 	%r105, %r104, 2;
	add.s32 	%r106, %r21, %r105;
	cvt.u64.u32 	%rd27, %r106;
	// begin inline asm
	ld.shared.v4.f32 {%f101,%f102,%f103,%f104}, [%rd27];
	// end inline asm
	add.f32 	%f229, %f225, %f101;
	add.f32 	%f230, %f226, %f102;
	add.f32 	%f231, %f227, %f103;
	add.f32 	%f232, %f228, %f104;
	add.s32 	%r107, %r104, 4;
	setp.lt.s32 	%p25, %r107, %r5;
	selp.b32 	%r108, %r107, 0, %p25;
	shl.b32 	%r109, %r108, 2;
	add.s32 	%r110, %r21, %r109;
	cvt.u64.u32 	%rd28, %r110;
	// begin inline asm
	ld.shared.v4.f32 {%f105,%f106,%f107,%f108}, [%rd28];
	// end inline asm
	add.f32 	%f233, %f229, %f105;
	add.f32 	%f234, %f230, %f106;
	add.f32 	%f235, %f231, %f107;
	add.f32 	%f236, %f232, %f108;
	add.s32 	%r111, %r108, 4;
	setp.lt.s32 	%p26, %r111, %r5;
	selp.b32 	%r112, %r111, 0, %p26;
	shl.b32 	%r113, %r112, 2;
	add.s32 	%r114, %r21, %r113;
	cvt.u64.u32 	%rd29, %r114;
	// begin inline asm
	ld.shared.v4.f32 {%f109,%f110,%f111,%f112}, [%rd29];
	// end inline asm
	add.f32 	%f237, %f233, %f109;
	add.f32 	%f238, %f234, %f110;
	add.f32 	%f239, %f235, %f111;
	add.f32 	%f240, %f236, %f112;
	add.s32 	%r115, %r112, 4;
	setp.lt.s32 	%p27, %r115, %r5;
	selp.b32 	%r116, %r115, 0, %p27;
	shl.b32 	%r117, %r116, 2;
	add.s32 	%r118, %r21, %r117;
	cvt.u64.u32 	%rd30, %r118;
	// begin inline asm
	ld.shared.v4.f32 {%f113,%f114,%f115,%f116}, [%rd30];
	// end inline asm
	add.f32 	%f241, %f237, %f113;
	add.f32 	%f242, %f238, %f114;
	add.f32 	%f243, %f239, %f115;
	add.f32 	%f244, %f240, %f116;
	add.s32 	%r119, %r116, 4;
	setp.lt.s32 	%p28, %r119, %r5;
	selp.b32 	%r120, %r119, 0, %p28;
	shl.b32 	%r121, %r120, 2;
	add.s32 	%r122, %r21, %r121;
	cvt.u64.u32 	%rd31, %r122;
	// begin inline asm
	ld.shared.v4.f32 {%f117,%f118,%f119,%f120}, [%rd31];
	// end inline asm
	add.f32 	%f245, %f241, %f117;
	add.f32 	%f246, %f242, %f118;
	add.f32 	%f247, %f243, %f119;
	add.f32 	%f248, %f244, %f120;
	add.s32 	%r123, %r120, 4;
	setp.lt.s32 	%p29, %r123, %r5;
	selp.b32 	%r124, %r123, 0, %p29;
	shl.b32 	%r125, %r124, 2;
	add.s32 	%r126, %r21, %r125;
	cvt.u64.u32 	%rd32, %r126;
	// begin inline asm
	ld.shared.v4.f32 {%f121,%f122,%f123,%f124}, [%rd32];
	// end inline asm
	add.f32 	%f249, %f245, %f121;
	add.f32 	%f250, %f246, %f122;
	add.f32 	%f251, %f247, %f123;
	add.f32 	%f252, %f248, %f124;
	add.s32 	%r127, %r124, 4;
	setp.lt.s32 	%p30, %r127, %r5;
	selp.b32 	%r128, %r127, 0, %p30;
	shl.b32 	%r129, %r128, 2;
	add.s32 	%r130, %r21, %r129;
	cvt.u64.u32 	%rd33, %r130;
	// begin inline asm
	ld.shared.v4.f32 {%f125,%f126,%f127,%f128}, [%rd33];
	// end inline asm
	add.f32 	%f253, %f249, %f125;
	add.f32 	%f254, %f250, %f126;
	add.f32 	%f255, %f251, %f127;
	add.f32 	%f256, %f252, %f128;
	add.s32 	%r131, %r128, 4;
	setp.lt.s32 	%p31, %r131, %r5;
	selp.b32 	%r132, %r131, 0, %p31;
	shl.b32 	%r133, %r132, 2;
	add.s32 	%r134, %r21, %r133;
	cvt.u64.u32 	%rd34, %r134;
	// begin inline asm
	ld.shared.v4.f32 {%f129,%f130,%f131,%f132}, [%rd34];
	// end inline asm
	add.f32 	%f257, %f253, %f129;
	add.f32 	%f258, %f254, %f130;
	add.f32 	%f259, %f255, %f131;
	add.f32 	%f260, %f256, %f132;
	add.s32 	%r135, %r132, 4;
	setp.lt.s32 	%p32, %r135, %r5;
	selp.b32 	%r136, %r135, 0, %p32;
	shl.b32 	%r137, %r136, 2;
	add.s32 	%r138, %r21, %r137;
	cvt.u64.u32 	%rd35, %r138;
	// begin inline asm
	ld.shared.v4.f32 {%f133,%f134,%f135,%f136}, [%rd35];
	// end inline asm
	add.f32 	%f261, %f257, %f133;
	add.f32 	%f262, %f258, %f134;
	add.f32 	%f263, %f259, %f135;
	add.f32 	%f264, %f260, %f136;
	add.s32 	%r139, %r136, 4;
	setp.lt.s32 	%p33, %r139, %r5;
	selp.b32 	%r140, %r139, 0, %p33;
	shl.b32 	%r141, %r140, 2;
	add.s32 	%r142, %r21, %r141;
	cvt.u64.u32 	%rd36, %r142;
	// begin inline asm
	ld.shared.v4.f32 {%f137,%f138,%f139,%f140}, [%rd36];
	// end inline asm
	add.f32 	%f265, %f261, %f137;
	add.f32 	%f266, %f262, %f138;
	add.f32 	%f267, %f263, %f139;
	add.f32 	%f268, %f264, %f140;
	add.s32 	%r143, %r140, 4;
	setp.lt.s32 	%p34, %r143, %r5;
	selp.b32 	%r144, %r143, 0, %p34;
	shl.b32 	%r145, %r144, 2;
	add.s32 	%r146, %r21, %r145;
	cvt.u64.u32 	%rd37, %r146;
	// begin inline asm
	ld.shared.v4.f32 {%f141,%f142,%f143,%f144}, [%rd37];
	// end inline asm
	add.f32 	%f276, %f265, %f141;
	add.f32 	%f277, %f266, %f142;
	add.f32 	%f278, %f267, %f143;
	add.f32 	%f279, %f268, %f144;
	add.s32 	%r147, %r144, 4;
	setp.lt.s32 	%p35, %r147, %r5;
	selp.b32 	%r150, %r147, 0, %p35;
	add.s32 	%r149, %r149, 1;
	setp.ne.s32 	%p36, %r149, 0;
	@%p36 bra 	$L__BB12_5;
$L__BB12_6:
	bar.sync 	0;
	// begin inline asm
	mov.u64 %rd38, %clock64;
	// end inline asm
	setp.ne.s32 	%p37, %r1, 0;
	@%p37 bra 	$L__BB12_8;
	sub.s64 	%rd39, %rd38, %rd5;
	cvta.to.global.u64 	%rd40, %rd3;
	st.global.u64 	[%rd40], %rd39;
	add.f32 	%f269, %f276, %f277;
	add.f32 	%f270, %f269, %f278;
	add.f32 	%f271, %f270, %f279;
	cvta.to.global.u64 	%rd41, %rd4;
	st.global.f32 	[%rd41], %f271;
$L__BB12_8:
	ret;

}
	// .globl	_Z16micro_lds_kernelILi64EEvPmPfii
.visible .entry _Z16micro_lds_kernelILi64EEvPmPfii(
	.param .u64 .ptr .align 1 _Z16micro_lds_kernelILi64EEvPmPfii_param_0,
	.param .u64 .ptr .align 1 _Z16micro_lds_kernelILi64EEvPmPfii_param_1,
	.param .u32 _Z16micro_lds_kernelILi64EEvPmPfii_param_2,
	.param .u32 _Z16micro_lds_kernelILi64EEvPmPfii_param_3
)
{
	.reg .pred 	%p<70>;
	.reg .b32 	%r<279>;
	.reg .b32 	%f<536>;
	.reg .b64 	%rd<74>;

	ld.param.u64 	%rd3, [_Z16micro_lds_kernelILi64EEvPmPfii_param_0];
	ld.param.u64 	%rd4, [_Z16micro_lds_kernelILi64EEvPmPfii_param_1];
	ld.param.u32 	%r12, [_Z16micro_lds_kernelILi64EEvPmPfii_param_2];
	ld.param.u32 	%r13, [_Z16micro_lds_kernelILi64EEvPmPfii_param_3];
	mov.u32 	%r1, %tid.x;
	setp.ge.s32 	%p1, %r1, %r13;
	@%p1 bra 	$L__BB13_3;
	mov.u32 	%r2, %ntid.x;
	mov.u32 	%r16, smem;
	mov.u32 	%r276, %r1;
$L__BB13_2:
	and.b32  	%r14, %r276, 1023;
	cvt.rn.f32.u32 	%f13, %r14;
	mul.f32 	%f14, %f13, 0f3E800000;
	shl.b32 	%r15, %r276, 2;
	add.s32 	%r17, %r16, %r15;
	st.shared.f32 	[%r17], %f14;
	add.s32 	%r276, %r276, %r2;
	setp.lt.s32 	%p2, %r276, %r13;
	@%p2 bra 	$L__BB13_2;
$L__BB13_3:
	bar.sync 	0;
	add.s32 	%r5, %r13, -4;
	bar.sync 	0;
	// begin inline asm
	mov.u64 %rd5, %clock64;
	// end inline asm
	setp.lt.s32 	%p3, %r12, 1;
	mov.f32 	%f532, 0f00000000;
	mov.f32 	%f533, %f532;
	mov.f32 	%f534, %f532;
	mov.f32 	%f535, %f532;
	@%p3 bra 	$L__BB13_6;
	neg.s32 	%r277, %r12;
	shl.b32 	%r18, %r1, 2;
	and.b32  	%r19, %r18, 124;
	rem.s32 	%r278, %r19, %r5;
	mov.f32 	%f535, 0f00000000;
	mov.f32 	%f534, %f535;
	mov.f32 	%f533, %f535;
	mov.f32 	%f532, %f535;
$L__BB13_5:
	.pragma "nounroll";
	shl.b32 	%r20, %r278, 2;
	mov.u32 	%r21, smem;
	add.s32 	%r22, %r21, %r20;
	cvt.u64.u32 	%rd6, %r22;
	// begin inline asm
	ld.shared.v4.f32 {%f17,%f18,%f19,%f20}, [%rd6];
	// end inline asm
	add.f32 	%f273, %f532, %f17;
	add.f32 	%f274, %f533, %f18;
	add.f32 	%f275, %f534, %f19;
	add.f32 	%f276, %f535, %f20;
	add.s32 	%r23, %r278, 4;
	setp.lt.s32 	%p4, %r23, %r5;
	selp.b32 	%r24, %r23, 0, %p4;
	shl.b32 	%r25, %r24, 2;
	add.s32 	%r26, %r21, %r25;
	cvt.u64.u32 	%rd7, %r26;
	// begin inline asm
	ld.shared.v4.f32 {%f21,%f22,%f23,%f24}, [%rd7];
	// end inline asm
	add.f32 	%f277, %f273, %f21;
	add.f32 	%f278, %f274, %f22;
	add.f32 	%f279, %f275, %f23;
	add.f32 	%f280, %f276, %f24;
	add.s32 	%r27, %r24, 4;
	setp.lt.s32 	%p5, %r27, %r5;
	selp.b32 	%r28, %r27, 0, %p5;
	shl.b32 	%r29, %r28, 2;
	add.s32 	%r30, %r21, %r29;
	cvt.u64.u32 	%rd8, %r30;
	// begin inline asm
	ld.shared.v4.f32 {%f25,%f26,%f27,%f28}, [%rd8];
	// end inline asm
	add.f32 	%f281, %f277, %f25;
	add.f32 	%f282, %f278, %f26;
	add.f32 	%f283, %f279, %f27;
	add.f32 	%f284, %f280, %f28;
	add.s32 	%r31, %r28, 4;
	setp.lt.s32 	%p6, %r31, %r5;
	selp.b32 	%r32, %r31, 0, %p6;
	shl.b32 	%r33, %r32, 2;
	add.s32 	%r34, %r21, %r33;
	cvt.u64.u32 	%rd9, %r34;
	// begin inline asm
	ld.shared.v4.f32 {%f29,%f30,%f31,%f32}, [%rd9];
	// end inline asm
	add.f32 	%f285, %f281, %f29;
	add.f32 	%f286, %f282, %f30;
	add.f32 	%f287, %f283, %f31;
	add.f32 	%f288, %f284, %f32;
	add.s32 	%r35, %r32, 4;
	setp.lt.s32 	%p7, %r35, %r5;
	selp.b32 	%r36, %r35, 0, %p7;
	shl.b32 	%r37, %r36, 2;
	add.s32 	%r38, %r21, %r37;
	cvt.u64.u32 	%rd10, %r38;
	// begin inline asm
	ld.shared.v4.f32 {%f33,%f34,%f35,%f36}, [%rd10];
	// end inline asm
	add.f32 	%f289, %f285, %f33;
	add.f32 	%f290, %f286, %f34;
	add.f32 	%f291, %f287, %f35;
	add.f32 	%f292, %f288, %f36;
	add.s32 	%r39, %r36, 4;
	setp.lt.s32 	%p8, %r39, %r5;
	selp.b32 	%r40, %r39, 0, %p8;
	shl.b32 	%r41, %r40, 2;
	add.s32 	%r42, %r21, %r41;
	cvt.u64.u32 	%rd11, %r42;
	// begin inline asm
	ld.shared.v4.f32 {%f37,%f38,%f39,%f40}, [%rd11];
	// end inline asm
	add.f32 	%f293, %f289, %f37;
	add.f32 	%f294, %f290, %f38;
	add.f32 	%f295, %f291, %f39;
	add.f32 	%f296, %f292, %f40;
	add.s32 	%r43, %r40, 4;
	setp.lt.s32 	%p9, %r43, %r5;
	selp.b32 	%r44, %r43, 0, %p9;
	shl.b32 	%r45, %r44, 2;
	add.s32 	%r46, %r21, %r45;
	cvt.u64.u32 	%rd12, %r46;
	// begin inline asm
	ld.shared.v4.f32 {%f41,%f42,%f43,%f44}, [%rd12];
	// end inline asm
	add.f32 	%f297, %f293, %f41;
	add.f32 	%f298, %f294, %f42;
	add.f32 	%f299, %f295, %f43;
	add.f32 	%f300, %f296, %f44;
	add.s32 	%r47, %r44, 4;
	setp.lt.s32 	%p10, %r47, %r5;
	selp.b32 	%r48, %r47, 0, %p10;
	shl.b32 	%r49, %r48, 2;
	add.s32 	%r50, %r21, %r49;
	cvt.u64.u32 	%rd13, %r50;
	// begin inline asm
	ld.shared.v4.f32 {%f45,%f46,%f47,%f48}, [%rd13];
	// end inline asm
	add.f32 	%f301, %f297, %f45;
	add.f32 	%f302, %f298, %f46;
	add.f32 	%f303, %f299, %f47;
	add.f32 	%f304, %f300, %f48;
	add.s32 	%r51, %r48, 4;
	setp.lt.s32 	%p11, %r51, %r5;
	selp.b32 	%r52, %r51, 0, %p11;
	shl.b32 	%r53, %r52, 2;
	add.s32 	%r54, %r21, %r53;
	cvt.u64.u32 	%rd14, %r54;
	// begin inline asm
	ld.shared.v4.f32 {%f49,%f50,%f51,%f52}, [%rd14];
	// end inline asm
	add.f32 	%f305, %f301, %f49;
	add.f32 	%f306, %f302, %f50;
	add.f32 	%f307, %f303, %f51;
	add.f32 	%f308, %f304, %f52;
	add.s32 	%r55, %r52, 4;
	setp.lt.s32 	%p12, %r55, %r5;
	selp.b32 	%r56, %r55, 0, %p12;
	shl.b32 	%r57, %r56, 2;
	add.s32 	%r58, %r21, %r57;
	cvt.u64.u32 	%rd15, %r58;
	// begin inline asm
	ld.shared.v4.f32 {%f53,%f54,%f55,%f56}, [%rd15];
	// end inline asm
	add.f32 	%f309, %f305, %f53;
	add.f32 	%f310, %f306, %f54;
	add.f32 	%f311, %f307, %f55;
	add.f32 	%f312, %f308, %f56;
	add.s32 	%r59, %r56, 4;
	setp.lt.s32 	%p13, %r59, %r5;
	selp.b32 	%r60, %r59, 0, %p13;
	shl.b32 	%r61, %r60, 2;
	add.s32 	%r62, %r21, %r61;
	cvt.u64.u32 	%rd16, %r62;
	// begin inline asm
	ld.shared.v4.f32 {%f57,%f58,%f59,%f60}, [%rd16];
	// end inline asm
	add.f32 	%f313, %f309, %f57;
	add.f32 	%f314, %f310, %f58;
	add.f32 	%f315, %f311, %f59;
	add.f32 	%f316, %f312, %f60;
	add.s32 	%r63, %r60, 4;
	setp.lt.s32 	%p14, %r63, %r5;
	selp.b32 	%r64, %r63, 0, %p14;
	shl.b32 	%r65, %r64, 2;
	add.s32 	%r66, %r21, %r65;
	cvt.u64.u32 	%rd17, %r66;
	// begin inline asm
	ld.shared.v4.f32 {%f61,%f62,%f63,%f64}, [%rd17];
	// end inline asm
	add.f32 	%f317, %f313, %f61;
	add.f32 	%f318, %f314, %f62;
	add.f32 	%f319, %f315, %f63;
	add.f32 	%f320, %f316, %f64;
	add.s32 	%r67, %r64, 4;
	setp.lt.s32 	%p15, %r67, %r5;
	selp.b32 	%r68, %r67, 0, %p15;
	shl.b32 	%r69, %r68, 2;
	add.s32 	%r70, %r21, %r69;
	cvt.u64.u32 	%rd18, %r70;
	// begin inline asm
	ld.shared.v4.f32 {%f65,%f66,%f67,%f68}, [%rd18];
	// end inline asm
	add.f32 	%f321, %f317, %f65;
	add.f32 	%f322, %f318, %f66;
	add.f32 	%f323, %f319, %f67;
	add.f32 	%f324, %f320, %f68;
	add.s32 	%r71, %r68, 4;
	setp.lt.s32 	%p16, %r71, %r5;
	selp.b32 	%r72, %r71, 0, %p16;
	shl.b32 	%r73, %r72, 2;
	add.s32 	%r74, %r21, %r73;
	cvt.u64.u32 	%rd19, %r74;
	// begin inline asm
	ld.shared.v4.f32 {%f69,%f70,%f71,%f72}, [%rd19];
	// end inline asm
	add.f32 	%f325, %f321, %f69;
	add.f32 	%f326, %f322, %f70;
	add.f32 	%f327, %f323, %f71;
	add.f32 	%f328, %f324, %f72;
	add.s32 	%r75, %r72, 4;
	setp.lt.s32 	%p17, %r75, %r5;
	selp.b32 	%r76, %r75, 0, %p17;
	shl.b32 	%r77, %r76, 2;
	add.s32 	%r78, %r21, %r77;
	cvt.u64.u32 	%rd20, %r78;
	// begin inline asm
	ld.shared.v4.f32 {%f73,%f74,%f75,%f76}, [%rd20];
	// end inline asm
	add.f32 	%f329, %f325, %f73;
	add.f32 	%f330, %f326, %f74;
	add.f32 	%f331, %f327, %f75;
	add.f32 	%f332, %f328, %f76;
	add.s32 	%r79, %r76, 4;
	setp.lt.s32 	%p18, %r79, %r5;
	selp.b32 	%r80, %r79, 0, %p18;
	shl.b32 	%r81, %r80, 2;
	add.s32 	%r82, %r21, %r81;
	cvt.u64.u32 	%rd21, %r82;
	// begin inline asm
	ld.shared.v4.f32 {%f77,%f78,%f79,%f80}, [%rd21];
	// end inline asm
	add.f32 	%f333, %f329, %f77;
	add.f32 	%f334, %f330, %f78;
	add.f32 	%f335, %f331, %f79;
	add.f32 	%f336, %f332, %f80;
	add.s32 	%r83, %r80, 4;
	setp.lt.s32 	%p19, %r83, %r5;
	selp.b32 	%r84, %r83, 0, %p19;
	shl.b32 	%r85, %r84, 2;
	add.s32 	%r86, %r21, %r85;
	cvt.u64.u32 	%rd22, %r86;
	// begin inline asm
	ld.shared.v4.f32 {%f81,%f82,%f83,%f84}, [%rd22];
	// end inline asm
	add.f32 	%f337, %f333, %f81;
	add.f32 	%f338, %f334, %f82;
	add.f32 	%f339, %f335, %f83;
	add.f32 	%f340, %f336, %f84;
	add.s32 	%r87, %r84, 4;
	setp.lt.s32 	%p20, %r87, %r5;
	selp.b32 	%r88, %r87, 0, %p20;
	shl.b32 	%r89, %r88, 2;
	add.s32 	%r90, %r21, %r89;
	cvt.u64.u32 	%rd23, %r90;
	// begin inline asm
	ld.shared.v4.f32 {%f85,%f86,%f87,%f88}, [%rd23];
	// end inline asm
	add.f32 	%f341, %f337, %f85;
	add.f32 	%f342, %f338, %f86;
	add.f32 	%f343, %f339, %f87;
	add.f32 	%f344, %f340, %f88;
	add.s32 	%r91, %r88, 4;
	setp.lt.s32 	%p21, %r91, %r5;
	selp.b32 	%r92, %r91, 0, %p21;
	shl.b32 	%r93, %r92, 2;
	add.s32 	%r94, %r21, %r93;
	cvt.u64.u32 	%rd24, %r94;
	// begin inline asm
	ld.shared.v4.f32 {%f89,%f90,%f91,%f92}, [%rd24];
	// end inline asm
	add.f32 	%f345, %f341, %f89;
	add.f32 	%f346, %f342, %f90;
	add.f32 	%f347, %f343, %f91;
	add.f32 	%f348, %f344, %f92;
	add.s32 	%r95, %r92, 4;
	setp.lt.s32 	%p22, %r95, %r5;
	selp.b32 	%r96, %r95, 0, %p22;
	shl.b32 	%r97, %r96, 2;
	add.s32 	%r98, %r21, %r97;
	cvt.u64.u32 	%rd25, %r98;
	// begin inline asm
	ld.shared.v4.f32 {%f93,%f94,%f95,%f96}, [%rd25];
	// end inline asm
	add.f32 	%f349, %f345, %f93;
	add.f32 	%f350, %f346, %f94;
	add.f32 	%f351, %f347, %f95;
	add.f32 	%f352, %f348, %f96;
	add.s32 	%r99, %r96, 4;
	setp.lt.s32 	%p23, %r99, %r5;
	selp.b32 	%r100, %r99, 0, %p23;
	shl.b32 	%r101, %r100, 2;
	add.s32 	%r102, %r21, %r101;
	cvt.u64.u32 	%rd26, %r102;
	// begin inline asm
	ld.shared.v4.f32 {%f97,%f98,%f99,%f100}, [%rd26];
	// end inline asm
	add.f32 	%f353, %f349, %f97;
	add.f32 	%f354, %f350, %f98;
	add.f32 	%f355, %f351, %f99;
	add.f32 	%f356, %f352, %f100;
	add.s32 	%r103, %r100, 4;
	setp.lt.s32 	%p24, %r103, %r5;
	selp.b32 	%r104, %r103, 0, %p24;
	shl.b32 	%r105, %r104, 2;
	add.s32 	%r106, %r21, %r105;
	cvt.u64.u32 	%rd27, %r106;
	// begin inline asm
	ld.shared.v4.f32 {%f101,%f102,%f103,%f104}, [%rd27];
	// end inline asm
	add.f32 	%f357, %f353, %f101;
	add.f32 	%f358, %f354, %f102;
	add.f32 	%f359, %f355, %f103;
	add.f32 	%f360, %f356, %f104;
	add.s32 	%r107, %r104, 4;
	setp.lt.s32 	%p25, %r107, %r5;
	selp.b32 	%r108, %r107, 0, %p25;
	shl.b32 	%r109, %r108, 2;
	add.s32 	%r110, %r21, %r109;
	cvt.u64.u32 	%rd28, %r110;
	// begin inline asm
	ld.shared.v4.f32 {%f105,%f106,%f107,%f108}, [%rd28];
	// end inline asm
	add.f32 	%f361, %f357, %f105;
	add.f32 	%f362, %f358, %f106;
	add.f32 	%f363, %f359, %f107;
	add.f32 	%f364, %f360, %f108;
	add.s32 	%r111, %r108, 4;
	setp.lt.s32 	%p26, %r111, %r5;
	selp.b32 	%r112, %r111, 0, %p26;
	shl.b32 	%r113, %r112, 2;
	add.s32 	%r114, %r21, %r113;
	cvt.u64.u32 	%rd29, %r114;
	// begin inline asm
	ld.shared.v4.f32 {%f109,%f110,%f111,%f112}, [%rd29];
	// end inline asm
	add.f32 	%f365, %f361, %f109;
	add.f32 	%f366, %f362, %f110;
	add.f32 	%f367, %f363, %f111;
	add.f32 	%f368, %f364, %f112;
	add.s32 	%r115, %r112, 4;
	setp.lt.s32 	%p27, %r115, %r5;
	selp.b32 	%r116, %r115, 0, %p27;
	shl.b32 	%r117, %r116, 2;
	add.s32 	%r118, %r21, %r117;
	cvt.u64.u32 	%rd30, %r118;
	// begin inline asm
	ld.shared.v4.f32 {%f113,%f114,%f115,%f116}, [%rd30];
	// end inline asm
	add.f32 	%f369, %f365, %f113;
	add.f32 	%f370, %f366, %f114;
	add.f32 	%f371, %f367, %f115;
	add.f32 	%f372, %f368, %f116;
	add.s32 	%r119, %r116, 4;
	setp.lt.s32 	%p28, %r119, %r5;
	selp.b32 	%r120, %r119, 0, %p28;
	shl.b32 	%r121, %r120, 2;
	add.s32 	%r122, %r21, %r121;
	cvt.u64.u32 	%rd31, %r122;
	// begin inline asm
	ld.shared.v4.f32 {%f117,%f118,%f119,%f120}, [%rd31];
	// end inline asm
	add.f32 	%f373, %f369, %f117;
	add.f32 	%f374, %f370, %f118;
	add.f32 	%f375, %f371, %f119;
	add.f32 	%f376, %f372, %f120;
	add.s32 	%r123, %r120, 4;
	setp.lt.s32 	%p29, %r123, %r5;
	selp.b32 	%r124, %r123, 0, %p29;
	shl.b32 	%r125, %r124, 2;
	add.s32 	%r126, %r21, %r125;
	cvt.u64.u32 	%rd32, %r126;
	// begin inline asm
	ld.shared.v4.f32 {%f121,%f122,%f123,%f124}, [%rd32];
	// end inline asm
	add.f32 	%f377, %f373, %f121;
	add.f32 	%f378, %f374, %f122;
	add.f32 	%f379, %f375, %f123;
	add.f32 	%f380, %f376, %f124;
	add.s32 	%r127, %r124, 4;
	setp.lt.s32 	%p30, %r127, %r5;
	selp.b32 	%r128, %r127, 0, %p30;
	shl.b32 	%r129, %r128, 2;
	add.s32 	%r130, %r21, %r129;
	cvt.u64.u32 	%rd33, %r130;
	// begin inline asm
	ld.shared.v4.f32 {%f125,%f126,%f127,%f128}, [%rd33];
	// end inline asm
	add.f32 	%f381, %f377, %f125;
	add.f32 	%f382, %f378, %f126;
	add.f32 	%f383, %f379, %f127;
	add.f32 	%f384, %f380, %f128;
	add.s32 	%r131, %r128, 4;
	setp.lt.s32 	%p31, %r131, %r5;
	selp.b32 	%r132, %r131, 0, %p31;
	shl.b32 	%r133, %r132, 2;
	add.s32 	%r134, %r21, %r133;
	cvt.u64.u32 	%rd34, %r134;
	// begin inline asm
	ld.shared.v4.f32 {%f129,%f130,%f131,%f132}, [%rd34];
	// end inline asm
	add.f32 	%f385, %f381, %f129;
	add.f32 	%f386, %f382, %f130;
	add.f32 	%f387, %f383, %f131;
	add.f32 	%f388, %f384, %f132;
	add.s32 	%r135, %r132, 4;
	setp.lt.s32 	%p32, %r135, %r5;
	selp.b32 	%r136, %r135, 0, %p32;
	shl.b32 	%r137, %r136, 2;
	add.s32 	%r138, %r21, %r137;
	cvt.u64.u32 	%rd35, %r138;
	// begin inline asm
	ld.shared.v4.f32 {%f133,%f134,%f135,%f136}, [%rd35];
	// end inline asm
	add.f32 	%f389, %f385, %f133;
	add.f32 	%f390, %f386, %f134;
	add.f32 	%f391, %f387, %f135;
	add.f32 	%f392, %f388, %f136;
	add.s32 	%r139, %r136, 4;
	setp.lt.s32 	%p33, %r139, %r5;
	selp.b32 	%r140, %r139, 0, %p33;
	shl.b32 	%r141, %r140, 2;
	add.s32 	%r142, %r21, %r141;
	cvt.u64.u32 	%rd36, %r142;
	// begin inline asm
	ld.shared.v4.f32 {%f137,%f138,%f139,%f140}, [%rd36];
	// end inline asm
	add.f32 	%f393, %f389, %f137;
	add.f32 	%f394, %f390, %f138;
	add.f32 	%f395, %f391, %f139;
	add.f32 	%f396, %f392, %f140;
	add.s32 	%r143, %r140, 4;
	setp.lt.s32 	%p34, %r143, %r5;
	selp.b32 	%r144, %r143, 0, %p34;
	shl.b32 	%r145, %r144, 2;
	add.s32 	%r146, %r21, %r145;
	cvt.u64.u32 	%rd37, %r146;
	// begin inline asm
	ld.shared.v4.f32 {%f141,%f142,%f143,%f144}, [%rd37];
	// end inline asm
	add.f32 	%f397, %f393, %f141;
	add.f32 	%f398, %f394, %f142;
	add.f32 	%f399, %f395, %f143;
	add.f32 	%f400, %f396, %f144;
	add.s32 	%r147, %r144, 4;
	setp.lt.s32 	%p35, %r147, %r5;
	selp.b32 	%r148, %r147, 0, %p35;
	shl.b32 	%r149, %r148, 2;
	add.s32 	%r150, %r21, %r149;
	cvt.u64.u32 	%rd38, %r150;
	// begin inline asm
	ld.shared.v4.f32 {%f145,%f146,%f147,%f148}, [%rd38];
	// end inline asm
	add.f32 	%f401, %f397, %f145;
	add.f32 	%f402, %f398, %f146;
	add.f32 	%f403, %f399, %f147;
	add.f32 	%f404, %f400, %f148;
	add.s32 	%r151, %r148, 4;
	setp.lt.s32 	%p36, %r151, %r5;
	selp.b32 	%r152, %r151, 0, %p36;
	shl.b32 	%r153, %r152, 2;
	add.s32 	%r154, %r21, %r153;
	cvt.u64.u32 	%rd39, %r154;
	// begin inline asm
	ld.shared.v4.f32 {%f149,%f150,%f151,%f152}, [%rd39];
	// end inline asm
	add.f32 	%f405, %f401, %f149;
	add.f32 	%f406, %f402, %f150;
	add.f32 	%f407, %f403, %f151;
	add.f32 	%f408, %f404, %f152;
	add.s32 	%r155, %r152, 4;
	setp.lt.s32 	%p37, %r155, %r5;
	selp.b32 	%r156, %r155, 0, %p37;
	shl.b32 	%r157, %r156, 2;
	add.s32 	%r158, %r21, %r157;
	cvt.u64.u32 	%rd40, %r158;
	// begin inline asm
	ld.shared.v4.f32 {%f153,%f154,%f155,%f156}, [%rd40];
	// end inline asm
	add.f32 	%f409, %f405, %f153;
	add.f32 	%f410, %f406, %f154;
	add.f32 	%f411, %f407, %f155;
	add.f32 	%f412, %f408, %f156;
	add.s32 	%r159, %r156, 4;
	setp.lt.s32 	%p38, %r159, %r5;
	selp.b32 	%r160, %r159, 0, %p38;
	shl.b32 	%r161, %r160, 2;
	add.s32 	%r162, %r21, %r161;
	cvt.u64.u32 	%rd41, %r162;
	// begin inline asm
	ld.shared.v4.f32 {%f157,%f158,%f159,%f160}, [%rd41];
	// end inline asm
	add.f32 	%f413, %f409, %f157;
	add.f32 	%f414, %f410, %f158;
	add.f32 	%f415, %f411, %f159;
	add.f32 	%f416, %f412, %f160;
	add.s32 	%r163, %r160, 4;
	setp.lt.s32 	%p39, %r163, %r5;
	selp.b32 	%r164, %r163, 0, %p39;
	shl.b32 	%r165, %r164, 2;
	add.s32 	%r166, %r21, %r165;
	cvt.u64.u32 	%rd42, %r166;
	// begin inline asm
	ld.shared.v4.f32 {%f161,%f162,%f163,%f164}, [%rd42];
	// end inline asm
	add.f32 	%f417, %f413, %f161;
	add.f32 	%f418, %f414, %f162;
	add.f32 	%f419, %f415, %f163;
	add.f32 	%f420, %f416, %f164;
	add.s32 	%r167, %r164, 4;
	setp.lt.s32 	%p40, %r167, %r5;
	selp.b32 	%r168, %r167, 0, %p40;
	shl.b32 	%r169, %r168, 2;
	add.s32 	%r170, %r21, %r169;
	cvt.u64.u32 	%rd43, %r170;
	// begin inline asm
	ld.shared.v4.f32 {%f165,%f166,%f167,%f168}, [%rd43];
	// end inline asm
	add.f32 	%f421, %f417, %f165;
	add.f32 	%f422, %f418, %f166;
	add.f32 	%f423, %f419, %f167;
	add.f32 	%f424, %f420, %f168;
	add.s32 	%r171, %r168, 4;
	setp.lt.s32 	%p41, %r171, %r5;
	selp.b32 	%r172, %r171, 0, %p41;
	shl.b32 	%r173, %r172, 2;
	add.s32 	%r174, %r21, %r173;
	cvt.u64.u32 	%rd44, %r174;
	// begin inline asm
	ld.shared.v4.f32 {%f169,%f170,%f171,%f172}, [%rd44];
	// end inline asm
	add.f32 	%f425, %f421, %f169;
	add.f32 	%f426, %f422, %f170;
	add.f32 	%f427, %f423, %f171;
	add.f32 	%f428, %f424, %f172;
	add.s32 	%r175, %r172, 4;
	setp.lt.s32 	%p42, %r175, %r5;
	selp.b32 	%r176, %r175, 0, %p42;
	shl.b32 	%r177, %r176, 2;
	add.s32 	%r178, %r21, %r177;
	cvt.u64.u32 	%rd45, %r178;
	// begin inline asm
	ld.shared.v4.f32 {%f173,%f174,%f175,%f176}, [%rd45];
	// end inline asm
	add.f32 	%f429, %f425, %f173;
	add.f32 	%f430, %f426, %f174;
	add.f32 	%f431, %f427, %f175;
	add.f32 	%f432, %f428, %f176;
	add.s32 	%r179, %r176, 4;
	setp.lt.s32 	%p43, %r179, %r5;
	selp.b32 	%r180, %r179, 0, %p43;
	shl.b32 	%r181, %r180, 2;
	add.s32 	%r182, %r21, %r181;
	cvt.u64.u32 	%rd46, %r182;
	// begin inline asm
	ld.shared.v4.f32 {%f177,%f178,%f179,%f180}, [%rd46];
	// end inline asm
	add.f32 	%f433, %f429, %f177;
	add.f32 	%f434, %f430, %f178;
	add.f32 	%f435, %f431, %f179;
	add.f32 	%f436, %f432, %f180;
	add.s32 	%r183, %r180, 4;
	setp.lt.s32 	%p44, %r183, %r5;
	selp.b32 	%r184, %r183, 0, %p44;
	shl.b32 	%r185, %r184, 2;
	add.s32 	%r186, %r21, %r185;
	cvt.u64.u32 	%rd47, %r186;
	// begin inline asm
	ld.shared.v4.f32 {%f181,%f182,%f183,%f184}, [%rd47];
	// end inline asm
	add.f32 	%f437, %f433, %f181;
	add.f32 	%f438, %f434, %f182;
	add.f32 	%f439, %f435, %f183;
	add.f32 	%f440, %f436, %f184;
	add.s32 	%r187, %r184, 4;
	setp.lt.s32 	%p45, %r187, %r5;
	selp.b32 	%r188, %r187, 0, %p45;
	shl.b32 	%r189, %r188, 2;
	add.s32 	%r190, %r21, %r189;
	cvt.u64.u32 	%rd48, %r190;
	// begin inline asm
	ld.shared.v4.f32 {%f185,%f186,%f187,%f188}, [%rd48];
	// end inline asm
	add.f32 	%f441, %f437, %f185;
	add.f32 	%f442, %f438, %f186;
	add.f32 	%f443, %f439, %f187;
	add.f32 	%f444, %f440, %f188;
	add.s32 	%r191, %r188, 4;
	setp.lt.s32 	%p46, %r191, %r5;
	selp.b32 	%r192, %r191, 0, %p46;
	shl.b32 	%r193, %r192, 2;
	add.s32 	%r194, %r21, %r193;
	cvt.u64.u32 	%rd49, %r194;
	// begin inline asm
	ld.shared.v4.f32 {%f189,%f190,%f191,%f192}, [%rd49];
	// end inline asm
	add.f32 	%f445, %f441, %f189;
	add.f32 	%f446, %f442, %f190;
	add.f32 	%f447, %f443, %f191;
	add.f32 	%f448, %f444, %f192;
	add.s32 	%r195, %r192, 4;
	setp.lt.s32 	%p47, %r195, %r5;
	selp.b32 	%r196, %r195, 0, %p47;
	shl.b32 	%r197, %r196, 2;
	add.s32 	%r198, %r21, %r197;
	cvt.u64.u32 	%rd50, %r198;
	// begin inline asm
	ld.shared.v4.f32 {%f193,%f194,%f195,%f196}, [%rd50];
	// end inline asm
	add.f32 	%f449, %f445, %f193;
	add.f32 	%f450, %f446, %f194;
	add.f32 	%f451, %f447, %f195;
	add.f32 	%f452, %f448, %f196;
	add.s32 	%r199, %r196, 4;
	setp.lt.s32 	%p48, %r199, %r5;
	selp.b32 	%r200, %r199, 0, %p48;
	shl.b32 	%r201, %r200, 2;
	add.s32 	%r202, %r21, %r201;
	cvt.u64.u32 	%rd51, %r202;
	// begin inline asm
	ld.shared.v4.f32 {%f197,%f198,%f199,%f200}, [%rd51];
	// end inline asm
	add.f32 	%f453, %f449, %f197;
	add.f32 	%f454, %f450, %f198;
	add.f32 	%f455, %f451, %f199;
	add.f32 	%f456, %f452, %f200;
	add.s32 	%r203, %r200, 4;
	setp.lt.s32 	%p49, %r203, %r5;
	selp.b32 	%r204, %r203, 0, %p49;
	shl.b32 	%r205, %r204, 2;
	add.s32 	%r206, %r21, %r205;
	cvt.u64.u32 	%rd52, %r206;
	// begin inline asm
	ld.shared.v4.f32 {%f201,%f202,%f203,%f204}, [%rd52];
	// end inline asm
	add.f32 	%f457, %f453, %f201;
	add.f32 	%f458, %f454, %f202;
	add.f32 	%f459, %f455, %f203;
	add.f32 	%f460, %f456, %f204;
	add.s32 	%r207, %r204, 4;
	setp.lt.s32 	%p50, %r207, %r5;
	selp.b32 	%r208, %r207, 0, %p50;
	shl.b32 	%r209, %r208, 2;
	add.s32 	%r210, %r21, %r209;
	cvt.u64.u32 	%rd53, %r210;
	// begin inline asm
	ld.shared.v4.f32 {%f205,%f206,%f207,%f208}, [%rd53];
	// end inline asm
	add.f32 	%f461, %f457, %f205;
	add.f32 	%f462, %f458, %f206;
	add.f32 	%f463, %f459, %f207;
	add.f32 	%f464, %f460, %f208;
	add.s32 	%r211, %r208, 4;
	setp.lt.s32 	%p51, %r211, %r5;
	selp.b32 	%r212, %r211, 0, %p51;
	shl.b32 	%r213, %r212, 2;
	add.s32 	%r214, %r21, %r213;
	cvt.u64.u32 	%rd54, %r214;
	// begin inline asm
	ld.shared.v4.f32 {%f209,%f210,%f211,%f212}, [%rd54];
	// end inline asm
	add.f32 	%f465, %f461, %f209;
	add.f32 	%f466, %f462, %f210;
	add.f32 	%f467, %f463, %f211;
	add.f32 	%f468, %f464, %f212;
	add.s32 	%r215, %r212, 4;
	setp.lt.s32 	%p52, %r215, %r5;
	selp.b32 	%r216, %r215, 0, %p52;
	shl.b32 	%r217, %r216, 2;
	add.s32 	%r218, %r21, %r217;
	cvt.u64.u32 	%rd55, %r218;
	// begin inline asm
	ld.shared.v4.f32 {%f213,%f214,%f215,%f216}, [%rd55];
	// end inline asm
	add.f32 	%f469, %f465, %f213;
	add.f32 	%f470, %f466, %f214;
	add.f32 	%f471, %f467, %f215;
	add.f32 	%f472, %f468, %f216;
	add.s32 	%r219, %r216, 4;
	setp.lt.s32 	%p53, %r219, %r5;
	selp.b32 	%r220, %r219, 0, %p53;
	shl.b32 	%r221, %r220, 2;
	add.s32 	%r222, %r21, %r221;
	cvt.u64.u32 	%rd56, %r222;
	// begin inline asm
	ld.shared.v4.f32 {%f217,%f218,%f219,%f220}, [%rd56];
	// end inline asm
	add.f32 	%f473, %f469, %f217;
	add.f32 	%f474, %f470, %f218;
	add.f32 	%f475, %f471, %f219;
	add.f32 	%f476, %f472, %f220;
	add.s32 	%r223, %r220, 4;
	setp.lt.s32 	%p54, %r223, %r5;
	selp.b32 	%r224, %r223, 0, %p54;
	shl.b32 	%r225, %r224, 2;
	add.s32 	%r226, %r21, %r225;
	cvt.u64.u32 	%rd57, %r226;
	// begin inline asm
	ld.shared.v4.f32 {%f221,%f222,%f223,%f224}, [%rd57];
	// end inline asm
	add.f32 	%f477, %f473, %f221;
	add.f32 	%f478, %f474, %f222;
	add.f32 	%f479, %f475, %f223;
	add.f32 	%f480, %f476, %f224;
	add.s32 	%r227, %r224, 4;
	setp.lt.s32 	%p55, %r227, %r5;
	selp.b32 	%r228, %r227, 0, %p55;
	shl.b32 	%r229, %r228, 2;
	add.s32 	%r230, %r21, %r229;
	cvt.u64.u32 	%rd58, %r230;
	// begin inline asm
	ld.shared.v4.f32 {%f225,%f226,%f227,%f228}, [%rd58];
	// end inline asm
	add.f32 	%f481, %f477, %f225;
	add.f32 	%f482, %f478, %f226;
	add.f32 	%f483, %f479, %f227;
	add.f32 	%f484, %f480, %f228;
	add.s32 	%r231, %r228, 4;
	setp.lt.s32 	%p56, %r231, %r5;
	selp.b32 	%r232, %r231, 0, %p56;
	shl.b32 	%r233, %r232, 2;
	add.s32 	%r234, %r21, %r233;
	cvt.u64.u32 	%rd59, %r234;
	// begin inline asm
	ld.shared.v4.f32 {%f229,%f230,%f231,%f232}, [%rd59];
	// end inline asm
	add.f32 	%f485, %f481, %f229;
	add.f32 	%f486, %f482, %f230;
	add.f32 	%f487, %f483, %f231;
	add.f32 	%f488, %f484, %f232;
	add.s32 	%r235, %r232, 4;
	setp.lt.s32 	%p57, %r235, %r5;
	selp.b32 	%r236, %r235, 0, %p57;
	shl.b32 	%r237, %r236, 2;
	add.s32 	%r238, %r21, %r237;
	cvt.u64.u32 	%rd60, %r238;
	// begin inline asm
	ld.shared.v4.f32 {%f233,%f234,%f235,%f236}, [%rd60];
	// end inline asm
	add.f32 	%f489, %f485, %f233;
	add.f32 	%f490, %f486, %f234;
	add.f32 	%f491, %f487, %f235;
	add.f32 	%f492, %f488, %f236;
	add.s32 	%r239, %r236, 4;
	setp.lt.s32 	%p58, %r239, %r5;
	selp.b32 	%r240, %r239, 0, %p58;
	shl.b32 	%r241, %r240, 2;
	add.s32 	%r242, %r21, %r241;
	cvt.u64.u32 	%rd61, %r242;
	// begin inline asm
	ld.shared.v4.f32 {%f237,%f238,%f239,%f240}, [%rd61];
	// end inline asm
	add.f32 	%f493, %f489, %f237;
	add.f32 	%f494, %f490, %f238;
	add.f32 	%f495, %f491, %f239;
	add.f32 	%f496, %f492, %f240;
	add.s32 	%r243, %r240, 4;
	setp.lt.s32 	%p59, %r243, %r5;
	selp.b32 	%r244, %r243, 0, %p59;
	shl.b32 	%r245, %r244, 2;
	add.s32 	%r246, %r21, %r245;
	cvt.u64.u32 	%rd62, %r246;
	// begin inline asm
	ld.shared.v4.f32 {%f241,%f242,%f243,%f244}, [%rd62];
	// end inline asm
	add.f32 	%f497, %f493, %f241;
	add.f32 	%f498, %f494, %f242;
	add.f32 	%f499, %f495, %f243;
	add.f32 	%f500, %f496, %f244;
	add.s32 	%r247, %r244, 4;
	setp.lt.s32 	%p60, %r247, %r5;
	selp.b32 	%r248, %r247, 0, %p60;
	shl.b32 	%r249, %r248, 2;
	add.s32 	%r250, %r21, %r249;
	cvt.u64.u32 	%rd63, %r250;
	// begin inline asm
	ld.shared.v4.f32 {%f245,%f246,%f247,%f248}, [%rd63];
	// end inline asm
	add.f32 	%f501, %f497, %f245;
	add.f32 	%f502, %f498, %f246;
	add.f32 	%f503, %f499, %f247;
	add.f32 	%f504, %f500, %f248;
	add.s32 	%r251, %r248, 4;
	setp.lt.s32 	%p61, %r251, %r5;
	selp.b32 	%r252, %r251, 0, %p61;
	shl.b32 	%r253, %r252, 2;
	add.s32 	%r254, %r21, %r253;
	cvt.u64.u32 	%rd64, %r254;
	// begin inline asm
	ld.shared.v4.f32 {%f249,%f250,%f251,%f252}, [%rd64];
	// end inline asm
	add.f32 	%f505, %f501, %f249;
	add.f32 	%f506, %f502, %f250;
	add.f32 	%f507, %f503, %f251;
	add.f32 	%f508, %f504, %f252;
	add.s32 	%r255, %r252, 4;
	setp.lt.s32 	%p62, %r255, %r5;
	selp.b32 	%r256, %r255, 0, %p62;
	shl.b32 	%r257, %r256, 2;
	add.s32 	%r258, %r21, %r257;
	cvt.u64.u32 	%rd65, %r258;
	// begin inline asm
	ld.shared.v4.f32 {%f253,%f254,%f255,%f256}, [%rd65];
	// end inline asm
	add.f32 	%f509, %f505, %f253;
	add.f32 	%f510, %f506, %f254;
	add.f32 	%f511, %f507, %f255;
	add.f32 	%f512, %f508, %f256;
	add.s32 	%r259, %r256, 4;
	setp.lt.s32 	%p63, %r259, %r5;
	selp.b32 	%r260, %r259, 0, %p63;
	shl.b32 	%r261, %r260, 2;
	add.s32 	%r262, %r21, %r261;
	cvt.u64.u32 	%rd66, %r262;
	// begin inline asm
	ld.shared.v4.f32 {%f257,%f258,%f259,%f260}, [%rd66];
	// end inline asm
	add.f32 	%f513, %f509, %f257;
	add.f32 	%f514, %f510, %f258;
	add.f32 	%f515, %f511, %f259;
	add.f32 	%f516, %f512, %f260;
	add.s32 	%r263, %r260, 4;
	setp.lt.s32 	%p64, %r263, %r5;
	selp.b32 	%r264, %r263, 0, %p64;
	shl.b32 	%r265, %r264, 2;
	add.s32 	%r266, %r21, %r265;
	cvt.u64.u32 	%rd67, %r266;
	// begin inline asm
	ld.shared.v4.f32 {%f261,%f262,%f263,%f264}, [%rd67];
	// end inline asm
	add.f32 	%f517, %f513, %f261;
	add.f32 	%f518, %f514, %f262;
	add.f32 	%f519, %f515, %f263;
	add.f32 	%f520, %f516, %f264;
	add.s32 	%r267, %r264, 4;
	setp.lt.s32 	%p65, %r267, %r5;
	selp.b32 	%r268, %r267, 0, %p65;
	shl.b32 	%r269, %r268, 2;
	add.s32 	%r270, %r21, %r269;
	cvt.u64.u32 	%rd68, %r270;
	// begin inline asm
	ld.shared.v4.f32 {%f265,%f266,%f267,%f268}, [%rd68];
	// end inline asm
	add.f32 	%f521, %f517, %f265;
	add.f32 	%f522, %f518, %f266;
	add.f32 	%f523, %f519, %f267;
	add.f32 	%f524, %f520, %f268;
	add.s32 	%r271, %r268, 4;
	setp.lt.s32 	%p66, %r271, %r5;
	selp.b32 	%r272, %r271, 0, %p66;
	shl.b32 	%r273, %r272, 2;
	add.s32 	%r274, %r21, %r273;
	cvt.u64.u32 	%rd69, %r274;
	// begin inline asm
	ld.shared.v4.f32 {%f269,%f270,%f271,%f272}, [%rd69];
	// end inline asm
	add.f32 	%f532, %f521, %f269;
	add.f32 	%f533, %f522, %f270;
	add.f32 	%f534, %f523, %f271;
	add.f32 	%f535, %f524, %f272;
	add.s32 	%r275, %r272, 4;
	setp.lt.s32 	%p67, %r275, %r5;
	selp.b32 	%r278, %r275, 0, %p67;
	add.s32 	%r277, %r277, 1;
	setp.ne.s32 	%p68, %r277, 0;
	@%p68 bra 	$L__BB13_5;
$L__BB13_6:
	bar.sync 	0;
	// begin inline asm
	mov.u64 %rd70, %clock64;
	// end inline asm
	setp.ne.s32 	%p69, %r1, 0;
	@%p69 bra 	$L__BB13_8;
	sub.s64 	%rd71, %rd70, %rd5;
	cvta.to.global.u64 	%rd72, %rd3;
	st.global.u64 	[%rd72], %rd71;
	add.f32 	%f525, %f532, %f533;
	add.f32 	%f526, %f525, %f534;
	add.f32 	%f527, %f526, %f535;
	cvta.to.global.u64 	%rd73, %rd4;
	st.global.f32 	[%rd73], %f527;
$L__BB13_8:
	ret;

}


// ===== COMPILED SASS (sm_100) =====

	.target	sm_100

	.elftype	@"ET_EXEC"


//--------------------- .note.nv.tkinfo           --------------------------
	.section	.note.nv.tkinfo,"",@"SHT_NOTE"
	.sectionflags	@"SHF_NOTE_NV_TKINFO"
	.tkinfo
        /*0018*/ 	.word	0x00000002
        /*0030*/ 	.string	""
        /*0030*/ 	.string	"ptxas"
        /*0030*/ 	.string	"Cuda compilation tools, release 13.0, V13.0.88"
        /*0030*/ 	.string	"Build cuda_13.0.r13.0/compiler.36424714_0"
        /*0030*/ 	.string	"-arch sm_100 -m 64 "



//--------------------- .note.nv.cuinfo           --------------------------
	.section	.note.nv.cuinfo,"",@"SHT_NOTE"
	.sectionflags	@"SHF_NOTE_NV_CUINFO"
        /*0018*/ 	.short	0x0002
        /*001a*/ 	.short	0x0064
        /*001c*/ 	.short	0x0082
	.zero		2


//--------------------- .nv.info                  --------------------------
	.section	.nv.info,"",@"SHT_CUDA_INFO"
	.align	4


	//----- nvinfo : EIATTR_REGCOUNT
	.align		4
        /*0000*/ 	.byte	0x04, 0x2f
        /*0002*/ 	.short	(.L_1 - .L_0)
	.align		4
.L_0:
        /*0004*/ 	.word	index@(_Z16micro_ldg_kernelILi4EEvPmPfPKfiii)
        /*0008*/ 	.word	0x00000020


	//----- nvinfo : EIATTR_FRAME_SIZE
	.align		4
.L_1:
        /*000c*/ 	.byte	0x04, 0x11
        /*000e*/ 	.short	(.L_3 - .L_2)
	.align		4
.L_2:
        /*0010*/ 	.word	index@(_Z16micro_ldg_kernelILi4EEvPmPfPKfiii)
        /*0014*/ 	.word	0x00000000


	//----- nvinfo : EIATTR_REGCOUNT
	.align		4
.L_3:
        /*0018*/ 	.byte	0x04, 0x2f
        /*001a*/ 	.short	(.L_5 - .L_4)
	.align		4
.L_4:
        /*001c*/ 	.word	index@(_Z16micro_ldg_kernelILi1EEvPmPfPKfiii)
        /*0020*/ 	.word	0x00000014


	//----- nvinfo : EIATTR_FRAME_SIZE
	.align		4
.L_5:
        /*0024*/ 	.byte	0x04, 0x11
        /*0026*/ 	.short	(.L_7 - .L_6)
	.align		4
.L_6:
        /*0028*/ 	.word	index@(_Z16micro_ldg_kernelILi1EEvPmPfPKfiii)
        /*002c*/ 	.word	0x00000000


	//----- nvinfo : EIATTR_REGCOUNT
	.align		4
.L_7:
        /*0030*/ 	.byte	0x04, 0x2f
        /*0032*/ 	.short	(.L_9 - .L_8)
	.align		4
.L_8:
        /*0034*/ 	.word	index@(_Z16micro_ldg_kernelILi2EEvPmPfPKfiii)
        /*0038*/ 	.word	0x0000001c


	//----- nvinfo : EIATTR_FRAME_SIZE
	.align		4
.L_9:
        /*003c*/ 	.byte	0x04, 0x11
        /*003e*/ 	.short	(.L_11 - .L_10)
	.align		4
.L_10:
        /*0040*/ 	.word	index@(_Z16micro_ldg_kernelILi2EEvPmPfPKfiii)
        /*0044*/ 	.word	0x00000000


	//----- nvinfo : EIATTR_REGCOUNT
	.align		4
.L_11:
        /*0048*/ 	.byte	0x04, 0x2f
        /*004a*/ 	.short	(.L_13 - .L_12)
	.align		4
.L_12:
        /*004c*/ 	.word	index@(_Z16micro_ldg_kernelILi8EEvPmPfPKfiii)
        /*0050*/ 	.word	0x00000022


	//----- nvinfo : EIATTR_FRAME_SIZE
	.align		4
.L_13:
        /*0054*/ 	.byte	0x04, 0x11
        /*0056*/ 	.short	(.L_15 - .L_14)
	.align		4
.L_14:
        /*0058*/ 	.word	index@(_Z16micro_ldg_kernelILi8EEvPmPfPKfiii)
        /*005c*/ 	.word	0x00000000


	//----- nvinfo : EIATTR_REGCOUNT
	.align		4
.L_15:
        /*0060*/ 	.byte	0x04, 0x2f
        /*0062*/ 	.short	(.L_17 - .L_16)
	.align		4
.L_16:
        /*0064*/ 	.word	index@(_Z16micro_ldg_kernelILi16EEvPmPfPKfiii)
        /*0068*/ 	.word	0x00000022


	//----- nvinfo : EIATTR_FRAME_SIZE
	.align		4
.L_17:
        /*006c*/ 	.byte	0x04, 0x11
        /*006e*/ 	.short	(.L_19 - .L_18)
	.align		4
.L_18:
        /*0070*/ 	.word	index@(_Z16micro_ldg_kernelILi16EEvPmPfPKfiii)
        /*0074*/ 	.word	0x00000000


	//----- nvinfo : EIATTR_REGCOUNT
	.align		4
.L_19:
        /*0078*/ 	.byte	0x04, 0x2f
        /*007a*/ 	.short	(.L_21 - .L_20)
	.align		4
.L_20:
        /*007c*/ 	.word	index@(_Z16micro_ldg_kernelILi32EEvPmPfPKfiii)
        /*0080*/ 	.word	0x00000022


	//----- nvinfo : EIATTR_FRAME_SIZE
	.align		4
.L_21:
        /*0084*/ 	.byte	0x04, 0x11
        /*0086*/ 	.short	(.L_23 - .L_22)
	.align		4
.L_22:
        /*0088*/ 	.word	index@(_Z16micro_ldg_kernelILi32EEvPmPfPKfiii)
        /*008c*/ 	.word	0x00000000


	//----- nvinfo : EIATTR_REGCOUNT
	.align		4
.L_23:
        /*0090*/ 	.byte	0x04, 0x2f
        /*0092*/ 	.short	(.L_25 - .L_24)
	.align		4
.L_24:
        /*0094*/ 	.word	index@(_Z16micro_ldg_kernelILi64EEvPmPfPKfiii)
        /*0098*/ 	.word	0x00000022


	//----- nvinfo : EIATTR_FRAME_SIZE
	.align		4
.L_25:
        /*009c*/ 	.byte	0x04, 0x11
        /*009e*/ 	.short	(.L_27 - .L_26)
	.align		4
.L_26:
        /*00a0*/ 	.word	index@(_Z16micro_ldg_kernelILi64EEvPmPfPKfiii)
        /*00a4*/ 	.word	0x00000000


	//----- nvinfo : EIATTR_REGCOUNT
	.align		4
.L_27:
        /*00a8*/ 	.byte	0x04, 0x2f
        /*00aa*/ 	.short	(.L_29 - .L_28)
	.align		4
.L_28:
        /*00ac*/ 	.word	index@(_Z16micro_lds_kernelILi1EEvPmPfii)
        /*00b0*/ 	.word	0x00000010


	//----- nvinfo : EIATTR_FRAME_SIZE
	.align		4
.L_29:
        /*00b4*/ 	.byte	0x04, 0x11
        /*00b6*/ 	.short	(.L_31 - .L_30)
	.align		4
.L_30:
        /*00b8*/ 	.word	index@(_Z16micro_lds_kernelILi1EEvPmPfii)
        /*00bc*/ 	.word	0x00000000


	//----- nvinfo : EIATTR_REGCOUNT
	.align		4
.L_31:
        /*00c0*/ 	.byte	0x04, 0x2f
        /*00c2*/ 	.short	(.L_33 - .L_32)
	.align		4
.L_32:
        /*00c4*/ 	.word	index@(_Z16micro_lds_kernelILi2EEvPmPfii)
        /*00c8*/ 	.word	0x00000014


	//----- nvinfo : EIATTR_FRAME_SIZE
	.align		4
.L_33:
        /*00cc*/ 	.byte	0x04, 0x11
        /*00ce*/ 	.short	(.L_35 - .L_34)
	.align		4
.L_34:
        /*00d0*/ 	.word	index@(_Z16micro_lds_kernelILi2EEvPmPfii)
        /*00d4*/ 	.word	0x00000000


	//----- nvinfo : EIATTR_REGCOUNT
	.align		4
.L_35:
        /*00d8*/ 	.byte	0x04, 0x2f
        /*00da*/ 	.short	(.L_37 - .L_36)
	.align		4
.L_36:
        /*00dc*/ 	.word	index@(_Z16micro_lds_kernelILi4EEvPmPfii)
        /*00e0*/ 	.word	0x0000001c


	//----- nvinfo : EIATTR_FRAME_SIZE
	.align		4
.L_37:
        /*00e4*/ 	.byte	0x04, 0x11
        /*00e6*/ 	.short	(.L_39 - .L_38)
	.align		4
.L_38:
        /*00e8*/ 	.word	index@(_Z16micro_lds_kernelILi4EEvPmPfii)
        /*00ec*/ 	.word	0x00000000


	//----- nvinfo : EIATTR_REGCOUNT
	.align		4
.L_39:
        /*00f0*/ 	.byte	0x04, 0x2f
        /*00f2*/ 	.short	(.L_41 - .L_40)
	.align		4
.L_40:
        /*00f4*/ 	.word	index@(_Z16micro_lds_kernelILi8EEvPmPfii)
        /*00f8*/ 	.word	0x0000001f


	//----- nvinfo : EIATTR_FRAME_SIZE
	.align		4
.L_41:
        /*00fc*/ 	.byte	0x04, 0x11
        /*00fe*/ 	.short	(.L_43 - .L_42)
	.align		4
.L_42:
        /*0100*/ 	.word	index@(_Z16micro_lds_kernelILi8EEvPmPfii)
        /*0104*/ 	.word	0x00000000


	//----- nvinfo : EIATTR_REGCOUNT
	.align		4
.L_43:
        /*0108*/ 	.byte	0x04, 0x2f
        /*010a*/ 	.short	(.L_45 - .L_44)
	.align		4
.L_44:
        /*010c*/ 	.word	index@(_Z16micro_lds_kernelILi16EEvPmPfii)
        /*0110*/ 	.word	0x00000020


	//----- nvinfo : EIATTR_FRAME_SIZE
	.align		4
.L_45:
        /*0114*/ 	.byte	0x04, 0x11
        /*0116*/ 	.short	(.L_47 - .L_46)
	.align		4
.L_46:
        /*0118*/ 	.word	index@(_Z16micro_lds_kernelILi16EEvPmPfii)
        /*011c*/ 	.word	0x00000000


	//----- nvinfo : EIATTR_REGCOUNT
	.align		4
.L_47:
        /*0120*/ 	.byte	0x04, 0x2f
        /*0122*/ 	.short	(.L_49 - .L_48)
	.align		4
.L_48:
        /*0124*/ 	.word	index@(_Z16micro_lds_kernelILi32EEvPmPfii)
        /*0128*/ 	.word	0x00000020


	//----- nvinfo : EIATTR_FRAME_SIZE
	.align		4
.L_49:
        /*012c*/ 	.byte	0x04, 0x11
        /*012e*/ 	.short	(.L_51 - .L_50)
	.align		4
.L_50:
        /*0130*/ 	.word	index@(_Z16micro_lds_kernelILi32EEvPmPfii)
        /*0134*/ 	.word	0x00000000


	//----- nvinfo : EIATTR_REGCOUNT
	.align		4
.L_51:
        /*0138*/ 	.byte	0x04, 0x2f
        /*013a*/ 	.short	(.L_53 - .L_52)
	.align		4
.L_52:
        /*013c*/ 	.word	index@(_Z16micro_lds_kernelILi64EEvPmPfii)
        /*0140*/ 	.word	0x00000020


	//----- nvinfo : EIATTR_FRAME_SIZE
	.align		4
.L_53:
        /*0144*/ 	.byte	0x04, 0x11
        /*0146*/ 	.short	(.L_55 - .L_54)
	.align		4
.L_54:
        /*0148*/ 	.word	index@(_Z16micro_lds_kernelILi64EEvPmPfii)
        /*014c*/ 	.word	0x00000000


	//----- nvinfo : EIATTR_MIN_STACK_SIZE
	.align		4
.L_55:
        /*0150*/ 	.byte	0x04, 0x12
        /*0152*/ 	.short	(.L_57 - .L_56)
	.align		4
.L_56:
        /*0154*/ 	.word	index@(_Z16micro_lds_kernelILi64EEvPmPfii)
        /*0158*/ 	.word	0x00000000


	//----- nvinfo : EIATTR_MIN_STACK_SIZE
	.align		4
.L_57:
        /*015c*/ 	.byte	0x04, 0x12
        /*015e*/ 	.short	(.L_59 - .L_58)
	.align		4
.L_58:
        /*0160*/ 	.word	index@(_Z16micro_lds_kernelILi32EEvPmPfii)
        /*0164*/ 	.word	0x00000000


	//----- nvinfo : EIATTR_MIN_STACK_SIZE
	.align		4
.L_59:
        /*0168*/ 	.byte	0x04, 0x12
        /*016a*/ 	.short	(.L_61 - .L_60)
	.align		4
.L_60:
        /*016c*/ 	.word	index@(_Z16micro_lds_kernelILi16EEvPmPfii)
        /*0170*/ 	.word	0x00000000


	//----- nvinfo : EIATTR_MIN_STACK_SIZE
	.align		4
.L_61:
        /*0174*/ 	.byte	0x04, 0x12
        /*0176*/ 	.short	(.L_63 - .L_62)
	.align		4
.L_62:
        /*0178*/ 	.word	index@(_Z16micro_lds_kernelILi8EEvPmPfii)
        /*017c*/ 	.word	0x00000000


	//----- nvinfo : EIATTR_MIN_STACK_SIZE
	.align		4
.L_63:
        /*0180*/ 	.byte	0x04, 0x12
        /*0182*/ 	.short	(.L_65 - .L_64)
	.align		4
.L_64:
        /*0184*/ 	.word	index@(_Z16micro_lds_kernelILi4EEvPmPfii)
        /*0188*/ 	.word	0x00000000


	//----- nvinfo : EIATTR_MIN_STACK_SIZE
	.align		4
.L_65:
        /*018c*/ 	.byte	0x04, 0x12
        /*018e*/ 	.short	(.L_67 - .L_66)
	.align		4
.L_66:
        /*0190*/ 	.word	index@(_Z16micro_lds_kernelILi2EEvPmPfii)
        /*0194*/ 	.word	0x00000000


	//----- nvinfo : EIATTR_MIN_STACK_SIZE
	.align		4
.L_67:
        /*0198*/ 	.byte	0x04, 0x12
        /*019a*/ 	.short	(.L_69 - .L_68)
	.align		4
.L_68:
        /*019c*/ 	.word	index@(_Z16micro_lds_kernelILi1EEvPmPfii)
        /*01a0*/ 	.word	0x00000000


	//----- nvinfo : EIATTR_MIN_STACK_SIZE
	.align		4
.L_69:
        /*01a4*/ 	.byte	0x04, 0x12
        /*01a6*/ 	.short	(.L_71 - .L_70)
	.align		4
.L_70:
        /*01a8*/ 	.word	index@(_Z16micro_ldg_kernelILi64EEvPmPfPKfiii)
        /*01ac*/ 	.word	0x00000000


	//----- nvinfo : EIATTR_MIN_STACK_SIZE
	.align		4
.L_71:
        /*01b0*/ 	.byte	0x04, 0x12
        /*01b2*/ 	.short	(.L_73 - .L_72)
	.align		4
.L_72:
        /*01b4*/ 	.word	index@(_Z16micro_ldg_kernelILi32EEvPmPfPKfiii)
        /*01b8*/ 	.word	0x00000000


	//----- nvinfo : EIATTR_MIN_STACK_SIZE
	.align		4
.L_73:
        /*01bc*/ 	.byte	0x04, 0x12
        /*01be*/ 	.short	(.L_75 - .L_74)
	.align		4
.L_74:
        /*01c0*/ 	.word	index@(_Z16micro_ldg_kernelILi16EEvPmPfPKfiii)
        /*01c4*/ 	.word	0x00000000


	//----- nvinfo : EIATTR_MIN_STACK_SIZE
	.align		4
.L_75:
        /*01c8*/ 	.byte	0x04, 0x12
        /*01ca*/ 	.short	(.L_77 - .L_76)
	.align		4
.L_76:
        /*01cc*/ 	.word	index@(_Z16micro_ldg_kernelILi8EEvPmPfPKfiii)
        /*01d0*/ 	.word	0x00000000


	//----- nvinfo : EIATTR_MIN_STACK_SIZE
	.align		4
.L_77:
        /*01d4*/ 	.byte	0x04, 0x12
        /*01d6*/ 	.short	(.L_79 - .L_78)
	.align		4
.L_78:
        /*01d8*/ 	.word	index@(_Z16micro_ldg_kernelILi2EEvPmPfPKfiii)
        /*01dc*/ 	.word	0x00000000


	//----- nvinfo : EIATTR_MIN_STACK_SIZE
	.align		4
.L_79:
        /*01e0*/ 	.byte	0x04, 0x12
        /*01e2*/ 	.short	(.L_81 - .L_80)
	.align		4
.L_80:
        /*01e4*/ 	.word	index@(_Z16micro_ldg_kernelILi1EEvPmPfPKfiii)
        /*01e8*/ 	.word	0x00000000


	//----- nvinfo : EIATTR_MIN_STACK_SIZE
	.align		4
.L_81:
        /*01ec*/ 	.byte	0x04, 0x12
        /*01ee*/ 	.short	(.L_83 - .L_82)
	.align		4
.L_82:
        /*01f0*/ 	.word	index@(_Z16micro_ldg_kernelILi4EEvPmPfPKfiii)
        /*01f4*/ 	.word	0x00000000
.L_83:


//--------------------- .nv.compat                --------------------------
	.section	.nv.compat,"",@"SHT_CUDA_COMPAT_INFO"
	.align	4
        /*0000*/ 	.byte	0x02, 0x09, 0x00, 0x00, 0x02, 0x02, 0x01, 0x00, 0x02, 0x05, 0x05, 0x00, 0x03, 0x07, 0x01, 0x01
        /*0010*/ 	.byte	0x02, 0x03, 0x00, 0x00, 0x02, 0x06, 0x01, 0x00, 0x04, 0x0b, 0x08, 0x00, 0x09, 0x00, 0x00, 0x00
        /*0020*/ 	.byte	0x00, 0x00, 0x00, 0x00


//--------------------- .nv.info._Z16micro_lds_kernelILi64EEvPmPfii --------------------------
	.section	.nv.info._Z16micro_lds_kernelILi64EEvPmPfii,"",@"SHT_CUDA_INFO"
	.sectionflags	@""
	.align	4


	//----- nvinfo : EIATTR_CUDA_API_VERSION
	.align		4
        /*0000*/ 	.byte	0x04, 0x37
        /*0002*/ 	.short	(.L_85 - .L_84)
.L_84:
        /*0004*/ 	.word	0x00000082


	//----- nvinfo : EIATTR_KPARAM_INFO
	.align		4
.L_85:
        /*0008*/ 	.byte	0x04, 0x17
        /*000a*/ 	.short	(.L_87 - .L_86)
.L_86:
        /*000c*/ 	.word	0x00000000
        /*0010*/ 	.short	0x0003
        /*0012*/ 	.short	0x0014
        /*0014*/ 	.byte	0x00, 0xf0, 0x11, 0x00


	//----- nvinfo : EIATTR_KPARAM_INFO
	.align		4
.L_87:
        /*0018*/ 	.byte	0x04, 0x17
        /*001a*/ 	.short	(.L_89 - .L_88)
.L_88:
        /*001c*/ 	.word	0x00000000
        /*0020*/ 	.short	0x0002
        /*0022*/ 	.short	0x0010
        /*0024*/ 	.byte	0x00, 0xf0, 0x11, 0x00


	//----- nvinfo : EIATTR_KPARAM_INFO
	.align		4
.L_89:
        /*0028*/ 	.byte	0x04, 0x17
        /*002a*/ 	.short	(.L_91 - .L_90)
.L_90:
        /*002c*/ 	.word	0x00000000
        /*0030*/ 	.short	0x0001
        /*0032*/ 	.short	0x0008
        /*0034*/ 	.byte	0x00, 0xf5, 0x21, 0x00


	//----- nvinfo : EIATTR_KPARAM_INFO
	.align		4
.L_91:
        /*0038*/ 	.byte	0x04, 0x17
        /*003a*/ 	.short	(.L_93 - .L_92)
.L_92:
        /*003c*/ 	.word	0x00000000
        /*0040*/ 	.short	0x0000
        /*0042*/ 	.short	0x0000
        /*0044*/ 	.byte	0x00, 0xf5, 0x21, 0x00


	//----- nvinfo : EIATTR_SPARSE_MMA_MASK
	.align		4
.L_93:
        /*0048*/ 	.byte	0x03, 0x50
        /*004a*/ 	.short	0x0000


	//----- nvinfo : EIATTR_MAXREG_COUNT
	.align		4
        /*004c*/ 	.byte	0x03, 0x1b
        /*004e*/ 	.short	0x00ff


	//----- nvinfo : EIATTR_NUM_BARRIERS
	.align		4
        /*0050*/ 	.byte	0x02, 0x4c
        /*0052*/ 	.byte	0x01
	.zero		1


	//----- nvinfo : EIATTR_MERCURY_ISA_VERSION
	.align		4
        /*0054*/ 	.byte	0x03, 0x5f
        /*0056*/ 	.short	0x0101


	//----- nvinfo : EIATTR_VRC_CTA_INIT_COUNT
	.align		4
        /*0058*/ 	.byte	0x02, 0x4a
	.zero		1
	.zero		1


	//----- nvinfo : EIATTR_EXIT_INSTR_OFFSETS
	.align		4
        /*005c*/ 	.byte	0x04, 0x1c
        /*005e*/ 	.short	(.L_95 - .L_94)


	//   ....[0]....
.L_94:
        /*0060*/ 	.word	0x00002840


	//   ....[1]....
        /*0064*/ 	.word	0x000028f0


	//----- nvinfo : EIATTR_CRS_STACK_SIZE
	.align		4
.L_95:
        /*0068*/ 	.byte	0x04, 0x1e
        /*006a*/ 	.short	(.L_97 - .L_96)
.L_96:
        /*006c*/ 	.word	0x00000000


	//----- nvinfo : EIATTR_CBANK_PARAM_SIZE
	.align		4
.L_97:
        /*0070*/ 	.byte	0x03, 0x19
        /*0072*/ 	.short	0x0018


	//----- nvinfo : EIATTR_PARAM_CBANK
	.align		4
        /*0074*/ 	.byte	0x04, 0x0a
        /*0076*/ 	.short	(.L_99 - .L_98)
	.align		4
.L_98:
        /*0078*/ 	.word	index@(.nv.constant0._Z16micro_lds_kernelILi64EEvPmPfii)
        /*007c*/ 	.short	0x0380
        /*007e*/ 	.short	0x0018


	//----- nvinfo : EIATTR_SW_WAR
	.align		4
.L_99:
        /*0080*/ 	.byte	0x04, 0x36
        /*0082*/ 	.short	(.L_101 - .L_100)
.L_100:
        /*0084*/ 	.word	0x00000008
.L_101:


//--------------------- .nv.info._Z16micro_lds_kernelILi32EEvPmPfii --------------------------
	.section	.nv.info._Z16micro_lds_kernelILi32EEvPmPfii,"",@"SHT_CUDA_INFO"
	.sectionflags	@""
	.align	4


	//----- nvinfo : EIATTR_CUDA_API_VERSION
	.align		4
        /*0000*/ 	.byte	0x04, 0x37
        /*0002*/ 	.short	(.L_103 - .L_102)
.L_102:
        /*0004*/ 	.word	0x00000082


	//----- nvinfo : EIATTR_KPARAM_INFO
	.align		4
.L_103:
        /*0008*/ 	.byte	0x04, 0x17
        /*000a*/ 	.short	(.L_105 - .L_104)
.L_104:
        /*000c*/ 	.word	0x00000000
        /*0010*/ 	.short	0x0003
        /*0012*/ 	.short	0x0014
        /*0014*/ 	.byte	0x00, 0xf0, 0x11, 0x00


	//----- nvinfo : EIATTR_KPARAM_INFO
	.align		4
.L_105:
        /*0018*/ 	.byte	0x04, 0x17
        /*001a*/ 	.short	(.L_107 - .L_106)
.L_106:
        /*001c*/ 	.word	0x00000000
        /*0020*/ 	.short	0x0002
        /*0022*/ 	.short	0x0010
        /*0024*/ 	.byte	0x00, 0xf0, 0x11, 0x00


	//----- nvinfo : EIATTR_KPARAM_INFO
	.align		4
.L_107:
        /*0028*/ 	.byte	0x04, 0x17
        /*002a*/ 	.short	(.L_109 - .L_108)
.L_108:
        /*002c*/ 	.word	0x00000000
        /*0030*/ 	.short	0x0001
        /*0032*/ 	.short	0x0008
        /*0034*/ 	.byte	0x00, 0xf5, 0x21, 0x00


	//----- nvinfo : EIATTR_KPARAM_INFO
	.align		4
.L_109:
        /*0038*/ 	.byte	0x04, 0x17
        /*003a*/ 	.short	(.L_111 - .L_110)
.L_110:
        /*003c*/ 	.word	0x00000000
        /*0040*/ 	.short	0x0000
        /*0042*/ 	.short	0x0000
        /*0044*/ 	.byte	0x00, 0xf5, 0x21, 0x00


	//----- nvinfo : EIATTR_SPARSE_MMA_MASK
	.align		4
.L_111:
        /*0048*/ 	.byte	0x03, 0x50
        /*004a*/ 	.short	0x0000


	//----- nvinfo : EIATTR_MAXREG_COUNT
	.align		4
        /*004c*/ 	.byte	0x03, 0x1b
        /*004e*/ 	.short	0x00ff


	//----- nvinfo : EIATTR_NUM_BARRIERS
	.align		4
        /*0050*/ 	.byte	0x02, 0x4c
        /*0052*/ 	.byte	0x01
	.zero		1


	//----- nvinfo : EIATTR_MERCURY_ISA_VERSION
	.align		4
        /*0054*/ 	.byte	0x03, 0x5f
        /*0056*/ 	.short	0x0101


	//----- nvinfo : EIATTR_VRC_CTA_INIT_COUNT
	.align		4
        /*0058*/ 	.byte	0x02, 0x4a
	.zero		1
	.zero		1


	//----- nvinfo : EIATTR_EXIT_INSTR_OFFSETS
	.align		4
        /*005c*/ 	.byte	0x04, 0x1c
        /*005e*/ 	.short	(.L_113 - .L_112)


	//   ....[0]....
.L_112:
        /*0060*/ 	.word	0x00001640


	//   ....[1]....
        /*0064*/ 	.word	0x000016f0


	//----- nvinfo : EIATTR_CRS_STACK_SIZE
	.align		4
.L_113:
        /*0068*/ 	.byte	0x04, 0x1e
        /*006a*/ 	.short	(.L_115 - .L_114)
.L_114:
        /*006c*/ 	.word	0x00000000


	//----- nvinfo : EIATTR_CBANK_PARAM_SIZE
	.align		4
.L_115:
        /*0070*/ 	.byte	0x03, 0x19
        /*0072*/ 	.short	0x0018


	//----- nvinfo : EIATTR_PARAM_CBANK
	.align		4
        /*0074*/ 	.byte	0x04, 0x0a
        /*0076*/ 	.short	(.L_117 - .L_116)
	.align		4
.L_116:
        /*0078*/ 	.word	index@(.nv.constant0._Z16micro_lds_kernelILi32EEvPmPfii)
        /*007c*/ 	.short	0x0380
        /*007e*/ 	.short	0x0018


	//----- nvinfo : EIATTR_SW_WAR
	.align		4
.L_117:
        /*0080*/ 	.byte	0x04, 0x36
        /*0082*/ 	.short	(.L_119 - .L_118)
.L_118:
        /*0084*/ 	.word	0x00000008
.L_119:


//--------------------- .nv.info._Z16micro_lds_kernelILi16EEvPmPfii --------------------------
	.section	.nv.info._Z16micro_lds_kernelILi16EEvPmPfii,"",@"SHT_CUDA_INFO"
	.sectionflags	@""
	.align	4


	//----- nvinfo : EIATTR_CUDA_API_VERSION
	.align		4
        /*0000*/ 	.byte	0x04, 0x37
        /*0002*/ 	.short	(.L_121 - .L_120)
.L_120:
        /*0004*/ 	.word	0x00000082


	//----- nvinfo : EIATTR_KPARAM_INFO
	.align		4
.L_121:
        /*0008*/ 	.byte	0x04, 0x17
        /*000a*/ 	.short	(.L_123 - .L_122)
.L_122:
        /*000c*/ 	.word	0x00000000
        /*0010*/ 	.short	0x0003
        /*0012*/ 	.short	0x0014
        /*0014*/ 	.byte	0x00, 0xf0, 0x11, 0x00


	//----- nvinfo : EIATTR_KPARAM_INFO
	.align		4
.L_123:
        /*0018*/ 	.byte	0x04, 0x17
        /*001a*/ 	.short	(.L_125 - .L_124)
.L_124:
        /*001c*/ 	.word	0x00000000
        /*0020*/ 	.short	0x0002
        /*0022*/ 	.short	0x0010
        /*0024*/ 	.byte	0x00, 0xf0, 0x11, 0x00


	//----- nvinfo : EIATTR_KPARAM_INFO
	.align		4
.L_125:
        /*0028*/ 	.byte	0x04, 0x17
        /*002a*/ 	.short	(.L_127 - .L_126)
.L_126:
        /*002c*/ 	.word	0x00000000
        /*0030*/ 	.short	0x0001
        /*0032*/ 	.short	0x0008
        /*0034*/ 	.byte	0x00, 0xf5, 0x21, 0x00


	//----- nvinfo : EIATTR_KPARAM_INFO
	.align		4
.L_127:
        /*0038*/ 	.byte	0x04, 0x17
        /*003a*/ 	.short	(.L_129 - .L_128)
.L_128:
        /*003c*/ 	.word	0x00000000
        /*0040*/ 	.short	0x0000
        /*0042*/ 	.short	0x0000
        /*0044*/ 	.byte	0x00, 0xf5, 0x21, 0x00


	//----- nvinfo : EIATTR_SPARSE_MMA_MASK
	.align		4
.L_129:
        /*0048*/ 	.byte	0x03, 0x50
        /*004a*/ 	.short	0x0000


	//----- nvinfo : EIATTR_MAXREG_COUNT
	.align		4
        /*004c*/ 	.byte	0x03, 0x1b
        /*004e*/ 	.short	0x00ff


	//----- nvinfo : EIATTR_NUM_BARRIERS
	.align		4
        /*0050*/ 	.byte	0x02, 0x4c
        /*0052*/ 	.byte	0x01
	.zero		1


	//----- nvinfo : EIATTR_MERCURY_ISA_VERSION
	.align		4
        /*0054*/ 	.byte	0x03, 0x5f
        /*0056*/ 	.short	0x0101


	//----- nvinfo : EIATTR_VRC_CTA_INIT_COUNT
	.align		4
        /*0058*/ 	.byte	0x02, 0x4a
	.zero		1
	.zero		1


	//----- nvinfo : EIATTR_EXIT_INSTR_OFFSETS
	.align		4
        /*005c*/ 	.byte	0x04, 0x1c
        /*005e*/ 	.short	(.L_131 - .L_130)


	//   ....[0]....
.L_130:
        /*0060*/ 	.word	0x00000d40


	//   ....[1]....
        /*0064*/ 	.word	0x00000df0


	//----- nvinfo : EIATTR_CRS_STACK_SIZE
	.align		4
.L_131:
        /*0068*/ 	.byte	0x04, 0x1e
        /*006a*/ 	.short	(.L_133 - .L_132)
.L_132:
        /*006c*/ 	.word	0x00000000


	//----- nvinfo : EIATTR_CBANK_PARAM_SIZE
	.align		4
.L_133:
        /*0070*/ 	.byte	0x03, 0x19
        /*0072*/ 	.short	0x0018


	//----- nvinfo : EIATTR_PARAM_CBANK
	.align		4
        /*0074*/ 	.byte	0x04, 0x0a
        /*0076*/ 	.short	(.L_135 - .L_134)
	.align		4
.L_134:
        /*0078*/ 	.word	index@(.nv.constant0._Z16micro_lds_kernelILi16EEvPmPfii)
        /*007c*/ 	.short	0x0380
        /*007e*/ 	.short	0x0018


	//----- nvinfo : EIATTR_SW_WAR
	.align		4
.L_135:
        /*0080*/ 	.byte	0x04, 0x36
        /*0082*/ 	.short	(.L_137 - .L_136)
.L_136:
        /*0084*/ 	.word	0x00000008
.L_137:


//--------------------- .nv.info._Z16micro_lds_kernelILi8EEvPmPfii --------------------------
	.section	.nv.info._Z16micro_lds_kernelILi8EEvPmPfii,"",@"SHT_CUDA_INFO"
	.sectionflags	@""
	.align	4


	//----- nvinfo : EIATTR_CUDA_API_VERSION
	.align		4
        /*0000*/ 	.byte	0x04, 0x37
        /*0002*/ 	.short	(.L_139 - .L_138)
.L_138:
        /*0004*/ 	.word	0x00000082


	//----- nvinfo : EIATTR_KPARAM_INFO
	.align		4
.L_139:
        /*0008*/ 	.byte	0x04, 0x17
        /*000a*/ 	.short	(.L_141 - .L_140)
.L_140:
        /*000c*/ 	.word	0x00000000
        /*0010*/ 	.short	0x0003
        /*0012*/ 	.short	0x0014
        /*0014*/ 	.byte	0x00, 0xf0, 0x11, 0x00


	//----- nvinfo : EIATTR_KPARAM_INFO
	.align		4
.L_141:
        /*0018*/ 	.byte	0x04, 0x17
        /*001a*/ 	.short	(.L_143 - .L_142)
.L_142:
        /*001c*/ 	.word	0x00000000
        /*0020*/ 	.short	0x0002
        /*0022*/ 	.short	0x0010
        /*0024*/ 	.byte	0x00, 0xf0, 0x11, 0x00


	//----- nvinfo : EIATTR_KPARAM_INFO
	.align		4
.L_143:
        /*0028*/ 	.byte	0x04, 0x17
        /*002a*/ 	.short	(.L_145 - .L_144)
.L_144:
        /*002c*/ 	.word	0x00000000
        /*0030*/ 	.short	0x0001
        /*0032*/ 	.short	0x0008
        /*0034*/ 	.byte	0x00, 0xf5, 0x21, 0x00


	//----- nvinfo : EIATTR_KPARAM_INFO
	.align		4
.L_145:
        /*0038*/ 	.byte	0x04, 0x17
        /*003a*/ 	.short	(.L_147 - .L_146)
.L_146:
        /*003c*/ 	.word	0x00000000
        /*0040*/ 	.short	0x0000
        /*0042*/ 	.short	0x0000
        /*0044*/ 	.byte	0x00, 0xf5, 0x21, 0x00


	//----- nvinfo : EIATTR_SPARSE_MMA_MASK
	.align		4
.L_147:
        /*0048*/ 	.byte	0x03, 0x50
        /*004a*/ 	.short	0x0000


	//----- nvinfo : EIATTR_MAXREG_COUNT
	.align		4
        /*004c*/ 	.byte	0x03, 0x1b
        /*004e*/ 	.short	0x00ff


	//----- nvinfo : EIATTR_NUM_BARRIERS
	.align		4
        /*0050*/ 	.byte	0x02, 0x4c
        /*0052*/ 	.byte	0x01
	.zero		1


	//----- nvinfo : EIATTR_MERCURY_ISA_VERSION
	.align		4
        /*0054*/ 	.byte	0x03, 0x5f
        /*0056*/ 	.short	0x0101


	//----- nvinfo : EIATTR_VRC_CTA_INIT_COUNT
	.align		4
        /*0058*/ 	.byte	0x02, 0x4a
	.zero		1
	.zero		1


	//----- nvinfo : EIATTR_EXIT_INSTR_OFFSETS
	.align		4
        /*005c*/ 	.byte	0x04, 0x1c
        /*005e*/ 	.short	(.L_149 - .L_148)


	//   ....[0]....
.L_148:
        /*0060*/ 	.word	0x000008c0


	//   ....[1]....
        /*0064*/ 	.word	0x00000970


	//----- nvinfo : EIATTR_CRS_STACK_SIZE
	.align		4
.L_149:
        /*0068*/ 	.byte	0x04, 0x1e
        /*006a*/ 	.short	(.L_151 - .L_150)
.L_150:
        /*006c*/ 	.word	0x00000000


	//----- nvinfo : EIATTR_CBANK_PARAM_SIZE
	.align		4
.L_151:
        /*0070*/ 	.byte	0x03, 0x19
        /*0072*/ 	.short	0x0018


	//----- nvinfo : EIATTR_PARAM_CBANK
	.align		4
        /*0074*/ 	.byte	0x04, 0x0a
        /*0076*/ 	.short	(.L_153 - .L_152)
	.align		4
.L_152:
        /*0078*/ 	.word	index@(.nv.constant0._Z16micro_lds_kernelILi8EEvPmPfii)
        /*007c*/ 	.short	0x0380
        /*007e*/ 	.short	0x0018


	//----- nvinfo : EIATTR_SW_WAR
	.align		4
.L_153:
        /*0080*/ 	.byte	0x04, 0x36
        /*0082*/ 	.short	(.L_155 - .L_154)
.L_154:
        /*0084*/ 	.word	0x00000008
.L_155:


//--------------------- .nv.info._Z16micro_lds_kernelILi4EEvPmPfii --------------------------
	.section	.nv.info._Z16micro_lds_kernelILi4EEvPmPfii,"",@"SHT_CUDA_INFO"
	.sectionflags	@""
	.align	4


	//----- nvinfo : EIATTR_CUDA_API_VERSION
	.align		4
        /*0000*/ 	.byte	0x04, 0x37
        /*0002*/ 	.short	(.L_157 - .L_156)
.L_156:
        /*0004*/ 	.word	0x00000082


	//----- nvinfo : EIATTR_KPARAM_INFO
	.align		4
.L_157:
        /*0008*/ 	.byte	0x04, 0x17
        /*000a*/ 	.short	(.L_159 - .L_158)
.L_158:
        /*000c*/ 	.word	0x00000000
        /*0010*/ 	.short	0x0003
        /*0012*/ 	.short	0x0014
        /*0014*/ 	.byte	0x00, 0xf0, 0x11, 0x00


	//----- nvinfo : EIATTR_KPARAM_INFO
	.align		4
.L_159:
        /*0018*/ 	.byte	0x04, 0x17
        /*001a*/ 	.short	(.L_161 - .L_160)
.L_160:
        /*001c*/ 	.word	0x00000000
        /*0020*/ 	.short	0x0002
        /*0022*/ 	.short	0x0010
        /*0024*/ 	.byte	0x00, 0xf0, 0x11, 0x00


	//----- nvinfo : EIATTR_KPARAM_INFO
	.align		4
.L_161:
        /*0028*/ 	.byte	0x04, 0x17
        /*002a*/ 	.short	(.L_163 - .L_162)
.L_162:
        /*002c*/ 	.word	0x00000000
        /*0030*/ 	.short	0x0001
        /*0032*/ 	.short	0x0008
        /*0034*/ 	.byte	0x00, 0xf5, 0x21, 0x00


	//----- nvinfo : EIATTR_KPARAM_INFO
	.align		4
.L_163:
        /*0038*/ 	.byte	0x04, 0x17
        /*003a*/ 	.short	(.L_165 - .L_164)
.L_164:
        /*003c*/ 	.word	0x00000000
        /*0040*/ 	.short	0x0000
        /*0042*/ 	.short	0x0000
        /*0044*/ 	.byte	0x00, 0xf5, 0x21, 0x00


	//----- nvinfo : EIATTR_SPARSE_MMA_MASK
	.align		4
.L_165:
        /*0048*/ 	.byte	0x03, 0x50
        /*004a*/ 	.short	0x0000


	//----- nvinfo : EIATTR_MAXREG_COUNT
	.align		4
        /*004c*/ 	.byte	0x03, 0x1b
        /*004e*/ 	.short	0x00ff


	//----- nvinfo : EIATTR_NUM_BARRIERS
	.align		4
        /*0050*/ 	.byte	0x02, 0x4c
        /*0052*/ 	.byte	0x01
	.zero		1


	//----- nvinfo : EIATTR_MERCURY_ISA_VERSION
	.align		4
        /*0054*/ 	.byte	0x03, 0x5f
        /*0056*/ 	.short	0x0101


	//----- nvinfo : EIATTR_VRC_CTA_INIT_COUNT
	.align		4
        /*0058*/ 	.byte	0x02, 0x4a
	.zero		1
	.zero		1


	//----- nvinfo : EIATTR_EXIT_INSTR_OFFSETS
	.align		4
        /*005c*/ 	.byte	0x04, 0x1c
        /*005e*/ 	.short	(.L_167 - .L_166)


	//   ....[0]....
.L_166:
        /*0060*/ 	.word	0x00000680


	//   ....[1]....
        /*0064*/ 	.word	0x00000730


	//----- nvinfo : EIATTR_CRS_STACK_SIZE
	.align		4
.L_167:
        /*0068*/ 	.byte	0x04, 0x1e
        /*006a*/ 	.short	(.L_169 - .L_168)
.L_168:
        /*006c*/ 	.word	0x00000000


	//----- nvinfo : EIATTR_CBANK_PARAM_SIZE
	.align		4
.L_169:
        /*0070*/ 	.byte	0x03, 0x19
        /*0072*/ 	.short	0x0018


	//----- nvinfo : EIATTR_PARAM_CBANK
	.align		4
        /*0074*/ 	.byte	0x04, 0x0a
        /*0076*/ 	.short	(.L_171 - .L_170)
	.align		4
.L_170:
        /*0078*/ 	.word	index@(.nv.constant0._Z16micro_lds_kernelILi4EEvPmPfii)
        /*007c*/ 	.short	0x0380
        /*007e*/ 	.short	0x0018


	//----- nvinfo : EIATTR_SW_WAR
	.align		4
.L_171:
        /*0080*/ 	.byte	0x04, 0x36
        /*0082*/ 	.short	(.L_173 - .L_172)
.L_172:
        /*0084*/ 	.word	0x00000008
.L_173:


//--------------------- .nv.info._Z16micro_lds_kernelILi2EEvPmPfii --------------------------
	.section	.nv.info._Z16micro_lds_kernelILi2EEvPmPfii,"",@"SHT_CUDA_INFO"
	.sectionflags	@""
	.align	4


	//----- nvinfo : EIATTR_CUDA_API_VERSION
	.align		4
        /*0000*/ 	.byte	0x04, 0x37
        /*0002*/ 	.short	(.L_175 - .L_174)
.L_174:
        /*0004*/ 	.word	0x00000082


	//----- nvinfo : EIATTR_KPARAM_INFO
	.align		4
.L_175:
        /*0008*/ 	.byte	0x04, 0x17
        /*000a*/ 	.short	(.L_177 - .L_176)
.L_176:
        /*000c*/ 	.word	0x00000000
        /*0010*/ 	.short	0x0003
        /*0012*/ 	.short	0x0014
        /*0014*/ 	.byte	0x00, 0xf0, 0x11, 0x00


	//----- nvinfo : EIATTR_KPARAM_INFO
	.align		4
.L_177:
        /*0018*/ 	.byte	0x04, 0x17
        /*001a*/ 	.short	(.L_179 - .L_178)
.L_178:
        /*001c*/ 	.word	0x00000000
        /*0020*/ 	.short	0x0002
        /*0022*/ 	.short	0x0010
        /*0024*/ 	.byte	0x00, 0xf0, 0x11, 0x00


	//----- nvinfo : EIATTR_KPARAM_INFO
	.align		4
.L_179:
        /*0028*/ 	.byte	0x04, 0x17
        /*002a*/ 	.short	(.L_181 - .L_180)
.L_180:
        /*002c*/ 	.word	0x00000000
        /*0030*/ 	.short	0x0001
        /*0032*/ 	.short	0x0008
        /*0034*/ 	.byte	0x00, 0xf5, 0x21, 0x00


	//----- nvinfo : EIATTR_KPARAM_INFO
	.align		4
.L_181:
        /*0038*/ 	.byte	0x04, 0x17
        /*003a*/ 	.short	(.L_183 - .L_182)
.L_182:
        /*003c*/ 	.word	0x00000000
        /*0040*/ 	.short	0x0000
        /*0042*/ 	.short	0x0000
        /*0044*/ 	.byte	0x00, 0xf5, 0x21, 0x00


	//----- nvinfo : EIATTR_SPARSE_MMA_MASK
	.align		4
.L_183:
        /*0048*/ 	.byte	0x03, 0x50
        /*004a*/ 	.short	0x0000


	//----- nvinfo : EIATTR_MAXREG_COUNT
	.align		4
        /*004c*/ 	.byte	0x03, 0x1b
        /*004e*/ 	.short	0x00ff


	//----- nvinfo : EIATTR_NUM_BARRIERS
	.align		4
        /*0050*/ 	.byte	0x02, 0x4c
        /*0052*/ 	.byte	0x01
	.zero		1


	//----- nvinfo : EIATTR_MERCURY_ISA_VERSION
	.align		4
        /*0054*/ 	.byte	0x03, 0x5f
        /*0056*/ 	.short	0x0101


	//----- nvinfo : EIATTR_VRC_CTA_INIT_COUNT
	.align		4
        /*0058*/ 	.byte	0x02, 0x4a
	.zero		1
	.zero		1


	//----- nvinfo : EIATTR_EXIT_INSTR_OFFSETS
	.align		4
        /*005c*/ 	.byte	0x04, 0x1c
        /*005e*/ 	.short	(.L_185 - .L_184)


	//   ....[0]....
.L_184:
        /*0060*/ 	.word	0x00000560


	//   ....[1]....
        /*0064*/ 	.word	0x00000610


	//----- nvinfo : EIATTR_CRS_STACK_SIZE
	.align		4
.L_185:
        /*0068*/ 	.byte	0x04, 0x1e
        /*006a*/ 	.short	(.L_187 - .L_186)
.L_186:
        /*006c*/ 	.word	0x00000000


	//----- nvinfo : EIATTR_CBANK_PARAM_SIZE
	.align		4
.L_187:
        /*0070*/ 	.byte	0x03, 0x19
        /*0072*/ 	.short	0x0018


	//----- nvinfo : EIATTR_PARAM_CBANK
	.align		4
        /*0074*/ 	.byte	0x04, 0x0a
        /*0076*/ 	.short	(.L_189 - .L_188)
	.align		4
.L_188:
        /*0078*/ 	.word	index@(.nv.constant0._Z16micro_lds_kernelILi2EEvPmPfii)
        /*007c*/ 	.short	0x0380
        /*007e*/ 	.short	0x0018


	//----- nvinfo : EIATTR_SW_WAR
	.align		4
.L_189:
        /*0080*/ 	.byte	0x04, 0x36
        /*0082*/ 	.short	(.L_191 - .L_190)
.L_190:
        /*0084*/ 	.word	0x00000008
.L_191:


//--------------------- .nv.info._Z16micro_lds_kernelILi1EEvPmPfii --------------------------
	.section	.nv.info._Z16micro_lds_kernelILi1EEvPmPfii,"",@"SHT_CUDA_INFO"
	.sectionflags	@""
	.align	4


	//----- nvinfo : EIATTR_CUDA_API_VERSION
	.align		4
        /*0000*/ 	.byte	0x04, 0x37
        /*0002*/ 	.short	(.L_193 - .L_192)
.L_192:
        /*0004*/ 	.word	0x00000082


	//----- nvinfo : EIATTR_KPARAM_INFO
	.align		4
.L_193:
        /*0008*/ 	.byte	0x04, 0x17
        /*000a*/ 	.short	(.L_195 - .L_194)
.L_194:
        /*000c*/ 	.word	0x00000000
        /*0010*/ 	.short	0x0003
        /*0012*/ 	.short	0x0014
        /*0014*/ 	.byte	0x00, 0xf0, 0x11, 0x00


	//----- nvinfo : EIATTR_KPARAM_INFO
	.align		4
.L_195:
        /*0018*/ 	.byte	0x04, 0x17
        /*001a*/ 	.short	(.L_197 - .L_196)
.L_196:
        /*001c*/ 	.word	0x00000000
        /*0020*/ 	.short	0x0002
        /*0022*/ 	.short	0x0010
        /*0024*/ 	.byte	0x00, 0xf0, 0x11, 0x00


	//----- nvinfo : EIATTR_KPARAM_INFO
	.align		4
.L_197:
        /*0028*/ 	.byte	0x04, 0x17
        /*002a*/ 	.short	(.L_199 - .L_198)
.L_198:
        /*002c*/ 	.word	0x00000000
        /*0030*/ 	.short	0x0001
        /*0032*/ 	.short	0x0008
        /*0034*/ 	.byte	0x00, 0xf5, 0x21, 0x00


	//----- nvinfo : EIATTR_KPARAM_INFO
	.align		4
.L_199:
        /*0038*/ 	.byte	0x04, 0x17
        /*003a*/ 	.short	(.L_201 - .L_200)
.L_200:
        /*003c*/ 	.word	0x00000000
        /*0040*/ 	.short	0x0000
        /*0042*/ 	.short	0x0000
        /*0044*/ 	.byte	0x00, 0xf5, 0x21, 0x00


	//----- nvinfo : EIATTR_SPARSE_MMA_MASK
	.align		4
.L_201:
        /*0048*/ 	.byte	0x03, 0x50
        /*004a*/ 	.short	0x0000


	//----- nvinfo : EIATTR_MAXREG_COUNT
	.align		4
        /*004c*/ 	.byte	0x03, 0x1b
        /*004e*/ 	.short	0x00ff


	//----- nvinfo : EIATTR_NUM_BARRIERS
	.align		4
        /*0050*/ 	.byte	0x02, 0x4c
        /*0052*/ 	.byte	0x01
	.zero		1


	//----- nvinfo : EIATTR_MERCURY_ISA_VERSION
	.align		4
        /*0054*/ 	.byte	0x03, 0x5f
        /*0056*/ 	.short	0x0101


	//----- nvinfo : EIATTR_VRC_CTA_INIT_COUNT
	.align		4
        /*0058*/ 	.byte	0x02, 0x4a
	.zero		1
	.zero		1


	//----- nvinfo : EIATTR_EXIT_INSTR_OFFSETS
	.align		4
        /*005c*/ 	.byte	0x04, 0x1c
        /*005e*/ 	.short	(.L_203 - .L_202)


	//   ....[0]....
.L_202:
        /*0060*/ 	.word	0x000004c0


	//   ....[1]....
        /*0064*/ 	.word	0x00000570


	//----- nvinfo : EIATTR_CRS_STACK_SIZE
	.align		4
.L_203:
        /*0068*/ 	.byte	0x04, 0x1e
        /*006a*/ 	.short	(.L_205 - .L_204)
.L_204:
        /*006c*/ 	.word	0x00000000


	//----- nvinfo : EIATTR_CBANK_PARAM_SIZE
	.align		4
.L_205:
        /*0070*/ 	.byte	0x03, 0x19
        /*0072*/ 	.short	0x0018


	//----- nvinfo : EIATTR_PARAM_CBANK
	.align		4
        /*0074*/ 	.byte	0x04, 0x0a
        /*0076*/ 	.short	(.L_207 - .L_206)
	.align		4
.L_206:
        /*0078*/ 	.word	index@(.nv.constant0._Z16micro_lds_kernelILi1EEvPmPfii)
        /*007c*/ 	.short	0x0380
        /*007e*/ 	.short	0x0018


	//----- nvinfo : EIATTR_SW_WAR
	.align		4
.L_207:
        /*0080*/ 	.byte	0x04, 0x36
        /*0082*/ 	.short	(.L_209 - .L_208)
.L_208:
        /*0084*/ 	.word	0x00000008
.L_209:


//--------------------- .nv.info._Z16micro_ldg_kernelILi64EEvPmPfPKfiii --------------------------
	.section	.nv.info._Z16micro_ldg_kernelILi64EEvPmPfPKfiii,"",@"SHT_CUDA_INFO"
	.sectionflags	@""
	.align	4


	//----- nvinfo : EIATTR_CUDA_API_VERSION
	.align		4
        /*0000*/ 	.byte	0x04, 0x37
        /*0002*/ 	.short	(.L_211 - .L_210)
.L_210:
        /*0004*/ 	.word	0x00000082


	//----- nvinfo : EIATTR_KPARAM_INFO
	.align		4
.L_211:
        /*0008*/ 	.byte	0x04, 0x17
        /*000a*/ 	.short	(.L_213 - .L_212)
.L_212:
        /*000c*/ 	.word	0x00000000
        /*0010*/ 	.short	0x0005
        /*0012*/ 	.short	0x0020
        /*0014*/ 	.byte	0x00, 0xf0, 0x11, 0x00


	//----- nvinfo : EIATTR_KPARAM_INFO
	.align		4
.L_213:
        /*0018*/ 	.byte	0x04, 0x17
        /*001a*/ 	.short	(.L_215 - .L_214)
.L_214:
        /*001c*/ 	.word	0x00000000
        /*0020*/ 	.short	0x0004
        /*0022*/ 	.short	0x001c
        /*0024*/ 	.byte	0x00, 0xf0, 0x11, 0x00


	//----- nvinfo : EIATTR_KPARAM_INFO
	.align		4
.L_215:
        /*0028*/ 	.byte	0x04, 0x17
        /*002a*/ 	.short	(.L_217 - .L_216)
.L_216:
        /*002c*/ 	.word	0x00000000
        /*0030*/ 	.short	0x0003
        /*0032*/ 	.short	0x0018
        /*0034*/ 	.byte	0x00, 0xf0, 0x11, 0x00


	//----- nvinfo : EIATTR_KPARAM_INFO
	.align		4
.L_217:
        /*0038*/ 	.byte	0x04, 0x17
        /*003a*/ 	.short	(.L_219 - .L_218)
.L_218:
        /*003c*/ 	.word	0x00000000
        /*0040*/ 	.short	0x0002
        /*0042*/ 	.short	0x0010
        /*0044*/ 	.byte	0x00, 0xf5, 0x21, 0x00


	//----- nvinfo : EIATTR_KPARAM_INFO
	.align		4
.L_219:
        /*0048*/ 	.byte	0x04, 0x17
        /*004a*/ 	.short	(.L_221 - .L_220)
.L_220:
        /*004c*/ 	.word	0x00000000
        /*0050*/ 	.short	0x0001
        /*0052*/ 	.short	0x0008
        /*0054*/ 	.byte	0x00, 0xf5, 0x21, 0x00


	//----- nvinfo : EIATTR_KPARAM_INFO
	.align		4
.L_221:
        /*0058*/ 	.byte	0x04, 0x17
        /*005a*/ 	.short	(.L_223 - .L_222)
.L_222:
        /*005c*/ 	.word	0x00000000
        /*0060*/ 	.short	0x0000
        /*0062*/ 	.short	0x0000
        /*0064*/ 	.byte	0x00, 0xf5, 0x21, 0x00


	//----- nvinfo : EIATTR_SPARSE_MMA_MASK
	.align		4
.L_223:
        /*0068*/ 	.byte	0x03, 0x50
        /*006a*/ 	.short	0x0000


	//----- nvinfo : EIATTR_MAXREG_COUNT
	.align		4
        /*006c*/ 	.byte	0x03, 0x1b
        /*006e*/ 	.short	0x00ff


	//----- nvinfo : EIATTR_NUM_BARRIERS
	.align		4
        /*0070*/ 	.byte	0x02, 0x4c
        /*0072*/ 	.byte	0x01
	.zero		1


	//----- nvinfo : EIATTR_MERCURY_ISA_VERSION
	.align		4
        /*0074*/ 	.byte	0x03, 0x5f
        /*0076*/ 	.short	0x0101


	//----- nvinfo : EIATTR_VRC_CTA_INIT_COUNT
	.align		4
        /*0078*/ 	.byte	0x02, 0x4a
	.zero		1
	.zero		1


	//----- nvinfo : EIATTR_EXIT_INSTR_OFFSETS
	.align		4
        /*007c*/ 	.byte	0x04, 0x1c
        /*007e*/ 	.short	(.L_225 - .L_224)


	//   ....[0]....
.L_224:
        /*0080*/ 	.word	0x00002b80


	//   ....[1]....
        /*0084*/ 	.word	0x00002c20


	//----- nvinfo : EIATTR_CBANK_PARAM_SIZE
	.align		4
.L_225:
        /*0088*/ 	.byte	0x03, 0x19
        /*008a*/ 	.short	0x0024


	//----- nvinfo : EIATTR_PARAM_CBANK
	.align		4
        /*008c*/ 	.byte	0x04, 0x0a
        /*008e*/ 	.short	(.L_227 - .L_226)
	.align		4
.L_226:
        /*0090*/ 	.word	index@(.nv.constant0._Z16micro_ldg_kernelILi64EEvPmPfPKfiii)
        /*0094*/ 	.short	0x0380
        /*0096*/ 	.short	0x0024


	//----- nvinfo : EIATTR_SW_WAR
	.align		4
.L_227:
        /*0098*/ 	.byte	0x04, 0x36
        /*009a*/ 	.short	(.L_229 - .L_228)
.L_228:
        /*009c*/ 	.word	0x00000008
.L_229:


//--------------------- .nv.info._Z16micro_ldg_kernelILi32EEvPmPfPKfiii --------------------------
	.section	.nv.info._Z16micro_ldg_kernelILi32EEvPmPfPKfiii,"",@"SHT_CUDA_INFO"
	.sectionflags	@""
	.align	4


	//----- nvinfo : EIATTR_CUDA_API_VERSION
	.align		4
        /*0000*/ 	.byte	0x04, 0x37
        /*0002*/ 	.short	(.L_231 - .L_230)
.L_230:
        /*0004*/ 	.word	0x00000082


	//----- nvinfo : EIATTR_KPARAM_INFO
	.align		4
.L_231:
        /*0008*/ 	.byte	0x04, 0x17
        /*000a*/ 	.short	(.L_233 - .L_232)
.L_232:
        /*000c*/ 	.word	0x00000000
        /*0010*/ 	.short	0x0005
        /*0012*/ 	.short	0x0020
        /*0014*/ 	.byte	0x00, 0xf0, 0x11, 0x00


	//----- nvinfo : EIATTR_KPARAM_INFO
	.align		4
.L_233:
        /*0018*/ 	.byte	0x04, 0x17
        /*001a*/ 	.short	(.L_235 - .L_234)
.L_234:
        /*001c*/ 	.word	0x00000000
        /*0020*/ 	.short	0x0004
        /*0022*/ 	.short	0x001c
        /*0024*/ 	.byte	0x00, 0xf0, 0x11, 0x00


	//----- nvinfo : EIATTR_KPARAM_INFO
	.align		4
.L_235:
        /*0028*/ 	.byte	0x04, 0x17
        /*002a*/ 	.short	(.L_237 - .L_236)
.L_236:
        /*002c*/ 	.word	0x00000000
        /*0030*/ 	.short	0x0003
        /*0032*/ 	.short	0x0018
        /*0034*/ 	.byte	0x00, 0xf0, 0x11, 0x00


	//----- nvinfo : EIATTR_KPARAM_INFO
	.align		4
.L_237:
        /*0038*/ 	.byte	0x04, 0x17
        /*003a*/ 	.short	(.L_239 - .L_238)
.L_238:
        /*003c*/ 	.word	0x00000000
        /*0040*/ 	.short	0x0002
        /*0042*/ 	.short	0x0010
        /*0044*/ 	.byte	0x00, 0xf5, 0x21, 0x00


	//----- nvinfo : EIATTR_KPARAM_INFO
	.align		4
.L_239:
        /*0048*/ 	.byte	0x04, 0x17
        /*004a*/ 	.short	(.L_241 - .L_240)
.L_240:
        /*004c*/ 	.word	0x00000000
        /*0050*/ 	.short	0x0001
        /*0052*/ 	.short	0x0008
        /*0054*/ 	.byte	0x00, 0xf5, 0x21, 0x00


	//----- nvinfo : EIATTR_KPARAM_INFO
	.align		4
.L_241:
        /*0058*/ 	.byte	0x04, 0x17
        /*005a*/ 	.short	(.L_243 - .L_242)
.L_242:
        /*005c*/ 	.word	0x00000000
        /*0060*/ 	.short	0x0000
        /*0062*/ 	.short	0x0000
        /*0064*/ 	.byte	0x00, 0xf5, 0x21, 0x00


	//----- nvinfo : EIATTR_SPARSE_MMA_MASK
	.align		4
.L_243:
        /*0068*/ 	.byte	0x03, 0x50
        /*006a*/ 	.short	0x0000


	//----- nvinfo : EIATTR_MAXREG_COUNT
	.align		4
        /*006c*/ 	.byte	0x03, 0x1b
        /*006e*/ 	.short	0x00ff


	//----- nvinfo : EIATTR_NUM_BARRIERS
	.align		4
        /*0070*/ 	.byte	0x02, 0x4c
        /*0072*/ 	.byte	0x01
	.zero		1


	//----- nvinfo : EIATTR_MERCURY_ISA_VERSION
	.align		4
        /*0074*/ 	.byte	0x03, 0x5f
        /*0076*/ 	.short	0x0101


	//----- nvinfo : EIATTR_VRC_CTA_INIT_COUNT
	.align		4
        /*0078*/ 	.byte	0x02, 0x4a
	.zero		1
	.zero		1


	//----- nvinfo : EIATTR_EXIT_INSTR_OFFSETS
	.align		4
        /*007c*/ 	.byte	0x04, 0x1c
        /*007e*/ 	.short	(.L_245 - .L_244)


	//   ....[0]....
.L_244:
        /*0080*/ 	.word	0x00001740


	//   ....[1]....
        /*0084*/ 	.word	0x000017e0


	//----- nvinfo : EIATTR_CBANK_PARAM_SIZE
	.align		4
.L_245:
        /*0088*/ 	.byte	0x03, 0x19
        /*008a*/ 	.short	0x0024


	//----- nvinfo : EIATTR_PARAM_CBANK
	.align		4
        /*008c*/ 	.byte	0x04, 0x0a
        /*008e*/ 	.short	(.L_247 - .L_246)
	.align		4
.L_246:
        /*0090*/ 	.word	index@(.nv.constant0._Z16micro_ldg_kernelILi32EEvPmPfPKfiii)
        /*0094*/ 	.short	0x0380
        /*0096*/ 	.short	0x0024


	//----- nvinfo : EIATTR_SW_WAR
	.align		4
.L_247:
        /*0098*/ 	.byte	0x04, 0x36
        /*009a*/ 	.short	(.L_249 - .L_248)
.L_248:
        /*009c*/ 	.word	0x00000008
.L_249:


//--------------------- .nv.info._Z16micro_ldg_kernelILi16EEvPmPfPKfiii --------------------------
	.section	.nv.info._Z16micro_ldg_kernelILi16EEvPmPfPKfiii,"",@"SHT_CUDA_INFO"
	.sectionflags	@""
	.align	4


	//----- nvinfo : EIATTR_CUDA_API_VERSION
	.align		4
        /*0000*/ 	.byte	0x04, 0x37
        /*0002*/ 	.short	(.L_251 - .L_250)
.L_250:
        /*0004*/ 	.word	0x00000082


	//----- nvinfo : EIATTR_KPARAM_INFO
	.align		4
.L_251:
        /*0008*/ 	.byte	0x04, 0x17
        /*000a*/ 	.short	(.L_253 - .L_252)
.L_252:
        /*000c*/ 	.word	0x00000000
        /*0010*/ 	.short	0x0005
        /*0012*/ 	.short	0x0020
        /*0014*/ 	.byte	0x00, 0xf0, 0x11, 0x00


	//----- nvinfo : EIATTR_KPARAM_INFO
	.align		4
.L_253:
        /*0018*/ 	.byte	0x04, 0x17
        /*001a*/ 	.short	(.L_255 - .L_254)
.L_254:
        /*001c*/ 	.word	0x00000000
        /*0020*/ 	.short	0x0004
        /*0022*/ 	.short	0x001c
        /*0024*/ 	.byte	0x00, 0xf0, 0x11, 0x00


	//----- nvinfo : EIATTR_KPARAM_INFO
	.align		4
.L_255:
        /*0028*/ 	.byte	0x04, 0x17
        /*002a*/ 	.short	(.L_257 - .L_256)
.L_256:
        /*002c*/ 	.word	0x00000000
        /*0030*/ 	.short	0x0003
        /*0032*/ 	.short	0x0018
        /*0034*/ 	.byte	0x00, 0xf0, 0x11, 0x00


	//----- nvinfo : EIATTR_KPARAM_INFO
	.align		4
.L_257:
        /*0038*/ 	.byte	0x04, 0x17
        /*003a*/ 	.short	(.L_259 - .L_258)
.L_258:
        /*003c*/ 	.word	0x00000000
        /*0040*/ 	.short	0x0002
        /*0042*/ 	.short	0x0010
        /*0044*/ 	.byte	0x00, 0xf5, 0x21, 0x00


	//----- nvinfo : EIATTR_KPARAM_INFO
	.align		4
.L_259:
        /*0048*/ 	.byte	0x04, 0x17
        /*004a*/ 	.short	(.L_261 - .L_260)
.L_260:
        /*004c*/ 	.word	0x00000000
        /*0050*/ 	.short	0x0001
        /*0052*/ 	.short	0x0008
        /*0054*/ 	.byte	0x00, 0xf5, 0x21, 0x00


	//----- nvinfo : EIATTR_KPARAM_INFO
	.align		4
.L_261:
        /*0058*/ 	.byte	0x04, 0x17
        /*005a*/ 	.short	(.L_263 - .L_262)
.L_262:
        /*005c*/ 	.word	0x00000000
        /*0060*/ 	.short	0x0000
        /*0062*/ 	.short	0x0000
        /*0064*/ 	.byte	0x00, 0xf5, 0x21, 0x00


	//----- nvinfo : EIATTR_SPARSE_MMA_MASK
	.align		4
.L_263:
        /*0068*/ 	.byte	0x03, 0x50
        /*006a*/ 	.short	0x0000


	//----- nvinfo : EIATTR_MAXREG_COUNT
	.align		4
        /*006c*/ 	.byte	0x03, 0x1b
        /*006e*/ 	.short	0x00ff


	//----- nvinfo : EIATTR_NUM_BARRIERS
	.align		4
        /*0070*/ 	.byte	0x02, 0x4c
        /*0072*/ 	.byte	0x01
	.zero		1


	//----- nvinfo : EIATTR_MERCURY_ISA_VERSION
	.align		4
        /*0074*/ 	.byte	0x03, 0x5f
        /*0076*/ 	.short	0x0101


	//----- nvinfo : EIATTR_VRC_CTA_INIT_COUNT
	.align		4
        /*0078*/ 	.byte	0x02, 0x4a
	.zero		1
	.zero		1


	//----- nvinfo : EIATTR_EXIT_INSTR_OFFSETS
	.align		4
        /*007c*/ 	.byte	0x04, 0x1c
        /*007e*/ 	.short	(.L_265 - .L_264)


	//   ....[0]....
.L_264:
        /*0080*/ 	.word	0x00000d80


	//   ....[1]....
        /*0084*/ 	.word	0x00000e20


	//----- nvinfo : EIATTR_CBANK_PARAM_SIZE
	.align		4
.L_265:
        /*0088*/ 	.byte	0x03, 0x19
        /*008a*/ 	.short	0x0024


	//----- nvinfo : EIATTR_PARAM_CBANK
	.align		4
        /*008c*/ 	.byte	0x04, 0x0a
        /*008e*/ 	.short	(.L_267 - .L_266)
	.align		4
.L_266:
        /*0090*/ 	.word	index@(.nv.constant0._Z16micro_ldg_kernelILi16EEvPmPfPKfiii)
        /*0094*/ 	.short	0x0380
        /*0096*/ 	.short	0x0024


	//----- nvinfo : EIATTR_SW_WAR
	.align		4
.L_267:
        /*0098*/ 	.byte	0x04, 0x36
        /*009a*/ 	.short	(.L_269 - .L_268)
.L_268:
        /*009c*/ 	.word	0x00000008
.L_269:


//--------------------- .nv.info._Z16micro_ldg_kernelILi8EEvPmPfPKfiii --------------------------
	.section	.nv.info._Z16micro_ldg_kernelILi8EEvPmPfPKfiii,"",@"SHT_CUDA_INFO"
	.sectionflags	@""
	.align	4


	//----- nvinfo : EIATTR_CUDA_API_VERSION
	.align		4
        /*0000*/ 	.byte	0x04, 0x37
        /*0002*/ 	.short	(.L_271 - .L_270)
.L_270:
        /*0004*/ 	.word	0x00000082


	//----- nvinfo : EIATTR_KPARAM_INFO
	.align		4
.L_271:
        /*0008*/ 	.byte	0x04, 0x17
        /*000a*/ 	.short	(.L_273 - .L_272)
.L_272:
        /*000c*/ 	.word	0x00000000
        /*0010*/ 	.short	0x0005
        /*0012*/ 	.short	0x0020
        /*0014*/ 	.byte	0x00, 0xf0, 0x11, 0x00


	//----- nvinfo : EIATTR_KPARAM_INFO
	.align		4
.L_273:
        /*0018*/ 	.byte	0x04, 0x17
        /*001a*/ 	.short	(.L_275 - .L_274)
.L_274:
        /*001c*/ 	.word	0x00000000
        /*0020*/ 	.short	0x0004
        /*0022*/ 	.short	0x001c
        /*0024*/ 	.byte	0x00, 0xf0, 0x11, 0x00


	//----- nvinfo : EIATTR_KPARAM_INFO
	.align		4
.L_275:
        /*0028*/ 	.byte	0x04, 0x17
        /*002a*/ 	.short	(.L_277 - .L_276)
.L_276:
        /*002c*/ 	.word	0x00000000
        /*0030*/ 	.short	0x0003
        /*0032*/ 	.short	0x0018
        /*0034*/ 	.byte	0x00, 0xf0, 0x11, 0x00


	//----- nvinfo : EIATTR_KPARAM_INFO
	.align		4
.L_277:
        /*0038*/ 	.byte	0x04, 0x17
        /*003a*/ 	.short	(.L_279 - .L_278)
.L_278:
        /*003c*/ 	.word	0x00000000
        /*0040*/ 	.short	0x0002
        /*0042*/ 	.short	0x0010
        /*0044*/ 	.byte	0x00, 0xf5, 0x21, 0x00


	//----- nvinfo : EIATTR_KPARAM_INFO
	.align		4
.L_279:
        /*0048*/ 	.byte	0x04, 0x17
        /*004a*/ 	.short	(.L_281 - .L_280)
.L_280:
        /*004c*/ 	.word	0x00000000
        /*0050*/ 	.short	0x0001
        /*0052*/ 	.short	0x0008
        /*0054*/ 	.byte	0x00, 0xf5, 0x21, 0x00


	//----- nvinfo : EIATTR_KPARAM_INFO
	.align		4
.L_281:
        /*0058*/ 	.byte	0x04, 0x17
        /*005a*/ 	.short	(.L_283 - .L_282)
.L_282:
        /*005c*/ 	.word	0x00000000
        /*0060*/ 	.short	0x0000
        /*0062*/ 	.short	0x0000
        /*0064*/ 	.byte	0x00, 0xf5, 0x21, 0x00


	//----- nvinfo : EIATTR_SPARSE_MMA_MASK
	.align		4
.L_283:
        /*0068*/ 	.byte	0x03, 0x50
        /*006a*/ 	.short	0x0000


	//----- nvinfo : EIATTR_MAXREG_COUNT
	.align		4
        /*006c*/ 	.byte	0x03, 0x1b
        /*006e*/ 	.short	0x00ff


	//----- nvinfo : EIATTR_NUM_BARRIERS
	.align		4
        /*0070*/ 	.byte	0x02, 0x4c
        /*0072*/ 	.byte	0x01
	.zero		1


	//----- nvinfo : EIATTR_MERCURY_ISA_VERSION
	.align		4
        /*0074*/ 	.byte	0x03, 0x5f
        /*0076*/ 	.short	0x0101


	//----- nvinfo : EIATTR_VRC_CTA_INIT_COUNT
	.align		4
        /*0078*/ 	.byte	0x02, 0x4a
	.zero		1
	.zero		1


	//----- nvinfo : EIATTR_EXIT_INSTR_OFFSETS
	.align		4
        /*007c*/ 	.byte	0x04, 0x1c
        /*007e*/ 	.short	(.L_285 - .L_284)


	//   ....[0]....
.L_284:
        /*0080*/ 	.word	0x00000840


	//   ....[1]....
        /*0084*/ 	.word	0x000008e0


	//----- nvinfo : EIATTR_CBANK_PARAM_SIZE
	.align		4
.L_285:
        /*0088*/ 	.byte	0x03, 0x19
        /*008a*/ 	.short	0x0024


	//----- nvinfo : EIATTR_PARAM_CBANK
	.align		4
        /*008c*/ 	.byte	0x04, 0x0a
        /*008e*/ 	.short	(.L_287 - .L_286)
	.align		4
.L_286:
        /*0090*/ 	.word	index@(.nv.constant0._Z16micro_ldg_kernelILi8EEvPmPfPKfiii)
        /*0094*/ 	.short	0x0380
        /*0096*/ 	.short	0x0024


	//----- nvinfo : EIATTR_SW_WAR
	.align		4
.L_287:
        /*0098*/ 	.byte	0x04, 0x36
        /*009a*/ 	.short	(.L_289 - .L_288)
.L_288:
        /*009c*/ 	.word	0x00000008
.L_289:


//--------------------- .nv.info._Z16micro_ldg_kernelILi2EEvPmPfPKfiii --------------------------
	.section	.nv.info._Z16micro_ldg_kernelILi2EEvPmPfPKfiii,"",@"SHT_CUDA_INFO"
	.sectionflags	@""
	.align	4


	//----- nvinfo : EIATTR_CUDA_API_VERSION
	.align		4
        /*0000*/ 	.byte	0x04, 0x37
        /*0002*/ 	.short	(.L_291 - .L_290)
.L_290:
        /*0004*/ 	.word	0x00000082


	//----- nvinfo : EIATTR_KPARAM_INFO
	.align		4
.L_291:
        /*0008*/ 	.byte	0x04, 0x17
        /*000a*/ 	.short	(.L_293 - .L_292)
.L_292:
        /*000c*/ 	.word	0x00000000
        /*0010*/ 	.short	0x0005
        /*0012*/ 	.short	0x0020
        /*0014*/ 	.byte	0x00, 0xf0, 0x11, 0x00


	//----- nvinfo : EIATTR_KPARAM_INFO
	.align		4
.L_293:
        /*0018*/ 	.byte	0x04, 0x17
        /*001a*/ 	.short	(.L_295 - .L_294)
.L_294:
        /*001c*/ 	.word	0x00000000
        /*0020*/ 	.short	0x0004
        /*0022*/ 	.short	0x001c
        /*0024*/ 	.byte	0x00, 0xf0, 0x11, 0x00


	//----- nvinfo : EIATTR_KPARAM_INFO
	.align		4
.L_295:
        /*0028*/ 	.byte	0x04, 0x17
        /*002a*/ 	.short	(.L_297 - .L_296)
.L_296:
        /*002c*/ 	.word	0x00000000
        /*0030*/ 	.short	0x0003
        /*0032*/ 	.short	0x0018
        /*0034*/ 	.byte	0x00, 0xf0, 0x11, 0x00


	//----- nvinfo : EIATTR_KPARAM_INFO
	.align		4
.L_297:
        /*0038*/ 	.byte	0x04, 0x17
        /*003a*/ 	.short	(.L_299 - .L_298)
.L_298:
        /*003c*/ 	.word	0x00000000
        /*0040*/ 	.short	0x0002
        /*0042*/ 	.short	0x0010
        /*0044*/ 	.byte	0x00, 0xf5, 0x21, 0x00


	//----- nvinfo : EIATTR_KPARAM_INFO
	.align		4
.L_299:
        /*0048*/ 	.byte	0x04, 0x17
        /*004a*/ 	.short	(.L_301 - .L_300)
.L_300:
        /*004c*/ 	.word	0x00000000
        /*0050*/ 	.short	0x0001
        /*0052*/ 	.short	0x0008
        /*0054*/ 	.byte	0x00, 0xf5, 0x21, 0x00


	//----- nvinfo : EIATTR_KPARAM_INFO
	.align		4
.L_301:
        /*0058*/ 	.byte	0x04, 0x17
        /*005a*/ 	.short	(.L_303 - .L_302)
.L_302:
        /*005c*/ 	.word	0x00000000
        /*0060*/ 	.short	0x0000
        /*0062*/ 	.short	0x0000
        /*0064*/ 	.byte	0x00, 0xf5, 0x21, 0x00


	//----- nvinfo : EIATTR_SPARSE_MMA_MASK
	.align		4
.L_303:
        /*0068*/ 	.byte	0x03, 0x50
        /*006a*/ 	.short	0x0000


	//----- nvinfo : EIATTR_MAXREG_COUNT
	.align		4
        /*006c*/ 	.byte	0x03, 0x1b
        /*006e*/ 	.short	0x00ff


	//----- nvinfo : EIATTR_NUM_BARRIERS
	.align		4
        /*0070*/ 	.byte	0x02, 0x4c
        /*0072*/ 	.byte	0x01
	.zero		1


	//----- nvinfo : EIATTR_MERCURY_ISA_VERSION
	.align		4
        /*0074*/ 	.byte	0x03, 0x5f
        /*0076*/ 	.short	0x0101


	//----- nvinfo : EIATTR_VRC_CTA_INIT_COUNT
	.align		4
        /*0078*/ 	.byte	0x02, 0x4a
	.zero		1
	.zero		1


	//----- nvinfo : EIATTR_EXIT_INSTR_OFFSETS
	.align		4
        /*007c*/ 	.byte	0x04, 0x1c
        /*007e*/ 	.short	(.L_305 - .L_304)


	//   ....[0]....
.L_304:
        /*0080*/ 	.word	0x000004a0


	//   ....[1]....
        /*0084*/ 	.word	0x00000540


	//----- nvinfo : EIATTR_CBANK_PARAM_SIZE
	.align		4
.L_305:
        /*0088*/ 	.byte	0x03, 0x19
        /*008a*/ 	.short	0x0024


	//----- nvinfo : EIATTR_PARAM_CBANK
	.align		4
        /*008c*/ 	.byte	0x04, 0x0a
        /*008e*/ 	.short	(.L_307 - .L_306)
	.align		4
.L_306:
        /*0090*/ 	.word	index@(.nv.constant0._Z16micro_ldg_kernelILi2EEvPmPfPKfiii)
        /*0094*/ 	.short	0x0380
        /*0096*/ 	.short	0x0024


	//----- nvinfo : EIATTR_SW_WAR
	.align		4
.L_307:
        /*0098*/ 	.byte	0x04, 0x36
        /*009a*/ 	.short	(.L_309 - .L_308)
.L_308:
        /*009c*/ 	.word	0x00000008
.L_309:


//--------------------- .nv.info._Z16micro_ldg_kernelILi1EEvPmPfPKfiii --------------------------
	.section	.nv.info._Z16micro_ldg_kernelILi1EEvPmPfPKfiii,"",@"SHT_CUDA_INFO"
	.sectionflags	@""
	.align	4


	//----- nvinfo : EIATTR_CUDA_API_VERSION
	.align		4
        /*0000*/ 	.byte	0x04, 0x37
        /*0002*/ 	.short	(.L_311 - .L_310)
.L_310:
        /*0004*/ 	.word	0x00000082


	//----- nvinfo : EIATTR_KPARAM_INFO
	.align		4
.L_311:
        /*0008*/ 	.byte	0x04, 0x17
        /*000a*/ 	.short	(.L_313 - .L_312)
.L_312:
        /*000c*/ 	.word	0x00000000
        /*0010*/ 	.short	0x0005
        /*0012*/ 	.short	0x0020
        /*0014*/ 	.byte	0x00, 0xf0, 0x11, 0x00


	//----- nvinfo : EIATTR_KPARAM_INFO
	.align		4
.L_313:
        /*0018*/ 	.byte	0x04, 0x17
        /*001a*/ 	.short	(.L_315 - .L_314)
.L_314:
        /*001c*/ 	.word	0x00000000
        /*0020*/ 	.short	0x0004
        /*0022*/ 	.short	0x001c
        /*0024*/ 	.byte	0x00, 0xf0, 0x11, 0x00


	//----- nvinfo : EIATTR_KPARAM_INFO
	.align		4
.L_315:
        /*0028*/ 	.byte	0x04, 0x17
        /*002a*/ 	.short	(.L_317 - .L_316)
.L_316:
        /*002c*/ 	.word	0x00000000
        /*0030*/ 	.short	0x0003
        /*0032*/ 	.short	0x0018
        /*0034*/ 	.byte	0x00, 0xf0, 0x11, 0x00


	//----- nvinfo : EIATTR_KPARAM_INFO
	.align		4
.L_317:
        /*0038*/ 	.byte	0x04, 0x17
        /*003a*/ 	.short	(.L_319 - .L_318)
.L_318:
        /*003c*/ 	.word	0x00000000
        /*0040*/ 	.short	0x0002
        /*0042*/ 	.short	0x0010
        /*0044*/ 	.byte	0x00, 0xf5, 0x21, 0x00


	//----- nvinfo : EIATTR_KPARAM_INFO
	.align		4
.L_319:
        /*0048*/ 	.byte	0x04, 0x17
        /*004a*/ 	.short	(.L_321 - .L_320)
.L_320:
        /*004c*/ 	.word	0x00000000
        /*0050*/ 	.short	0x0001
        /*0052*/ 	.short	0x0008
        /*0054*/ 	.byte	0x00, 0xf5, 0x21, 0x00


	//----- nvinfo : EIATTR_KPARAM_INFO
	.align		4
.L_321:
        /*0058*/ 	.byte	0x04, 0x17
        /*005a*/ 	.short	(.L_323 - .L_322)
.L_322:
        /*005c*/ 	.word	0x00000000
        /*0060*/ 	.short	0x0000
        /*0062*/ 	.short	0x0000
        /*0064*/ 	.byte	0x00, 0xf5, 0x21, 0x00


	//----- nvinfo : EIATTR_SPARSE_MMA_MASK
	.align		4
.L_323:
        /*0068*/ 	.byte	0x03, 0x50
        /*006a*/ 	.short	0x0000


	//----- nvinfo : EIATTR_MAXREG_COUNT
	.align		4
        /*006c*/ 	.byte	0x03, 0x1b
        /*006e*/ 	.short	0x00ff


	//----- nvinfo : EIATTR_NUM_BARRIERS
	.align		4
        /*0070*/ 	.byte	0x02, 0x4c
        /*0072*/ 	.byte	0x01
	.zero		1


	//----- nvinfo : EIATTR_MERCURY_ISA_VERSION
	.align		4
        /*0074*/ 	.byte	0x03, 0x5f
        /*0076*/ 	.short	0x0101


	//----- nvinfo : EIATTR_VRC_CTA_INIT_COUNT
	.align		4
        /*0078*/ 	.byte	0x02, 0x4a
	.zero		1
	.zero		1


	//----- nvinfo : EIATTR_EXIT_INSTR_OFFSETS
	.align		4
        /*007c*/ 	.byte	0x04, 0x1c
        /*007e*/ 	.short	(.L_325 - .L_324)


	//   ....[0]....
.L_324:
        /*0080*/ 	.word	0x000003c0


	//   ....[1]....
        /*0084*/ 	.word	0x00000460


	//----- nvinfo : EIATTR_CBANK_PARAM_SIZE
	.align		4
.L_325:
        /*0088*/ 	.byte	0x03, 0x19
        /*008a*/ 	.short	0x0024


	//----- nvinfo : EIATTR_PARAM_CBANK
	.align		4
        /*008c*/ 	.byte	0x04, 0x0a
        /*008e*/ 	.short	(.L_327 - .L_326)
	.align		4
.L_326:
        /*0090*/ 	.word	index@(.nv.constant0._Z16micro_ldg_kernelILi1EEvPmPfPKfiii)
        /*0094*/ 	.short	0x0380
        /*0096*/ 	.short	0x0024


	//----- nvinfo : EIATTR_SW_WAR
	.align		4
.L_327:
        /*0098*/ 	.byte	0x04, 0x36
        /*009a*/ 	.short	(.L_329 - .L_328)
.L_328:
        /*009c*/ 	.word	0x00000008
.L_329:


//--------------------- .nv.info._Z16micro_ldg_kernelILi4EEvPmPfPKfiii --------------------------
	.section	.nv.info._Z16micro_ldg_kernelILi4EEvPmPfPKfiii,"",@"SHT_CUDA_INFO"
	.sectionflags	@""
	.align	4


	//----- nvinfo : EIATTR_CUDA_API_VERSION
	.align		4
        /*0000*/ 	.byte	0x04, 0x37
        /*0002*/ 	.short	(.L_331 - .L_330)
.L_330:
        /*0004*/ 	.word	0x00000082


	//----- nvinfo : EIATTR_KPARAM_INFO
	.align		4
.L_331:
        /*0008*/ 	.byte	0x04, 0x17
        /*000a*/ 	.short	(.L_333 - .L_332)
.L_332:
        /*000c*/ 	.word	0x00000000
        /*0010*/ 	.short	0x0005
        /*0012*/ 	.short	0x0020
        /*0014*/ 	.byte	0x00, 0xf0, 0x11, 0x00


	//----- nvinfo : EIATTR_KPARAM_INFO
	.align		4
.L_333:
        /*0018*/ 	.byte	0x04, 0x17
        /*001a*/ 	.short	(.L_335 - .L_334)
.L_334:
        /*001c*/ 	.word	0x00000000
        /*0020*/ 	.short	0x0004
        /*0022*/ 	.short	0x001c
        /*0024*/ 	.byte	0x00, 0xf0, 0x11, 0x00


	//----- nvinfo : EIATTR_KPARAM_INFO
	.align		4
.L_335:
        /*0028*/ 	.byte	0x04, 0x17
        /*002a*/ 	.short	(.L_337 - .L_336)
.L_336:
        /*002c*/ 	.word	0x00000000
        /*0030*/ 	.short	0x0003
        /*0032*/ 	.short	0x0018
        /*0034*/ 	.byte	0x00, 0xf0, 0x11, 0x00


	//----- nvinfo : EIATTR_KPARAM_INFO
	.align		4
.L_337:
        /*0038*/ 	.byte	0x04, 0x17
        /*003a*/ 	.short	(.L_339 - .L_338)
.L_338:
        /*003c*/ 	.word	0x00000000
        /*0040*/ 	.short	0x0002
        /*0042*/ 	.short	0x0010
        /*0044*/ 	.byte	0x00, 0xf5, 0x21, 0x00


	//----- nvinfo : EIATTR_KPARAM_INFO
	.align		4
.L_339:
        /*0048*/ 	.byte	0x04, 0x17
        /*004a*/ 	.short	(.L_341 - .L_340)
.L_340:
        /*004c*/ 	.word	0x00000000
        /*0050*/ 	.short	0x0001
        /*0052*/ 	.short	0x0008
        /*0054*/ 	.byte	0x00, 0xf5, 0x21, 0x00


	//----- nvinfo : EIATTR_KPARAM_INFO
	.align		4
.L_341:
        /*0058*/ 	.byte	0x04, 0x17
        /*005a*/ 	.short	(.L_343 - .L_342)
.L_342:
        /*005c*/ 	.word	0x00000000
        /*0060*/ 	.short	0x0000
        /*0062*/ 	.short	0x0000
        /*0064*/ 	.byte	0x00, 0xf5, 0x21, 0x00


	//----- nvinfo : EIATTR_SPARSE_MMA_MASK
	.align		4
.L_343:
        /*0068*/ 	.byte	0x03, 0x50
        /*006a*/ 	.short	0x0000


	//----- nvinfo : EIATTR_MAXREG_COUNT
	.align		4
        /*006c*/ 	.byte	0x03, 0x1b
        /*006e*/ 	.short	0x00ff


	//----- nvinfo : EIATTR_NUM_BARRIERS
	.align		4
        /*0070*/ 	.byte	0x02, 0x4c
        /*0072*/ 	.byte	0x01
	.zero		1


	//----- nvinfo : EIATTR_MERCURY_ISA_VERSION
	.align		4
        /*0074*/ 	.byte	0x03, 0x5f
        /*0076*/ 	.short	0x0101


	//----- nvinfo : EIATTR_VRC_CTA_INIT_COUNT
	.align		4
        /*0078*/ 	.byte	0x02, 0x4a
	.zero		1
	.zero		1


	//----- nvinfo : EIATTR_EXIT_INSTR_OFFSETS
	.align		4
        /*007c*/ 	.byte	0x04, 0x1c
        /*007e*/ 	.short	(.L_345 - .L_344)


	//   ....[0]....
.L_344:
        /*0080*/ 	.word	0x000005e0


	//   ....[1]....
        /*0084*/ 	.word	0x00000680


	//----- nvinfo : EIATTR_CBANK_PARAM_SIZE
	.align		4
.L_345:
        /*0088*/ 	.byte	0x03, 0x19
        /*008a*/ 	.short	0x0024


	//----- nvinfo : EIATTR_PARAM_CBANK
	.align		4
        /*008c*/ 	.byte	0x04, 0x0a
        /*008e*/ 	.short	(.L_347 - .L_346)
	.align		4
.L_346:
        /*0090*/ 	.word	index@(.nv.constant0._Z16micro_ldg_kernelILi4EEvPmPfPKfiii)
        /*0094*/ 	.short	0x0380
        /*0096*/ 	.short	0x0024


	//----- nvinfo : EIATTR_SW_WAR
	.align		4
.L_347:
        /*0098*/ 	.byte	0x04, 0x36
        /*009a*/ 	.short	(.L_349 - .L_348)
.L_348:
        /*009c*/ 	.word	0x00000008
.L_349:


//--------------------- .nv.callgraph             --------------------------
	.section	.nv.callgraph,"",@"SHT_CUDA_CALLGRAPH"
	.align	4
	.sectionentsize	8
	.align		4
        /*0000*/ 	.word	0x00000000
	.align		4
        /*0004*/ 	.word	0xffffffff
	.align		4
        /*0008*/ 	.word	0x00000000
	.align		4
        /*000c*/ 	.word	0xfffffffe
	.align		4
        /*0010*/ 	.word	0x00000000
	.align		4
        /*0014*/ 	.word	0xfffffffd
	.align		4
        /*0018*/ 	.word	0x00000000
	.align		4
        /*001c*/ 	.word	0xfffffffc


//--------------------- .text._Z16micro_lds_kernelILi64EEvPmPfii --------------------------
	.section	.text._Z16micro_lds_kernelILi64EEvPmPfii,"ax",@progbits
	.align	128
        .global         _Z16micro_lds_kernelILi64EEvPmPfii
        .type           _Z16micro_lds_kernelILi64EEvPmPfii,@function
        .size           _Z16micro_lds_kernelILi64EEvPmPfii,(.L_x_63 - _Z16micro_lds_kernelILi64EEvPmPfii)
        .other          _Z16micro_lds_kernelILi64EEvPmPfii,@"STO_CUDA_ENTRY STV_DEFAULT"
_Z16micro_lds_kernelILi64EEvPmPfii:
.text._Z16micro_lds_kernelILi64EEvPmPfii:
[----:B------:R-:W-:Y:S01]  /*0000*/  LDC R1, c[0x0][0x37c] ;  /* 0x0000df00ff017b82 */ /* 0x000fe20000000800 */
[----:B------:R-:W0:Y:S07]  /*0010*/  S2R R0, SR_TID.X ;  /* 0x0000000000007919 */ /* 0x000e2e0000002100 */
[----:B------:R-:W0:Y:S01]  /*0020*/  LDC R7, c[0x0][0x394] ;  /* 0x0000e500ff077b82 */ /* 0x000e220000000800 */
[----:B------:R-:W-:Y:S01]  /*0030*/  BSSY.RECONVERGENT B0, `(.L_x_0) ;  /* 0x0000010000007945 */ /* 0x000fe20003800200 */
[----:B0-----:R-:W-:-:S13]  /*0040*/  ISETP.GE.AND P0, PT, R0, R7, PT ;  /* 0x000000070000720c */ /* 0x001fda0003f06270 */
[----:B------:R-:W-:Y:S05]  /*0050*/  @P0 BRA `(.L_x_1) ;  /* 0x0000000000340947 */ /* 0x000fea0003800000 */
[----:B------:R-:W0:Y:S01]  /*0060*/  S2R R5, SR_CgaCtaId ;  /* 0x0000000000057919 */ /* 0x000e220000008800 */
[----:B------:R-:W1:Y:S01]  /*0070*/  LDC R6, c[0x0][0x360] ;  /* 0x0000d800ff067b82 */ /* 0x000e620000000800 */
[----:B------:R-:W-:Y:S02]  /*0080*/  MOV R2, 0x400 ;  /* 0x0000040000027802 */ /* 0x000fe40000000f00 */
[----:B------:R-:W-:Y:S02]  /*0090*/  MOV R3, R0 ;  /* 0x0000000000037202 */ /* 0x000fe40000000f00 */
[----:B0-----:R-:W-:-:S07]  /*00a0*/  LEA R2, R5, R2, 0x18 ;  /* 0x0000000205027211 */ /* 0x001fce00078ec0ff */
.L_x_2:
[C---:B0-----:R-:W-:Y:S02]  /*00b0*/  LOP3.LUT R4, R3.reuse, 0x3ff, RZ, 0xc0, !PT ;  /* 0x000003ff03047812 */ /* 0x041fe400078ec0ff */
[----:B------:R-:W-:Y:S02]  /*00c0*/  LEA R5, R3, R2, 0x2 ;  /* 0x0000000203057211 */ /* 0x000fe400078e10ff */
[----:B------:R-:W-:Y:S02]  /*00d0*/  I2FP.F32.U32 R4, R4 ;  /* 0x0000000400047245 */ /* 0x000fe40000201000 */
[----:B-1----:R-:W-:-:S03]  /*00e0*/  IADD3 R3, PT, PT, R6, R3, RZ ;  /* 0x0000000306037210 */ /* 0x002fc60007ffe0ff */
[----:B------:R-:W-:Y:S01]  /*00f0*/  FMUL R4, R4, 0.25 ;  /* 0x3e80000004047820 */ /* 0x000fe20000400000 */
[----:B------:R-:W-:-:S04]  /*0100*/  ISETP.GE.AND P0, PT, R3, R7, PT ;  /* 0x000000070300720c */ /* 0x000fc80003f06270 */
[----:B------:R0:W-:Y:S09]  /*0110*/  STS [R5], R4 ;  /* 0x0000000405007388 */ /* 0x0001f20000000800 */
[----:B------:R-:W-:Y:S05]  /*0120*/  @!P0 BRA `(.L_x_2) ;  /* 0xfffffffc00e08947 */ /* 0x000fea000383ffff */
.L_x_1:
[----:B------:R-:W-:Y:S05]  /*0130*/  BSYNC.RECONVERGENT B0 ;  /* 0x0000000000007941 */ /* 0x000fea0003800200 */
.L_x_0:
[----:B------:R-:W-:Y:S08]  /*0140*/  BAR.SYNC.DEFER_BLOCKING 0x0 ;  /* 0x0000000000007b1d */ /* 0x000ff00000010000 */
[----:B------:R-:W-:Y:S01]  /*0150*/  BAR.SYNC.DEFER_BLOCKING 0x0 ;  /* 0x0000000000007b1d */ /* 0x000fe20000010000 */
[----:B------:R-:W-:-:S05]  /*0160*/  CS2R R24, SR_CLOCKLO ;  /* 0x0000000000187805 */ /* 0x000fca0000015000 */
[----:B------:R-:W1:Y:S01]  /*0170*/  LDCU UR4, c[0x0][0x390] ;  /* 0x00007200ff0477ac */ /* 0x000e620008000800 */
[----:B------:R-:W-:Y:S02]  /*0180*/  HFMA2 R3, -RZ, RZ, 0, 0 ;  /* 0x00000000ff037431 */ /* 0x000fe400000001ff */
[----:B------:R-:W-:Y:S01]  /*0190*/  IMAD.MOV.U32 R26, RZ, RZ, RZ ;  /* 0x000000ffff1a7224 */ /* 0x000fe200078e00ff */
[----:B------:R-:W-:Y:S01]  /*01a0*/  CS2R R20, SRZ ;  /* 0x0000000000147805 */ /* 0x000fe2000001ff00 */
[----:B-1----:R-:W-:-:S09]  /*01b0*/  UISETP.GE.AND UP0, UPT, UR4, 0x1, UPT ;  /* 0x000000010400788c */ /* 0x002fd2000bf06270 */
[----:B------:R-:W-:Y:S05]  /*01c0*/  BRA.U !UP0, `(.L_x_3) ;  /* 0x0000002508907547 */ /* 0x000fea000b800000 */
[----:B------:R-:W-:Y:S02]  /*01d0*/  IADD3 R2, PT, PT, R7, -0x4, RZ ;  /* 0xfffffffc07027810 */ /* 0x000fe40007ffe0ff */
[----:B------:R-:W-:Y:S02]  /*01e0*/  CS2R R20, SRZ ;  /* 0x0000000000147805 */ /* 0x000fe4000001ff00 */
[----:B------:R-:W-:Y:S01]  /*01f0*/  SHF.L.U32 R3, R0, 0x2, RZ ;  /* 0x0000000200037819 */ /* 0x000fe200000006ff */
[----:B------:R-:W-:Y:S01]  /*0200*/  UIADD3 UR4, UPT, UPT, -UR4, URZ, URZ ;  /* 0x000000ff04047290 */ /* 0x000fe2000fffe1ff */
[-C--:B------:R-:W-:Y:S02]  /*0210*/  IABS R8, R2.reuse ;  /* 0x0000000200087213 */ /* 0x080fe40000000000 */
[----:B------:R-:W-:Y:S02]  /*0220*/  LOP3.LUT R3, R3, 0x7c, RZ, 0xc0, !PT ;  /* 0x0000007c03037812 */ /* 0x000fe400078ec0ff */
[----:B------:R-:W1:Y:S01]  /*0230*/  I2F.RP R6, R8 ;  /* 0x0000000800067306 */ /* 0x000e620000209400 */
[----:B------:R-:W-:-:S02]  /*0240*/  IABS R10, R2 ;  /* 0x00000002000a7213 */ /* 0x000fc40000000000 */
[----:B------:R-:W-:Y:S02]  /*0250*/  IABS R9, R3 ;  /* 0x0000000300097213 */ /* 0x000fe40000000000 */
[----:B------:R-:W-:Y:S02]  /*0260*/  ISETP.GE.AND P2, PT, R3, RZ, PT ;  /* 0x000000ff0300720c */ /* 0x000fe40003f46270 */
[----:B------:R-:W-:Y:S02]  /*0270*/  MOV R26, RZ ;  /* 0x000000ff001a7202 */ /* 0x000fe40000000f00 */
[----:B------:R-:W-:Y:S01]  /*0280*/  MOV R3, RZ ;  /* 0x000000ff00037202 */ /* 0x000fe20000000f00 */
[----:B-1----:R-:W0:Y:S02]  /*0290*/  MUFU.RCP R6, R6 ;  /* 0x0000000600067308 */ /* 0x002e240000001000 */
[----:B0-----:R-:W-:Y:S01]  /*02a0*/  IADD3 R4, PT, PT, R6, 0xffffffe, RZ ;  /* 0x0ffffffe06047810 */ /* 0x001fe20007ffe0ff */
[----:B------:R-:W-:-:S05]  /*02b0*/  IMAD.MOV R6, RZ, RZ, -R10 ;  /* 0x000000ffff067224 */ /* 0x000fca00078e0a0a */
[----:B------:R0:W1:Y:S02]  /*02c0*/  F2I.FTZ.U32.TRUNC.NTZ R5, R4 ;  /* 0x0000000400057305 */ /* 0x000064000021f000 */
[----:B0-----:R-:W-:Y:S02]  /*02d0*/  MOV R4, RZ ;  /* 0x000000ff00047202 */ /* 0x001fe40000000f00 */
[----:B-1----:R-:W-:-:S05]  /*02e0*/  IADD3 R7, PT, PT, RZ, -R5, RZ ;  /* 0x80000005ff077210 */ /* 0x002fca0007ffe0ff */
[----:B------:R-:W-:-:S04]  /*02f0*/  IMAD R7, R7, R8, RZ ;  /* 0x0000000807077224 */ /* 0x000fc800078e02ff */
[----:B------:R-:W-:Y:S01]  /*0300*/  IMAD.HI.U32 R5, R5, R7, R4 ;  /* 0x0000000705057227 */ /* 0x000fe200078e0004 */
[----:B------:R-:W-:-:S05]  /*0310*/  MOV R4, R9 ;  /* 0x0000000900047202 */ /* 0x000fca0000000f00 */
[----:B------:R-:W-:-:S04]  /*0320*/  IMAD.HI.U32 R5, R5, R4, RZ ;  /* 0x0000000405057227 */ /* 0x000fc800078e00ff */
[----:B------:R-:W-:-:S05]  /*0330*/  IMAD R5, R5, R6, R4 ;  /* 0x0000000605057224 */ /* 0x000fca00078e0204 */
[----:B------:R-:W-:-:S13]  /*0340*/  ISETP.GT.U32.AND P0, PT, R8, R5, PT ;  /* 0x000000050800720c */ /* 0x000fda0003f04070 */
[----:B------:R-:W-:Y:S02]  /*0350*/  @!P0 IADD3 R5, PT, PT, R5, -R8, RZ ;  /* 0x8000000805058210 */ /* 0x000fe40007ffe0ff */
[----:B------:R-:W-:Y:S02]  /*0360*/  ISETP.NE.AND P0, PT, R2, RZ, PT ;  /* 0x000000ff0200720c */ /* 0x000fe40003f05270 */
[----:B------:R-:W-:-:S13]  /*0370*/  ISETP.GT.U32.AND P1, PT, R8, R5, PT ;  /* 0x000000050800720c */ /* 0x000fda0003f24070 */
[----:B------:R-:W-:-:S05]  /*0380*/  @!P1 IADD3 R5, PT, PT, R5, -R8, RZ ;  /* 0x8000000805059210 */ /* 0x000fca0007ffe0ff */
[----:B------:R-:W-:Y:S01]  /*0390*/  @!P2 IMAD.MOV R5, RZ, RZ, -R5 ;  /* 0x000000ffff05a224 */ /* 0x000fe200078e0a05 */
[----:B------:R-:W-:-:S07]  /*03a0*/  @!P0 LOP3.LUT R5, RZ, R2, RZ, 0x33, !PT ;  /* 0x00000002ff058212 */ /* 0x000fce00078e33ff */
.L_x_4:
[----:B------:R-:W0:Y:S01]  /*03b0*/  S2UR UR6, SR_CgaCtaId ;  /* 0x00000000000679c3 */ /* 0x000e220000008800 */
[----:B------:R-:W-:Y:S01]  /*03c0*/  IADD3 R7, PT, PT, R5, 0x4, RZ ;  /* 0x0000000405077810 */ /* 0x000fe20007ffe0ff */
[----:B------:R-:W-:Y:S01]  /*03d0*/  UMOV UR5, 0x400 ;  /* 0x0000040000057882 */ /* 0x000fe20000000000 */
[----:B------:R-:W-:Y:S02]  /*03e0*/  UIADD3 UR4, UPT, UPT, UR4, 0x1, URZ ;  /* 0x0000000104047890 */ /* 0x000fe4000fffe0ff */
[C---:B------:R-:W-:Y:S02]  /*03f0*/  ISETP.GE.AND P0, PT, R7.reuse, R2, PT ;  /* 0x000000020700720c */ /* 0x040fe40003f06270 */
[----:B------:R-:W-:Y:S02]  /*0400*/  UISETP.NE.AND UP0, UPT, UR4, URZ, UPT ;  /* 0x000000ff0400728c */ /* 0x000fe4000bf05270 */
[----:B------:R-:W-:Y:S01]  /*0410*/  SEL R7, R7, RZ, !P0 ;  /* 0x000000ff07077207 */ /* 0x000fe20004000000 */
[----:B0-----:R-:W-:-:S06]  /*0420*/  ULEA UR5, UR6, UR5, 0x18 ;  /* 0x0000000506057291 */ /* 0x001fcc000f8ec0ff */
[----:B------:R-:W-:Y:S02]  /*0430*/  LEA R12, R5, UR5, 0x2 ;  /* 0x00000005050c7c11 */ /* 0x000fe4000f8e10ff */
[C---:B------:R-:W-:Y:S02]  /*0440*/  IADD3 R5, PT, PT, R7.reuse, 0x4, RZ ;  /* 0x0000000407057810 */ /* 0x040fe40007ffe0ff */
[----:B------:R-:W-:Y:S02]  /*0450*/  LEA R7, R7, UR5, 0x2 ;  /* 0x0000000507077c11 */ /* 0x000fe4000f8e10ff */
[C---:B------:R-:W-:Y:S01]  /*0460*/  ISETP.GE.AND P0, PT, R5.reuse, R2, PT ;  /* 0x000000020500720c */ /* 0x040fe20003f06270 */
[----:B------:R-:W0:Y:S03]  /*0470*/  LDS.128 R12, [R12] ;  /* 0x000000000c0c7984 */ /* 0x000e260000000c00 */
[----:B------:R-:W-:-:S02]  /*0480*/  SEL R8, R5, RZ, !P0 ;  /* 0x000000ff05087207 */ /* 0x000fc40004000000 */
[----:B------:R-:W1:Y:S02]  /*0490*/  LDS.128 R4, [R7] ;  /* 0x0000000007047984 */ /* 0x000e640000000c00 */
[C---:B------:R-:W-:Y:S01]  /*04a0*/  LEA R9, R8.reuse, UR5, 0x2 ;  /* 0x0000000508097c11 */ /* 0x040fe2000f8e10ff */
[----:B------:R-:W-:-:S05]  /*04b0*/  VIADD R17, R8, 0x4 ;  /* 0x0000000408117836 */ /* 0x000fca0000000000 */
[C---:B------:R-:W-:Y:S01]  /*04c0*/  ISETP.GE.AND P0, PT, R17.reuse, R2, PT ;  /* 0x000000021100720c */ /* 0x040fe20003f06270 */
[----:B------:R-:W2:Y:S03]  /*04d0*/  LDS.128 R8, [R9] ;  /* 0x0000000009087984 */ /* 0x000ea60000000c00 */
[----:B------:R-:W-:-:S04]  /*04e0*/  SEL R17, R17, RZ, !P0 ;  /* 0x000000ff11117207 */ /* 0x000fc80004000000 */
[C---:B------:R-:W-:Y:S02]  /*04f0*/  IADD3 R23, PT, PT, R17.reuse, 0x4, RZ ;  /* 0x0000000411177810 */ /* 0x040fe40007ffe0ff */
[----:B------:R-:W-:Y:S02]  /*0500*/  LEA R17, R17, UR5, 0x2 ;  /* 0x0000000511117c11 */ /* 0x000fe4000f8e10ff */
[----:B------:R-:W-:-:S04]  /*0510*/  ISETP.GE.AND P0, PT, R23, R2, PT ;  /* 0x000000021700720c */ /* 0x000fc80003f06270 */
[----:B------:R-:W-:Y:S01]  /*0520*/  SEL R22, R23, RZ, !P0 ;  /* 0x000000ff17167207 */ /* 0x000fe20004000000 */
[----:B------:R-:W3:Y:S03]  /*0530*/  LDS.128 R16, [R17] ;  /* 0x0000000011107984 */ /* 0x000ee60000000c00 */
[C---:B------:R-:W-:Y:S02]  /*0540*/  IADD3 R27, PT, PT, R22.reuse, 0x4, RZ ;  /* 0x00000004161b7810 */ /* 0x040fe40007ffe0ff */
[----:B------:R-:W-:Y:S02]  /*0550*/  LEA R22, R22, UR5, 0x2 ;  /* 0x0000000516167c11 */ /* 0x000fe4000f8e10ff */
[----:B------:R-:W-:Y:S01]  /*0560*/  ISETP.GE.AND P0, PT, R27, R2, PT ;  /* 0x000000021b00720c */ /* 0x000fe20003f06270 */
[----:B0-----:R-:W-:-:S03]  /*0570*/  FADD R23, R12, R3 ;  /* 0x000000030c177221 */ /* 0x001fc60000000000 */
[----:B------:R-:W-:Y:S01]  /*0580*/  SEL R3, R27, RZ, !P0 ;  /* 0x000000ff1b037207 */ /* 0x000fe20004000000 */
[----:B------:R-:W-:Y:S01]  /*0590*/  FADD R12, R15, R20 ;  /* 0x000000140f0c7221 */ /* 0x000fe20000000000 */
[----:B------:R-:W-:Y:S01]  /*05a0*/  FADD R26, R13, R26 ;  /* 0x0000001a0d1a7221 */ /* 0x000fe20000000000 */
[----:B------:R-:W-:Y:S01]  /*05b0*/  FADD R13, R14, R21 ;  /* 0x000000150e0d7221 */ /* 0x000fe20000000000 */
[----:B------:R-:W-:Y:S01]  /*05c0*/  IADD3 R15, PT, PT, R3, 0x4, RZ ;  /* 0x00000004030f7810 */ /* 0x000fe20007ffe0ff */
[----:B-1----:R-:W-:Y:S01]  /*05d0*/  FADD R27, R23, R4 ;  /* 0x00000004171b7221 */ /* 0x002fe20000000000 */
[----:B------:R-:W-:Y:S01]  /*05e0*/  FADD R4, R26, R5 ;  /* 0x000000051a047221 */ /* 0x000fe20000000000 */
[----:B------:R-:W0:Y:S01]  /*05f0*/  LDS.128 R20, [R22] ;  /* 0x0000000016147984 */ /* 0x000e220000000c00 */
[-C--:B------:R-:W-:Y:S01]  /*0600*/  ISETP.GE.AND P0, PT, R15, R2.reuse, PT ;  /* 0x000000020f00720c */ /* 0x080fe20003f06270 */
[----:B------:R-:W-:Y:S01]  /*0610*/  FADD R26, R12, R7 ;  /* 0x000000070c1a7221 */ /* 0x000fe20000000000 */
[----:B------:R-:W-:Y:S01]  /*0620*/  LEA R5, R3, UR5, 0x2 ;  /* 0x0000000503057c11 */ /* 0x000fe2000f8e10ff */
[----:B------:R-:W-:Y:S01]  /*0630*/  FADD R13, R13, R6 ;  /* 0x000000060d0d7221 */ /* 0x000fe20000000000 */
[----:B------:R-:W-:Y:S01]  /*0640*/  SEL R14, R15, RZ, !P0 ;  /* 0x000000ff0f0e7207 */ /* 0x000fe20004000000 */
[----:B--2---:R-:W-:Y:S01]  /*0650*/  FADD R3, R27, R8 ;  /* 0x000000081b037221 */ /* 0x004fe20000000000 */
[----:B------:R-:W-:Y:S01]  /*0660*/  FADD R12, R4, R9 ;  /* 0x00000009040c7221 */ /* 0x000fe20000000000 */
[----:B------:R-:W-:Y:S01]  /*0670*/  FADD R13, R13, R10 ;  /* 0x0000000a0d0d7221 */ /* 0x000fe20000000000 */
[C---:B------:R-:W-:Y:S01]  /*0680*/  IADD3 R15, PT, PT, R14.reuse, 0x4, RZ ;  /* 0x000000040e0f7810 */ /* 0x040fe20007ffe0ff */
[----:B------:R-:W1:Y:S01]  /*0690*/  LDS.128 R4, [R5] ;  /* 0x0000000005047984 */ /* 0x000e620000000c00 */
[----:B------:R-:W-:Y:S01]  /*06a0*/  LEA R8, R14, UR5, 0x2 ;  /* 0x000000050e087c11 */ /* 0x000fe2000f8e10ff */
[----:B------:R-:W-:Y:S01]  /*06b0*/  FADD R26, R26, R11 ;  /* 0x0000000b1a1a7221 */ /* 0x000fe20000000000 */
[----:B------:R-:W-:-:S04]  /*06c0*/  ISETP.GE.AND P0, PT, R15, R2, PT ;  /* 0x000000020f00720c */ /* 0x000fc80003f06270 */
[----:B------:R-:W-:Y:S01]  /*06d0*/  SEL R15, R15, RZ, !P0 ;  /* 0x000000ff0f0f7207 */ /* 0x000fe20004000000 */
[----:B------:R-:W2:Y:S04]  /*06e0*/  LDS.128 R8, [R8] ;  /* 0x0000000008087984 */ /* 0x000ea80000000c00 */
[----:B------:R-:W-:Y:S02]  /*06f0*/  VIADD R27, R15, 0x4 ;  /* 0x000000040f1b7836 */ /* 0x000fe40000000000 */
[----:B---3--:R-:W-:Y:S01]  /*0700*/  FADD R3, R3, R16 ;  /* 0x0000001003037221 */ /* 0x008fe20000000000 */
[----:B------:R-:W-:Y:S01]  /*0710*/  LEA R15, R15, UR5, 0x2 ;  /* 0x000000050f0f7c11 */ /* 0x000fe2000f8e10ff */
[----:B------:R-:W-:Y:S01]  /*0720*/  FADD R26, R26, R19 ;  /* 0x000000131a1a7221 */ /* 0x000fe20000000000 */
[----:B------:R-:W-:Y:S01]  /*0730*/  FADD R28, R12, R17 ;  /* 0x000000110c1c7221 */ /* 0x000fe20000000000 */
[----:B------:R-:W-:Y:S01]  /*0740*/  ISETP.GE.AND P0, PT, R27, R2, PT ;  /* 0x000000021b00720c */ /* 0x000fe20003f06270 */
[----:B------:R-:W-:-:S02]  /*0750*/  FADD R17, R13, R18 ;  /* 0x000000120d117221 */ /* 0x000fc40000000000 */
[----:B------:R-:W3:Y:S01]  /*0760*/  LDS.128 R12, [R15] ;  /* 0x000000000f0c7984 */ /* 0x000ee20000000c00 */
[----:B------:R-:W-:-:S04]  /*0770*/  SEL R16, R27, RZ, !P0 ;  /* 0x000000ff1b107207 */ /* 0x000fc80004000000 */
[----:B------:R-:W-:-:S04]  /*0780*/  IADD3 R19, PT, PT, R16, 0x4, RZ ;  /* 0x0000000410137810 */ /* 0x000fc80007ffe0ff */
[----:B------:R-:W-:Y:S01]  /*0790*/  ISETP.GE.AND P0, PT, R19, R2, PT ;  /* 0x000000021300720c */ /* 0x000fe20003f06270 */
[----:B0-----:R-:W-:Y:S01]  /*07a0*/  FADD R27, R3, R20 ;  /* 0x00000014031b7221 */ /* 0x001fe20000000000 */
[----:B------:R-:W-:Y:S01]  /*07b0*/  LEA R20, R16, UR5, 0x2 ;  /* 0x0000000510147c11 */ /* 0x000fe2000f8e10ff */
[----:B------:R-:W-:Y:S01]  /*07c0*/  FADD R28, R28, R21 ;  /* 0x000000151c1c7221 */ /* 0x000fe20000000000 */
[----:B------:R-:W-:Y:S01]  /*07d0*/  SEL R3, R19, RZ, !P0 ;  /* 0x000000ff13037207 */ /* 0x000fe20004000000 */
[----:B------:R-:W-:Y:S01]  /*07e0*/  FADD R17, R17, R22 ;  /* 0x0000001611117221 */ /* 0x000fe20000000000 */
[----:B------:R-:W-:Y:S02]  /*07f0*/  FADD R26, R26, R23 ;  /* 0x000000171a1a7221 */ /* 0x000fe40000000000 */
[----:B------:R-:W-:Y:S01]  /*0800*/  IADD3 R19, PT, PT, R3, 0x4, RZ ;  /* 0x0000000403137810 */ /* 0x000fe20007ffe0ff */
[----:B------:R-:W0:Y:S01]  /*0810*/  LDS.128 R20, [R20] ;  /* 0x0000000014147984 */ /* 0x000e220000000c00 */
[----:B-1----:R-:W-:-:S02]  /*0820*/  FADD R27, R27, R4 ;  /* 0x000000041b1b7221 */ /* 0x002fc40000000000 */
[-C--:B------:R-:W-:Y:S01]  /*0830*/  ISETP.GE.AND P0, PT, R19, R2.reuse, PT ;  /* 0x000000021300720c */ /* 0x080fe20003f06270 */
[----:B------:R-:W-:Y:S01]  /*0840*/  FADD R16, R28, R5 ;  /* 0x000000051c107221 */ /* 0x000fe20000000000 */
[----:B------:R-:W-:Y:S01]  /*0850*/  LEA R4, R3, UR5, 0x2 ;  /* 0x0000000503047c11 */ /* 0x000fe2000f8e10ff */
[----:B------:R-:W-:Y:S01]  /*0860*/  FADD R17, R17, R6 ;  /* 0x0000000611117221 */ /* 0x000fe20000000000 */
[----:B------:R-:W-:Y:S01]  /*0870*/  SEL R18, R19, RZ, !P0 ;  /* 0x000000ff13127207 */ /* 0x000fe20004000000 */
[----:B------:R-:W-:Y:S01]  /*0880*/  FADD R26, R26, R7 ;  /* 0x000000071a1a7221 */ /* 0x000fe20000000000 */
[----:B--2---:R-:W-:Y:S02]  /*0890*/  FADD R3, R27, R8 ;  /* 0x000000081b037221 */ /* 0x004fe40000000000 */
[C---:B------:R-:W-:Y:S01]  /*08a0*/  IADD3 R19, PT, PT, R18.reuse, 0x4, RZ ;  /* 0x0000000412137810 */ /* 0x040fe20007ffe0ff */
[----:B------:R-:W1:Y:S01]  /*08b0*/  LDS.128 R4, [R4] ;  /* 0x0000000004047984 */ /* 0x000e620000000c00 */
[----:B------:R-:W-:Y:S01]  /*08c0*/  LEA R8, R18, UR5, 0x2 ;  /* 0x0000000512087c11 */ /* 0x000fe2000f8e10ff */
[----:B------:R-:W-:Y:S01]  /*08d0*/  FADD R16, R16, R9 ;  /* 0x0000000910107221 */ /* 0x000fe20000000000 */
[----:B------:R-:W-:Y:S01]  /*08e0*/  ISETP.GE.AND P0, PT, R19, R2, PT ;  /* 0x000000021300720c */ /* 0x000fe20003f06270 */
[----:B------:R-:W-:Y:S01]  /*08f0*/  FADD R17, R17, R10 ;  /* 0x0000000a11117221 */ /* 0x000fe20000000000 */
[----:B------:R-:W-:-:S02]  /*0900*/  FADD R26, R26, R11 ;  /* 0x0000000b1a1a7221 */ /* 0x000fc40000000000 */
[----:B------:R-:W-:Y:S01]  /*0910*/  SEL R19, R19, RZ, !P0 ;  /* 0x000000ff13137207 */ /* 0x000fe20004000000 */
[----:B------:R-:W2:Y:S01]  /*0920*/  LDS.128 R8, [R8] ;  /* 0x0000000008087984 */ /* 0x000ea20000000c00 */
[----:B---3--:R-:W-:Y:S02]  /*0930*/  FADD R3, R3, R12 ;  /* 0x0000000c03037221 */ /* 0x008fe40000000000 */
[C---:B------:R-:W-:Y:S01]  /*0940*/  IADD3 R27, PT, PT, R19.reuse, 0x4, RZ ;  /* 0x00000004131b7810 */ /* 0x040fe20007ffe0ff */
[----:B------:R-:W-:Y:S01]  /*0950*/  FADD R26, R26, R15 ;  /* 0x0000000f1a1a7221 */ /* 0x000fe20000000000 */
[----:B------:R-:W-:Y:S01]  /*0960*/  LEA R19, R19, UR5, 0x2 ;  /* 0x0000000513137c11 */ /* 0x000fe2000f8e10ff */
[----:B------:R-:W-:Y:S01]  /*0970*/  FADD R28, R16, R13 ;  /* 0x0000000d101c7221 */ /* 0x000fe20000000000 */
[----:B------:R-:W-:Y:S01]  /*0980*/  ISETP.GE.AND P0, PT, R27, R2, PT ;  /* 0x000000021b00720c */ /* 0x000fe20003f06270 */
[----:B------:R-:W-:-:S03]  /*0990*/  FADD R13, R17, R14 ;  /* 0x0000000e110d7221 */ /* 0x000fc60000000000 */
[----:B------:R-:W-:Y:S01]  /*09a0*/  SEL R12, R27, RZ, !P0 ;  /* 0x000000ff1b0c7207 */ /* 0x000fe20004000000 */
[----:B------:R-:W3:Y:S04]  /*09b0*/  LDS.128 R16, [R19] ;  /* 0x0000000013107984 */ /* 0x000ee80000000c00 */
[----:B------:R-:W-:Y:S02]  /*09c0*/  VIADD R15, R12, 0x4 ;  /* 0x000000040c0f7836 */ /* 0x000fe40000000000 */
[----:B0-----:R-:W-:-:S03]  /*09d0*/  FADD R27, R3, R20 ;  /* 0x00000014031b7221 */ /* 0x001fc60000000000 */
[----:B------:R-:W-:Y:S01]  /*09e0*/  ISETP.GE.AND P0, PT, R15, R2, PT ;  /* 0x000000020f00720c */ /* 0x000fe20003f06270 */
[----:B------:R-:W-:Y:S01]  /*09f0*/  FADD R28, R28, R21 ;  /* 0x000000151c1c7221 */ /* 0x000fe20000000000 */
[----:B------:R-:W-:Y:S01]  /*0a00*/  LEA R20, R12, UR5, 0x2 ;  /* 0x000000050c147c11 */ /* 0x000fe2000f8e10ff */
[----:B------:R-:W-:Y:S01]  /*0a10*/  FADD R13, R13, R22 ;  /* 0x000000160d0d7221 */ /* 0x000fe20000000000 */
[----:B------:R-:W-:Y:S01]  /*0a20*/  SEL R3, R15, RZ, !P0 ;  /* 0x000000ff0f037207 */ /* 0x000fe20004000000 */
[----:B------:R-:W-:-:S03]  /*0a30*/  FADD R26, R26, R23 ;  /* 0x000000171a1a7221 */ /* 0x000fc60000000000 */
[----:B------:R-:W-:Y:S01]  /*0a40*/  IADD3 R15, PT, PT, R3, 0x4, RZ ;  /* 0x00000004030f7810 */ /* 0x000fe20007ffe0ff */
[----:B------:R-:W0:Y:S01]  /*0a50*/  LDS.128 R20, [R20] ;  /* 0x0000000014147984 */ /* 0x000e220000000c00 */
[----:B-1----:R-:W-:Y:S02]  /*0a60*/  FADD R27, R27, R4 ;  /* 0x000000041b1b7221 */ /* 0x002fe40000000000 */
[----:B------:R-:W-:Y:S01]  /*0a70*/  ISETP.GE.AND P0, PT, R15, R2, PT ;  /* 0x000000020f00720c */ /* 0x000fe20003f06270 */
[----:B------:R-:W-:Y:S01]  /*0a80*/  FADD R12, R28, R5 ;  /* 0x000000051c0c7221 */ /* 0x000fe20000000000 */
[----:B------:R-:W-:Y:S01]  /*0a90*/  LEA R4, R3, UR5, 0x2 ;  /* 0x0000000503047c11 */ /* 0x000fe2000f8e10ff */
[----:B------:R-:W-:Y:S01]  /*0aa0*/  FADD R13, R13, R6 ;  /* 0x000000060d0d7221 */ /* 0x000fe20000000000 */
[----:B------:R-:W-:Y:S01]  /*0ab0*/  SEL R14, R15, RZ, !P0 ;  /* 0x000000ff0f0e7207 */ /* 0x000fe20004000000 */
[----:B------:R-:W-:Y:S01]  /*0ac0*/  FADD R26, R26, R7 ;  /* 0x000000071a1a7221 */ /* 0x000fe20000000000 */
[----:B--2---:R-:W-:-:S02]  /*0ad0*/  FADD R3, R27, R8 ;  /* 0x000000081b037221 */ /* 0x004fc40000000000 */
[C---:B------:R-:W-:Y:S01]  /*0ae0*/  IADD3 R15, PT, PT, R14.reuse, 0x4, RZ ;  /* 0x000000040e0f7810 */ /* 0x040fe20007ffe0ff */
[----:B------:R-:W1:Y:S01]  /*0af0*/  LDS.128 R4, [R4] ;  /* 0x0000000004047984 */ /* 0x000e620000000c00 */
[----:B------:R-:W-:Y:S01]  /*0b00*/  LEA R8, R14, UR5, 0x2 ;  /* 0x000000050e087c11 */ /* 0x000fe2000f8e10ff */
[----:B------:R-:W-:Y:S01]  /*0b10*/  FADD R12, R12, R9 ;  /* 0x000000090c0c7221 */ /* 0x000fe20000000000 */
[----:B------:R-:W-:Y:S01]  /*0b20*/  ISETP.GE.AND P0, PT, R15, R2, PT ;  /* 0x000000020f00720c */ /* 0x000fe20003f06270 */
[----:B------:R-:W-:Y:S01]  /*0b30*/  FADD R13, R13, R10 ;  /* 0x0000000a0d0d7221 */ /* 0x000fe20000000000 */
[----:B------:R-:W-:Y:S02]  /*0b40*/  FADD R26, R26, R11 ;  /* 0x0000000b1a1a7221 */ /* 0x000fe40000000000 */
[----:B------:R-:W-:Y:S01]  /*0b50*/  SEL R15, R15, RZ, !P0 ;  /* 0x000000ff0f0f7207 */ /* 0x000fe20004000000 */
[----:B------:R-:W2:Y:S01]  /*0b60*/  LDS.128 R8, [R8] ;  /* 0x0000000008087984 */ /* 0x000ea20000000c00 */
[----:B---3--:R-:W-:-:S02]  /*0b70*/  FADD R3, R3, R16 ;  /* 0x0000001003037221 */ /* 0x008fc40000000000 */
[C---:B------:R-:W-:Y:S01]  /*0b80*/  IADD3 R27, PT, PT, R15.reuse, 0x4, RZ ;  /* 0x000000040f1b7810 */ /* 0x040fe20007ffe0ff */
[----:B------:R-:W-:Y:S01]  /*0b90*/  FADD R26, R26, R19 ;  /* 0x000000131a1a7221 */ /* 0x000fe20000000000 */
[----:B------:R-:W-:Y:S01]  /*0ba0*/  LEA R15, R15, UR5, 0x2 ;  /* 0x000000050f0f7c11 */ /* 0x000fe2000f8e10ff */
[----:B------:R-:W-:Y:S01]  /*0bb0*/  FADD R28, R12, R17 ;  /* 0x000000110c1c7221 */ /* 0x000fe20000000000 */
[----:B------:R-:W-:Y:S01]  /*0bc0*/  ISETP.GE.AND P0, PT, R27, R2, PT ;  /* 0x000000021b00720c */ /* 0x000fe20003f06270 */
[----:B------:R-:W-:-:S03]  /*0bd0*/  FADD R17, R13, R18 ;  /* 0x000000120d117221 */ /* 0x000fc60000000000 */
[----:B------:R-:W-:Y:S01]  /*0be0*/  SEL R16, R27, RZ, !P0 ;  /* 0x000000ff1b107207 */ /* 0x000fe20004000000 */
[----:B------:R-:W3:Y:S03]  /*0bf0*/  LDS.128 R12, [R15] ;  /* 0x000000000f0c7984 */ /* 0x000ee60000000c00 */
        /* <DEDUP_REMOVED lines=8> */
[----:B------:R-:W0:Y:S01]  /*0c80*/  LDS.128 R20, [R20] ;  /* 0x0000000014147984 */ /* 0x000e220000000c00 */
[----:B------:R-:W-:Y:S02]  /*0c90*/  VIADD R19, R3, 0x4 ;  /* 0x0000000403137836 */ /* 0x000fe40000000000 */
[----:B-1----:R-:W-:-:S03]  /*0ca0*/  FADD R27, R27, R4 ;  /* 0x000000041b1b7221 */ /* 0x002fc60000000000 */
        /* <DEDUP_REMOVED lines=25> */
[C---:B------:R-:W-:Y:S01]  /*0e40*/  IADD3 R15, PT, PT, R12.reuse, 0x4, RZ ;  /* 0x000000040c0f7810 */ /* 0x040fe20007ffe0ff */
[----:B0-----:R-:W-:Y:S01]  /*0e50*/  FADD R27, R3, R20 ;  /* 0x00000014031b7221 */ /* 0x001fe20000000000 */
[----:B------:R-:W-:Y:S01]  /*0e60*/  LEA R20, R12, UR5, 0x2 ;  /* 0x000000050c147c11 */ /* 0x000fe2000f8e10ff */
[----:B------:R-:W-:Y:S01]  /*0e70*/  FADD R28, R28, R21 ;  /* 0x000000151c1c7221 */ /* 0x000fe20000000000 */
[----:B------:R-:W-:Y:S01]  /*0e80*/  ISETP.GE.AND P0, PT, R15, R2, PT ;  /* 0x000000020f00720c */ /* 0x000fe20003f06270 */
[----:B------:R-:W-:Y:S01]  /*0e90*/  FADD R13, R13, R22 ;  /* 0x000000160d0d7221 */ /* 0x000fe20000000000 */
[----:B------:R-:W-:-:S02]  /*0ea0*/  FADD R26, R26, R23 ;  /* 0x000000171a1a7221 */ /* 0x000fc40000000000 */
[----:B------:R-:W-:Y:S01]  /*0eb0*/  SEL R3, R15, RZ, !P0 ;  /* 0x000000ff0f037207 */ /* 0x000fe20004000000 */
[----:B------:R-:W0:Y:S03]  /*0ec0*/  LDS.128 R20, [R20] ;  /* 0x0000000014147984 */ /* 0x000e260000000c00 */
[----:B------:R-:W-:-:S04]  /*0ed0*/  IADD3 R15, PT, PT, R3, 0x4, RZ ;  /* 0x00000004030f7810 */ /* 0x000fc80007ffe0ff */
[-C--:B------:R-:W-:Y:S01]  /*0ee0*/  ISETP.GE.AND P0, PT, R15, R2.reuse, PT ;  /* 0x000000020f00720c */ /* 0x080fe20003f06270 */
[----:B-1----:R-:W-:Y:S01]  /*0ef0*/  FADD R27, R27, R4 ;  /* 0x000000041b1b7221 */ /* 0x002fe20000000000 */
[----:B------:R-:W-:Y:S01]  /*0f00*/  LEA R4, R3, UR5, 0x2 ;  /* 0x0000000503047c11 */ /* 0x000fe2000f8e10ff */
[----:B------:R-:W-:Y:S01]  /*0f10*/  FADD R12, R28, R5 ;  /* 0x000000051c0c7221 */ /* 0x000fe20000000000 */
[----:B------:R-:W-:Y:S01]  /*0f20*/  SEL R14, R15, RZ, !P0 ;  /* 0x000000ff0f0e7207 */ /* 0x000fe20004000000 */
[----:B------:R-:W-:Y:S01]  /*0f30*/  FADD R13, R13, R6 ;  /* 0x000000060d0d7221 */ /* 0x000fe20000000000 */
[----:B------:R-:W-:Y:S01]  /*0f40*/  FADD R26, R26, R7 ;  /* 0x000000071a1a7221 */ /* 0x000fe20000000000 */
[----:B--2---:R-:W-:Y:S02]  /*0f50*/  FADD R3, R27, R8 ;  /* 0x000000081b037221 */ /* 0x004fe40000000000 */
[C---:B------:R-:W-:Y:S01]  /*0f60*/  VIADD R15, R14.reuse, 0x4 ;  /* 0x000000040e0f7836 */ /* 0x040fe20000000000 */
[----:B------:R-:W-:Y:S01]  /*0f70*/  LEA R8, R14, UR5, 0x2 ;  /* 0x000000050e087c11 */ /* 0x000fe2000f8e10ff */
[----:B------:R-:W1:Y:S01]  /*0f80*/  LDS.128 R4, [R4] ;  /* 0x0000000004047984 */ /* 0x000e620000000c00 */
[----:B------:R-:W-:Y:S01]  /*0f90*/  FADD R12, R12, R9 ;  /* 0x000000090c0c7221 */ /* 0x000fe20000000000 */
[----:B------:R-:W-:Y:S01]  /*0fa0*/  FADD R13, R13, R10 ;  /* 0x0000000a0d0d7221 */ /* 0x000fe20000000000 */
[----:B------:R-:W-:Y:S01]  /*0fb0*/  ISETP.GE.AND P0, PT, R15, R2, PT ;  /* 0x000000020f00720c */ /* 0x000fe20003f06270 */
[----:B------:R-:W-:-:S02]  /*0fc0*/  FADD R26, R26, R11 ;  /* 0x0000000b1a1a7221 */ /* 0x000fc40000000000 */
[----:B------:R-:W2:Y:S01]  /*0fd0*/  LDS.128 R8, [R8] ;  /* 0x0000000008087984 */ /* 0x000ea20000000c00 */
[----:B------:R-:W-:Y:S01]  /*0fe0*/  SEL R15, R15, RZ, !P0 ;  /* 0x000000ff0f0f7207 */ /* 0x000fe20004000000 */
[----:B---3--:R-:W-:Y:S01]  /*0ff0*/  FADD R3, R3, R16 ;  /* 0x0000001003037221 */ /* 0x008fe20000000000 */
[----:B------:R-:W-:Y:S02]  /*1000*/  FADD R26, R26, R19 ;  /* 0x000000131a1a7221 */ /* 0x000fe40000000000 */
[C---:B------:R-:W-:Y:S01]  /*1010*/  IADD3 R27, PT, PT, R15.reuse, 0x4, RZ ;  /* 0x000000040f1b7810 */ /* 0x040fe20007ffe0ff */
[----:B------:R-:W-:Y:S01]  /*1020*/  FADD R28, R12, R17 ;  /* 0x000000110c1c7221 */ /* 0x000fe20000000000 */
[----:B------:R-:W-:Y:S01]  /*1030*/  LEA R15, R15, UR5, 0x2 ;  /* 0x000000050f0f7c11 */ /* 0x000fe2000f8e10ff */
[----:B------:R-:W-:Y:S01]  /*1040*/  FADD R17, R13, R18 ;  /* 0x000000120d117221 */ /* 0x000fe20000000000 */
[----:B------:R-:W-:-:S04]  /*1050*/  ISETP.GE.AND P0, PT, R27, R2, PT ;  /* 0x000000021b00720c */ /* 0x000fc80003f06270 */
[----:B------:R-:W-:Y:S01]  /*1060*/  SEL R16, R27, RZ, !P0 ;  /* 0x000000ff1b107207 */ /* 0x000fe20004000000 */
[----:B------:R-:W3:Y:S01]  /*1070*/  LDS.128 R12, [R15] ;  /* 0x000000000f0c7984 */ /* 0x000ee20000000c00 */
[----:B0-----:R-:W-:Y:S02]  /*1080*/  FADD R27, R3, R20 ;  /* 0x00000014031b7221 */ /* 0x001fe40000000000 */
[----:B------:R-:W-:Y:S01]  /*1090*/  IADD3 R19, PT, PT, R16, 0x4, RZ ;  /* 0x0000000410137810 */ /* 0x000fe20007ffe0ff */
[----:B------:R-:W-:Y:S01]  /*10a0*/  FADD R28, R28, R21 ;  /* 0x000000151c1c7221 */ /* 0x000fe20000000000 */
[----:B------:R-:W-:Y:S01]  /*10b0*/  LEA R20, R16, UR5, 0x2 ;  /* 0x0000000510147c11 */ /* 0x000fe2000f8e10ff */
[----:B------:R-:W-:Y:S01]  /*10c0*/  FADD R17, R17, R22 ;  /* 0x0000001611117221 */ /* 0x000fe20000000000 */
[----:B------:R-:W-:Y:S01]  /*10d0*/  ISETP.GE.AND P0, PT, R19, R2, PT ;  /* 0x000000021300720c */ /* 0x000fe20003f06270 */
[----:B------:R-:W-:-:S03]  /*10e0*/  FADD R26, R26, R23 ;  /* 0x000000171a1a7221 */ /* 0x000fc60000000000 */
        /* <DEDUP_REMOVED lines=10> */
[----:B--2---:R-:W-:Y:S01]  /*1190*/  FADD R3, R27, R8 ;  /* 0x000000081b037221 */ /* 0x004fe20000000000 */
[C---:B------:R-:W-:Y:S01]  /*11a0*/  IADD3 R19, PT, PT, R18.reuse, 0x4, RZ ;  /* 0x0000000412137810 */ /* 0x040fe20007ffe0ff */
[----:B------:R-:W1:Y:S01]  /*11b0*/  LDS.128 R4, [R4] ;  /* 0x0000000004047984 */ /* 0x000e620000000c00 */
[----:B------:R-:W-:Y:S01]  /*11c0*/  LEA R8, R18, UR5, 0x2 ;  /* 0x0000000512087c11 */ /* 0x000fe2000f8e10ff */
[----:B------:R-:W-:Y:S01]  /*11d0*/  FADD R16, R16, R9 ;  /* 0x0000000910107221 */ /* 0x000fe20000000000 */
[----:B------:R-:W-:Y:S01]  /*11e0*/  ISETP.GE.AND P0, PT, R19, R2, PT ;  /* 0x000000021300720c */ /* 0x000fe20003f06270 */
[----:B------:R-:W-:Y:S01]  /*11f0*/  FADD R17, R17, R10 ;  /* 0x0000000a11117221 */ /* 0x000fe20000000000 */
[----:B------:R-:W-:-:S02]  /*1200*/  FADD R26, R26, R11 ;  /* 0x0000000b1a1a7221 */ /* 0x000fc40000000000 */
[----:B------:R-:W2:Y:S01]  /*1210*/  LDS.128 R8, [R8] ;  /* 0x0000000008087984 */ /* 0x000ea20000000c00 */
[----:B------:R-:W-:Y:S01]  /*1220*/  SEL R19, R19, RZ, !P0 ;  /* 0x000000ff13137207 */ /* 0x000fe20004000000 */
[----:B---3--:R-:W-:-:S04]  /*1230*/  FADD R3, R3, R12 ;  /* 0x0000000c03037221 */ /* 0x008fc80000000000 */
[C---:B------:R-:W-:Y:S01]  /*1240*/  VIADD R27, R19.reuse, 0x4 ;  /* 0x00000004131b7836 */ /* 0x040fe20000000000 */
[----:B------:R-:W-:Y:S01]  /*1250*/  LEA R19, R19, UR5, 0x2 ;  /* 0x0000000513137c11 */ /* 0x000fe2000f8e10ff */
[----:B------:R-:W-:Y:S01]  /*1260*/  FADD R26, R26, R15 ;  /* 0x0000000f1a1a7221 */ /* 0x000fe20000000000 */
[----:B------:R-:W-:Y:S01]  /*1270*/  FADD R28, R16, R13 ;  /* 0x0000000d101c7221 */ /* 0x000fe20000000000 */
[----:B------:R-:W-:Y:S01]  /*1280*/  FADD R13, R17, R14 ;  /* 0x0000000e110d7221 */ /* 0x000fe20000000000 */
[C---:B------:R-:W-:Y:S02]  /*1290*/  ISETP.GE.AND P0, PT, R27.reuse, R2, PT ;  /* 0x000000021b00720c */ /* 0x040fe40003f06270 */
[----:B------:R-:W3:Y:S02]  /*12a0*/  LDS.128 R16, [R19] ;  /* 0x0000000013107984 */ /* 0x000ee40000000c00 */
[----:B------:R-:W-:Y:S01]  /*12b0*/  SEL R12, R27, RZ, !P0 ;  /* 0x000000ff1b0c7207 */ /* 0x000fe20004000000 */
[----:B0-----:R-:W-:Y:S01]  /*12c0*/  FADD R27, R3, R20 ;  /* 0x00000014031b7221 */ /* 0x001fe20000000000 */
[----:B------:R-:W-:-:S02]  /*12d0*/  FADD R28, R28, R21 ;  /* 0x000000151c1c7221 */ /* 0x000fc40000000000 */
[C---:B------:R-:W-:Y:S01]  /*12e0*/  IADD3 R15, PT, PT, R12.reuse, 0x4, RZ ;  /* 0x000000040c0f7810 */ /* 0x040fe20007ffe0ff */
[----:B------:R-:W-:Y:S01]  /*12f0*/  FADD R13, R13, R22 ;  /* 0x000000160d0d7221 */ /* 0x000fe20000000000 */
[----:B------:R-:W-:Y:S01]  /*1300*/  LEA R20, R12, UR5, 0x2 ;  /* 0x000000050c147c11 */ /* 0x000fe2000f8e10ff */
[----:B------:R-:W-:Y:S01]  /*1310*/  FADD R26, R26, R23 ;  /* 0x000000171a1a7221 */ /* 0x000fe20000000000 */
[----:B------:R-:W-:-:S04]  /*1320*/  ISETP.GE.AND P0, PT, R15, R2, PT ;  /* 0x000000020f00720c */ /* 0x000fc80003f06270 */
[----:B------:R-:W-:Y:S01]  /*1330*/  SEL R3, R15, RZ, !P0 ;  /* 0x000000ff0f037207 */ /* 0x000fe20004000000 */
[----:B------:R-:W0:Y:S03]  /*1340*/  LDS.128 R20, [R20] ;  /* 0x0000000014147984 */ /* 0x000e260000000c00 */
[----:B------:R-:W-:Y:S01]  /*1350*/  IADD3 R15, PT, PT, R3, 0x4, RZ ;  /* 0x00000004030f7810 */ /* 0x000fe20007ffe0ff */
[----:B-1----:R-:W-:Y:S01]  /*1360*/  FADD R27, R27, R4 ;  /* 0x000000041b1b7221 */ /* 0x002fe20000000000 */
[----:B------:R-:W-:Y:S01]  /*1370*/  LEA R4, R3, UR5, 0x2 ;  /* 0x0000000503047c11 */ /* 0x000fe2000f8e10ff */
[----:B------:R-:W-:Y:S01]  /*1380*/  FADD R28, R28, R5 ;  /* 0x000000051c1c7221 */ /* 0x000fe20000000000 */
[----:B------:R-:W-:Y:S01]  /*1390*/  ISETP.GE.AND P0, PT, R15, R2, PT ;  /* 0x000000020f00720c */ /* 0x000fe20003f06270 */
[----:B------:R-:W-:Y:S01]  /*13a0*/  FADD R13, R13, R6 ;  /* 0x000000060d0d7221 */ /* 0x000fe20000000000 */
[----:B------:R-:W-:-:S02]  /*13b0*/  FADD R26, R26, R7 ;  /* 0x000000071a1a7221 */ /* 0x000fc40000000000 */
[----:B------:R-:W-:Y:S01]  /*13c0*/  SEL R15, R15, RZ, !P0 ;  /* 0x000000ff0f0f7207 */ /* 0x000fe20004000000 */
[----:B--2---:R-:W-:Y:S01]  /*13d0*/  FADD R3, R27, R8 ;  /* 0x000000081b037221 */ /* 0x004fe20000000000 */
[----:B------:R-:W-:Y:S01]  /*13e0*/  FADD R8, R28, R9 ;  /* 0x000000091c087221 */ /* 0x000fe20000000000 */
[----:B------:R-:W1:Y:S01]  /*13f0*/  LDS.128 R4, [R4] ;  /* 0x0000000004047984 */ /* 0x000e620000000c00 */
[----:B------:R-:W-:Y:S01]  /*1400*/  IADD3 R9, PT, PT, R15, 0x4, RZ ;  /* 0x000000040f097810 */ /* 0x000fe20007ffe0ff */
[----:B------:R-:W-:Y:S01]  /*1410*/  FADD R27, R13, R10 ;  /* 0x0000000a0d1b7221 */ /* 0x000fe20000000000 */
[----:B------:R-:W-:Y:S01]  /*1420*/  LEA R15, R15, UR5, 0x2 ;  /* 0x000000050f0f7c11 */ /* 0x000fe2000f8e10ff */
[----:B------:R-:W-:Y:S01]  /*1430*/  FADD R26, R26, R11 ;  /* 0x0000000b1a1a7221 */ /* 0x000fe20000000000 */
[----:B------:R-:W-:-:S04]  /*1440*/  ISETP.GE.AND P0, PT, R9, R2, PT ;  /* 0x000000020900720c */ /* 0x000fc80003f06270 */
[----:B------:R-:W-:Y:S01]  /*1450*/  SEL R9, R9, RZ, !P0 ;  /* 0x000000ff09097207 */ /* 0x000fe20004000000 */
[----:B------:R-:W2:Y:S01]  /*1460*/  LDS.128 R12, [R15] ;  /* 0x000000000f0c7984 */ /* 0x000ea20000000c00 */
[----:B---3--:R-:W-:Y:S01]  /*1470*/  FADD R3, R3, R16 ;  /* 0x0000001003037221 */ /* 0x008fe20000000000 */
[----:B------:R-:W-:Y:S01]  /*1480*/  FADD R28, R8, R17 ;  /* 0x00000011081c7221 */ /* 0x000fe20000000000 */
[----:B------:R-:W-:Y:S01]  /*1490*/  IADD3 R11, PT, PT, R9, 0x4, RZ ;  /* 0x00000004090b7810 */ /* 0x000fe20007ffe0ff */
[----:B------:R-:W-:Y:S01]  /*14a0*/  FADD R17, R27, R18 ;  /* 0x000000121b117221 */ /* 0x000fe20000000000 */
[----:B------:R-:W-:Y:S01]  /*14b0*/  LEA R9, R9, UR5, 0x2 ;  /* 0x0000000509097c11 */ /* 0x000fe2000f8e10ff */
[----:B------:R-:W-:Y:S01]  /*14c0*/  FADD R26, R26, R19 ;  /* 0x000000131a1a7221 */ /* 0x000fe20000000000 */
[----:B------:R-:W-:-:S04]  /*14d0*/  ISETP.GE.AND P0, PT, R11, R2, PT ;  /* 0x000000020b00720c */ /* 0x000fc80003f06270 */
[----:B------:R-:W-:Y:S02]  /*14e0*/  SEL R16, R11, RZ, !P0 ;  /* 0x000000ff0b107207 */ /* 0x000fe40004000000 */
[----:B------:R-:W3:Y:S01]  /*14f0*/  LDS.128 R8, [R9] ;  /* 0x0000000009087984 */ /* 0x000ee20000000c00 */
[----:B0-----:R-:W-:Y:S02]  /*1500*/  FADD R19, R3, R20 ;  /* 0x0000001403137221 */ /* 0x001fe40000000000 */
[C---:B------:R-:W-:Y:S01]  /*1510*/  VIADD R27, R16.reuse, 0x4 ;  /* 0x00000004101b7836 */ /* 0x040fe20000000000 */
[----:B------:R-:W-:Y:S01]  /*1520*/  LEA R16, R16, UR5, 0x2 ;  /* 0x0000000510107c11 */ /* 0x000fe2000f8e10ff */
[----:B------:R-:W-:Y:S01]  /*1530*/  FADD R26, R26, R23 ;  /* 0x000000171a1a7221 */ /* 0x000fe20000000000 */
[----:B------:R-:W-:Y:S01]  /*1540*/  FADD R28, R28, R21 ;  /* 0x000000151c1c7221 */ /* 0x000fe20000000000 */
[----:B------:R-:W-:Y:S01]  /*1550*/  FADD R21, R17, R22 ;  /* 0x0000001611157221 */ /* 0x000fe20000000000 */
[----:B------:R-:W-:-:S04]  /*1560*/  ISETP.GE.AND P0, PT, R27, R2, PT ;  /* 0x000000021b00720c */ /* 0x000fc80003f06270 */
[----:B------:R-:W-:-:S04]  /*1570*/  SEL R3, R27, RZ, !P0 ;  /* 0x000000ff1b037207 */ /* 0x000fc80004000000 */
[----:B------:R-:W-:Y:S01]  /*1580*/  IADD3 R23, PT, PT, R3, 0x4, RZ ;  /* 0x0000000403177810 */ /* 0x000fe20007ffe0ff */
[----:B-1----:R-:W-:Y:S01]  /*1590*/  FADD R27, R19, R4 ;  /* 0x00000004131b7221 */ /* 0x002fe20000000000 */
[----:B------:R-:W-:Y:S01]  /*15a0*/  LEA R4, R3, UR5, 0x2 ;  /* 0x0000000503047c11 */ /* 0x000fe2000f8e10ff */
[----:B------:R-:W0:Y:S01]  /*15b0*/  LDS.128 R16, [R16] ;  /* 0x0000000010107984 */ /* 0x000e220000000c00 */
[----:B------:R-:W-:Y:S01]  /*15c0*/  ISETP.GE.AND P0, PT, R23, R2, PT ;  /* 0x000000021700720c */ /* 0x000fe20003f06270 */
[----:B------:R-:W-:Y:S01]  /*15d0*/  FADD R20, R28, R5 ;  /* 0x000000051c147221 */ /* 0x000fe20000000000 */
[----:B------:R-:W-:Y:S01]  /*15e0*/  FADD R21, R21, R6 ;  /* 0x0000000615157221 */ /* 0x000fe20000000000 */
[----:B------:R-:W-:Y:S01]  /*15f0*/  FADD R26, R26, R7 ;  /* 0x000000071a1a7221 */ /* 0x000fe20000000000 */
[----:B------:R-:W-:Y:S01]  /*1600*/  SEL R22, R23, RZ, !P0 ;  /* 0x000000ff17167207 */ /* 0x000fe20004000000 */
[----:B------:R-:W1:Y:S01]  /*1610*/  LDS.128 R4, [R4] ;  /* 0x0000000004047984 */ /* 0x000e620000000c00 */
[----:B--2---:R-:W-:-:S02]  /*1620*/  FADD R3, R27, R12 ;  /* 0x0000000c1b037221 */ /* 0x004fc40000000000 */
[----:B------:R-:W-:Y:S01]  /*1630*/  IADD3 R23, PT, PT, R22, 0x4, RZ ;  /* 0x0000000416177810 */ /* 0x000fe20007ffe0ff */
[----:B------:R-:W-:Y:S01]  /*1640*/  FADD R20, R20, R13 ;  /* 0x0000000d14147221 */ /* 0x000fe20000000000 */
[----:B------:R-:W-:Y:S01]  /*1650*/  LEA R12, R22, UR5, 0x2 ;  /* 0x00000005160c7c11 */ /* 0x000fe2000f8e10ff */
[----:B------:R-:W-:Y:S01]  /*1660*/  FADD R21, R21, R14 ;  /* 0x0000000e15157221 */ /* 0x000fe20000000000 */
[----:B------:R-:W-:Y:S01]  /*1670*/  ISETP.GE.AND P0, PT, R23, R2, PT ;  /* 0x000000021700720c */ /* 0x000fe20003f06270 */
[----:B------:R-:W-:-:S03]  /*1680*/  FADD R26, R26, R15 ;  /* 0x0000000f1a1a7221 */ /* 0x000fc60000000000 */
[----:B------:R-:W2:Y:S01]  /*1690*/  LDS.128 R12, [R12] ;  /* 0x000000000c0c7984 */ /* 0x000ea20000000c00 */
[----:B------:R-:W-:Y:S01]  /*16a0*/  SEL R23, R23, RZ, !P0 ;  /* 0x000000ff17177207 */ /* 0x000fe20004000000 */
[----:B---3--:R-:W-:-:S03]  /*16b0*/  FADD R3, R3, R8 ;  /* 0x0000000803037221 */ /* 0x008fc60000000000 */
        /* <DEDUP_REMOVED lines=8> */
[C---:B------:R-:W-:Y:S02]  /*1740*/  IADD3 R27, PT, PT, R8.reuse, 0x4, RZ ;  /* 0x00000004081b7810 */ /* 0x040fe40007ffe0ff */
[----:B------:R-:W-:Y:S02]  /*1750*/  LEA R8, R8, UR5, 0x2 ;  /* 0x0000000508087c11 */ /* 0x000fe4000f8e10ff */
[----:B------:R-:W-:Y:S01]  /*1760*/  ISETP.GE.AND P0, PT, R27, R2, PT ;  /* 0x000000021b00720c */ /* 0x000fe20003f06270 */
[----:B0-----:R-:W-:Y:S01]  /*1770*/  FADD R11, R3, R16 ;  /* 0x00000010030b7221 */ /* 0x001fe20000000000 */
[----:B------:R-:W-:-:S02]  /*1780*/  FADD R26, R26, R19 ;  /* 0x000000131a1a7221 */ /* 0x000fc40000000000 */
[----:B------:R-:W-:Y:S01]  /*1790*/  SEL R3, R27, RZ, !P0 ;  /* 0x000000ff1b037207 */ /* 0x000fe20004000000 */
[----:B------:R-:W-:Y:S01]  /*17a0*/  FADD R28, R28, R17 ;  /* 0x000000111c1c7221 */ /* 0x000fe20000000000 */
[----:B------:R-:W-:Y:S01]  /*17b0*/  FADD R17, R9, R18 ;  /* 0x0000001209117221 */ /* 0x000fe20000000000 */
[----:B-1----:R-:W-:Y:S02]  /*17c0*/  FADD R27, R11, R4 ;  /* 0x000000040b1b7221 */ /* 0x002fe40000000000 */
[C---:B------:R-:W-:Y:S01]  /*17d0*/  VIADD R19, R3.reuse, 0x4 ;  /* 0x0000000403137836 */ /* 0x040fe20000000000 */
[----:B------:R-:W0:Y:S01]  /*17e0*/  LDS.128 R8, [R8] ;  /* 0x0000000008087984 */ /* 0x000e220000000c00 */
[----:B------:R-:W-:Y:S01]  /*17f0*/  FADD R28, R28, R5 ;  /* 0x000000051c1c7221 */ /* 0x000fe20000000000 */
[----:B------:R-:W-:Y:S01]  /*1800*/  LEA R4, R3, UR5, 0x2 ;  /* 0x0000000503047c11 */ /* 0x000fe2000f8e10ff */
[----:B------:R-:W-:Y:S01]  /*1810*/  FADD R17, R17, R6 ;  /* 0x0000000611117221 */ /* 0x000fe20000000000 */
[----:B------:R-:W-:Y:S01]  /*1820*/  ISETP.GE.AND P0, PT, R19, R2, PT ;  /* 0x000000021300720c */ /* 0x000fe20003f06270 */
[----:B------:R-:W-:-:S03]  /*1830*/  FADD R26, R26, R7 ;  /* 0x000000071a1a7221 */ /* 0x000fc60000000000 */
        /* <DEDUP_REMOVED lines=18> */
[----:B------:R-:W-:Y:S02]  /*1960*/  SEL R20, R15, RZ, !P0 ;  /* 0x000000ff0f147207 */ /* 0x000fe40004000000 */
[----:B------:R-:W3:Y:S02]  /*1970*/  LDS.128 R12, [R13] ;  /* 0x000000000d0c7984 */ /* 0x000ee40000000c00 */
        /* <DEDUP_REMOVED lines=11> */
[----:B------:R-:W-:Y:S01]  /*1a30*/  ISETP.GE.AND P0, PT, R23, R2, PT ;  /* 0x000000021700720c */ /* 0x000fe20003f06270 */
[----:B------:R-:W-:Y:S01]  /*1a40*/  FADD R20, R28, R5 ;  /* 0x000000051c147221 */ /* 0x000fe20000000000 */
[----:B------:R-:W-:Y:S01]  /*1a50*/  LEA R4, R3, UR5, 0x2 ;  /* 0x0000000503047c11 */ /* 0x000fe2000f8e10ff */
[----:B------:R-:W-:Y:S01]  /*1a60*/  FADD R21, R21, R6 ;  /* 0x0000000615157221 */ /* 0x000fe20000000000 */
[----:B------:R-:W-:Y:S01]  /*1a70*/  SEL R22, R23, RZ, !P0 ;  /* 0x000000ff17167207 */ /* 0x000fe20004000000 */
[----:B------:R-:W-:-:S03]  /*1a80*/  FADD R26, R26, R7 ;  /* 0x000000071a1a7221 */ /* 0x000fc60000000000 */
[----:B------:R-:W1:Y:S01]  /*1a90*/  LDS.128 R4, [R4] ;  /* 0x0000000004047984 */ /* 0x000e620000000c00 */
[----:B--2---:R-:W-:Y:S01]  /*1aa0*/  FADD R3, R27, R16 ;  /* 0x000000101b037221 */ /* 0x004fe20000000000 */
[C---:B------:R-:W-:Y:S01]  /*1ab0*/  VIADD R23, R22.reuse, 0x4 ;  /* 0x0000000416177836 */ /* 0x040fe20000000000 */
[----:B------:R-:W-:Y:S01]  /*1ac0*/  LEA R16, R22, UR5, 0x2 ;  /* 0x0000000516107c11 */ /* 0x000fe2000f8e10ff */
[----:B------:R-:W-:Y:S01]  /*1ad0*/  FADD R20, R20, R17 ;  /* 0x0000001114147221 */ /* 0x000fe20000000000 */
[----:B------:R-:W-:Y:S01]  /*1ae0*/  FADD R21, R21, R18 ;  /* 0x0000001215157221 */ /* 0x000fe20000000000 */
[----:B------:R-:W-:Y:S01]  /*1af0*/  FADD R26, R26, R19 ;  /* 0x000000131a1a7221 */ /* 0x000fe20000000000 */
[C---:B------:R-:W-:Y:S02]  /*1b00*/  ISETP.GE.AND P0, PT, R23.reuse, R2, PT ;  /* 0x000000021700720c */ /* 0x040fe40003f06270 */
[----:B------:R-:W2:Y:S02]  /*1b10*/  LDS.128 R16, [R16] ;  /* 0x0000000010107984 */ /* 0x000ea40000000c00 */
        /* <DEDUP_REMOVED lines=19> */
[----:B------:R-:W-:Y:S01]  /*1c50*/  IADD3 R15, PT, PT, R3, 0x4, RZ ;  /* 0x00000004030f7810 */ /* 0x000fe20007ffe0ff */
[----:B-1----:R-:W-:Y:S01]  /*1c60*/  FADD R27, R27, R4 ;  /* 0x000000041b1b7221 */ /* 0x002fe20000000000 */
        /* <DEDUP_REMOVED lines=17> */
[----:B------:R-:W-:Y:S02]  /*1d80*/  FADD R20, R16, R21 ;  /* 0x0000001510147221 */ /* 0x000fe40000000000 */
[----:B------:R-:W-:Y:S02]  /*1d90*/  VIADD R19, R17, 0x4 ;  /* 0x0000000411137836 */ /* 0x000fe40000000000 */
[----:B------:R-:W-:Y:S01]  /*1da0*/  FADD R21, R27, R22 ;  /* 0x000000161b157221 */ /* 0x000fe20000000000 */
[----:B------:R-:W-:Y:S01]  /*1db0*/  FADD R22, R26, R23 ;  /* 0x000000171a167221 */ /* 0x000fe20000000000 */
[----:B------:R-:W-:Y:S02]  /*1dc0*/  LEA R17, R17, UR5, 0x2 ;  /* 0x0000000511117c11 */ /* 0x000fe4000f8e10ff */
[----:B------:R-:W-:-:S04]  /*1dd0*/  ISETP.GE.AND P0, PT, R19, R2, PT ;  /* 0x000000021300720c */ /* 0x000fc80003f06270 */
[----:B------:R-:W-:Y:S02]  /*1de0*/  SEL R23, R19, RZ, !P0 ;  /* 0x000000ff13177207 */ /* 0x000fe40004000000 */
[----:B------:R-:W3:Y:S01]  /*1df0*/  LDS.128 R16, [R17] ;  /* 0x0000000011107984 */ /* 0x000ee20000000c00 */
[----:B0-----:R-:W-:Y:S01]  /*1e00*/  FADD R27, R3, R8 ;  /* 0x00000008031b7221 */ /* 0x001fe20000000000 */
[C---:B------:R-:W-:Y:S01]  /*1e10*/  IADD3 R29, PT, PT, R23.reuse, 0x4, RZ ;  /* 0x00000004171d7810 */ /* 0x040fe20007ffe0ff */
[----:B------:R-:W-:Y:S01]  /*1e20*/  FADD R20, R20, R9 ;  /* 0x0000000914147221 */ /* 0x000fe20000000000 */
[----:B------:R-:W-:Y:S01]  /*1e30*/  LEA R8, R23, UR5, 0x2 ;  /* 0x0000000517087c11 */ /* 0x000fe2000f8e10ff */
[----:B------:R-:W-:Y:S01]  /*1e40*/  FADD R21, R21, R10 ;  /* 0x0000000a15157221 */ /* 0x000fe20000000000 */
[----:B------:R-:W-:Y:S01]  /*1e50*/  ISETP.GE.AND P0, PT, R29, R2, PT ;  /* 0x000000021d00720c */ /* 0x000fe20003f06270 */
[----:B------:R-:W-:-:S03]  /*1e60*/  FADD R22, R22, R11 ;  /* 0x0000000b16167221 */ /* 0x000fc60000000000 */
        /* <DEDUP_REMOVED lines=10> */
[----:B------:R-:W1:Y:S01]  /*1f10*/  LDS.128 R4, [R4] ;  /* 0x0000000004047984 */ /* 0x000e620000000c00 */
[----:B--2---:R-:W-:Y:S02]  /*1f20*/  FADD R3, R27, R12 ;  /* 0x0000000c1b037221 */ /* 0x004fe40000000000 */
[C---:B------:R-:W-:Y:S01]  /*1f30*/  IADD3 R27, PT, PT, R23.reuse, 0x4, RZ ;  /* 0x00000004171b7810 */ /* 0x040fe20007ffe0ff */
[----:B------:R-:W-:Y:S01]  /*1f40*/  FADD R12, R20, R13 ;  /* 0x0000000d140c7221 */ /* 0x000fe20000000000 */
[----:B------:R-:W-:Y:S01]  /*1f50*/  LEA R23, R23, UR5, 0x2 ;  /* 0x0000000517177c11 */ /* 0x000fe2000f8e10ff */
[----:B------:R-:W-:Y:S01]  /*1f60*/  FADD R13, R21, R14 ;  /* 0x0000000e150d7221 */ /* 0x000fe20000000000 */
[----:B------:R-:W-:Y:S01]  /*1f70*/  ISETP.GE.AND P0, PT, R27, R2, PT ;  /* 0x000000021b00720c */ /* 0x000fe20003f06270 */
[----:B------:R-:W-:-:S03]  /*1f80*/  FADD R26, R22, R15 ;  /* 0x0000000f161a7221 */ /* 0x000fc60000000000 */
[----:B------:R-:W-:Y:S01]  /*1f90*/  SEL R27, R27, RZ, !P0 ;  /* 0x000000ff1b1b7207 */ /* 0x000fe20004000000 */
[----:B------:R-:W2:Y:S03]  /*1fa0*/  LDS.128 R20, [R23] ;  /* 0x0000000017147984 */ /* 0x000ea60000000c00 */
[----:B------:R-:W-:Y:S01]  /*1fb0*/  IADD3 R15, PT, PT, R27, 0x4, RZ ;  /* 0x000000041b0f7810 */ /* 0x000fe20007ffe0ff */
[----:B---3--:R-:W-:Y:S01]  /*1fc0*/  FADD R3, R3, R16 ;  /* 0x0000001003037221 */ /* 0x008fe20000000000 */
[----:B------:R-:W-:Y:S01]  /*1fd0*/  LEA R14, R27, UR5, 0x2 ;  /* 0x000000051b0e7c11 */ /* 0x000fe2000f8e10ff */
[----:B------:R-:W-:Y:S01]  /*1fe0*/  FADD R26, R26, R19 ;  /* 0x000000131a1a7221 */ /* 0x000fe20000000000 */
[----:B------:R-:W-:Y:S01]  /*1ff0*/  ISETP.GE.AND P0, PT, R15, R2, PT ;  /* 0x000000020f00720c */ /* 0x000fe20003f06270 */
[----:B------:R-:W-:Y:S01]  /*2000*/  FADD R28, R12, R17 ;  /* 0x000000110c1c7221 */ /* 0x000fe20000000000 */
[----:B------:R-:W-:-:S02]  /*2010*/  FADD R17, R13, R18 ;  /* 0x000000120d117221 */ /* 0x000fc40000000000 */
[----:B------:R-:W-:Y:S02]  /*2020*/  SEL R16, R15, RZ, !P0 ;  /* 0x000000ff0f107207 */ /* 0x000fe40004000000 */
[----:B------:R-:W3:Y:S02]  /*2030*/  LDS.128 R12, [R14] ;  /* 0x000000000e0c7984 */ /* 0x000ee40000000c00 */
        /* <DEDUP_REMOVED lines=8> */
[----:B------:R-:W0:Y:S01]  /*20c0*/  LDS.128 R8, [R8] ;  /* 0x0000000008087984 */ /* 0x000e220000000c00 */
[----:B-1----:R-:W-:-:S03]  /*20d0*/  FADD R27, R27, R4 ;  /* 0x000000041b1b7221 */ /* 0x002fc60000000000 */
[C---:B------:R-:W-:Y:S01]  /*20e0*/  VIADD R19, R3.reuse, 0x4 ;  /* 0x0000000403137836 */ /* 0x040fe20000000000 */
[----:B------:R-:W-:Y:S01]  /*20f0*/  LEA R4, R3, UR5, 0x2 ;  /* 0x0000000503047c11 */ /* 0x000fe2000f8e10ff */
[----:B------:R-:W-:Y:S01]  /*2100*/  FADD R28, R28, R5 ;  /* 0x000000051c1c7221 */ /* 0x000fe20000000000 */
[----:B------:R-:W-:Y:S01]  /*2110*/  FADD R17, R17, R6 ;  /* 0x0000000611117221 */ /* 0x000fe20000000000 */
[----:B------:R-:W-:Y:S01]  /*2120*/  FADD R26, R26, R7 ;  /* 0x000000071a1a7221 */ /* 0x000fe20000000000 */
[C---:B------:R-:W-:Y:S02]  /*2130*/  ISETP.GE.AND P0, PT, R19.reuse, R2, PT ;  /* 0x000000021300720c */ /* 0x040fe40003f06270 */
[----:B------:R-:W1:Y:S02]  /*2140*/  LDS.128 R4, [R4] ;  /* 0x0000000004047984 */ /* 0x000e640000000c00 */
[----:B------:R-:W-:Y:S01]  /*2150*/  SEL R19, R19, RZ, !P0 ;  /* 0x000000ff13137207 */ /* 0x000fe20004000000 */
[----:B--2---:R-:W-:Y:S01]  /*2160*/  FADD R3, R27, R20 ;  /* 0x000000141b037221 */ /* 0x004fe20000000000 */
[----:B------:R-:W-:-:S02]  /*2170*/  FADD R20, R28, R21 ;  /* 0x000000151c147221 */ /* 0x000fc40000000000 */
[----:B------:R-:W-:Y:S01]  /*2180*/  IADD3 R27, PT, PT, R19, 0x4, RZ ;  /* 0x00000004131b7810 */ /* 0x000fe20007ffe0ff */
[----:B------:R-:W-:Y:S01]  /*2190*/  FADD R21, R17, R22 ;  /* 0x0000001611157221 */ /* 0x000fe20000000000 */
[----:B------:R-:W-:Y:S01]  /*21a0*/  LEA R19, R19, UR5, 0x2 ;  /* 0x0000000513137c11 */ /* 0x000fe2000f8e10ff */
[----:B------:R-:W-:Y:S01]  /*21b0*/  FADD R26, R26, R23 ;  /* 0x000000171a1a7221 */ /* 0x000fe20000000000 */
[----:B------:R-:W-:-:S04]  /*21c0*/  ISETP.GE.AND P0, PT, R27, R2, PT ;  /* 0x000000021b00720c */ /* 0x000fc80003f06270 */
        /* <DEDUP_REMOVED lines=9> */
[----:B------:R-:W-:Y:S02]  /*2260*/  SEL R12, R23, RZ, !P0 ;  /* 0x000000ff170c7207 */ /* 0x000fe40004000000 */
[----:B------:R-:W3:Y:S01]  /*2270*/  LDS.128 R20, [R22] ;  /* 0x0000000016147984 */ /* 0x000ee20000000c00 */
[----:B0-----:R-:W-:Y:S01]  /*2280*/  FADD R15, R3, R8 ;  /* 0x00000008030f7221 */ /* 0x001fe20000000000 */
[----:B------:R-:W-:Y:S01]  /*2290*/  IADD3 R27, PT, PT, R12, 0x4, RZ ;  /* 0x000000040c1b7810 */ /* 0x000fe20007ffe0ff */
[----:B------:R-:W-:Y:S01]  /*22a0*/  FADD R28, R28, R9 ;  /* 0x000000091c1c7221 */ /* 0x000fe20000000000 */
[----:B------:R-:W-:Y:S01]  /*22b0*/  FADD R9, R13, R10 ;  /* 0x0000000a0d097221 */ /* 0x000fe20000000000 */
[----:B------:R-:W-:Y:S01]  /*22c0*/  LEA R8, R12, UR5, 0x2 ;  /* 0x000000050c087c11 */ /* 0x000fe2000f8e10ff */
[----:B------:R-:W-:Y:S01]  /*22d0*/  FADD R14, R14, R11 ;  /* 0x0000000b0e0e7221 */ /* 0x000fe20000000000 */
[----:B------:R-:W-:-:S04]  /*22e0*/  ISETP.GE.AND P0, PT, R27, R2, PT ;  /* 0x000000021b00720c */ /* 0x000fc80003f06270 */
[----:B------:R-:W-:Y:S01]  /*22f0*/  SEL R3, R27, RZ, !P0 ;  /* 0x000000ff1b037207 */ /* 0x000fe20004000000 */
[----:B-1----:R-:W-:Y:S01]  /*2300*/  FADD R27, R15, R4 ;  /* 0x000000040f1b7221 */ /* 0x002fe20000000000 */
[----:B------:R-:W-:Y:S01]  /*2310*/  FADD R15, R9, R6 ;  /* 0x00000006090f7221 */ /* 0x000fe20000000000 */
[----:B------:R-:W-:Y:S01]  /*2320*/  FADD R4, R28, R5 ;  /* 0x000000051c047221 */ /* 0x000fe20000000000 */
[C---:B------:R-:W-:Y:S01]  /*2330*/  IADD3 R13, PT, PT, R3.reuse, 0x4, RZ ;  /* 0x00000004030d7810 */ /* 0x040fe20007ffe0ff */
[----:B------:R-:W0:Y:S01]  /*2340*/  LDS.128 R8, [R8] ;  /* 0x0000000008087984 */ /* 0x000e220000000c00 */
[----:B------:R-:W-:Y:S01]  /*2350*/  LEA R5, R3, UR5, 0x2 ;  /* 0x0000000503057c11 */ /* 0x000fe2000f8e10ff */
[----:B------:R-:W-:Y:S01]  /*2360*/  FADD R14, R14, R7 ;  /* 0x000000070e0e7221 */ /* 0x000fe20000000000 */
[----:B------:R-:W-:-:S04]  /*2370*/  ISETP.GE.AND P0, PT, R13, R2, PT ;  /* 0x000000020d00720c */ /* 0x000fc80003f06270 */
[----:B------:R-:W-:Y:S01]  /*2380*/  SEL R13, R13, RZ, !P0 ;  /* 0x000000ff0d0d7207 */ /* 0x000fe20004000000 */
[----:B--2---:R-:W-:Y:S01]  /*2390*/  FADD R3, R27, R16 ;  /* 0x000000101b037221 */ /* 0x004fe20000000000 */
[----:B------:R-:W-:Y:S02]  /*23a0*/  FADD R16, R4, R17 ;  /* 0x0000001104107221 */ /* 0x000fe40000000000 */
[C---:B------:R-:W-:Y:S01]  /*23b0*/  IADD3 R27, PT, PT, R13.reuse, 0x4, RZ ;  /* 0x000000040d1b7810 */ /* 0x040fe20007ffe0ff */
[----:B------:R-:W1:Y:S01]  /*23c0*/  LDS.128 R4, [R5] ;  /* 0x0000000005047984 */ /* 0x000e620000000c00 */
[----:B------:R-:W-:Y:S01]  /*23d0*/  LEA R13, R13, UR5, 0x2 ;  /* 0x000000050d0d7c11 */ /* 0x000fe2000f8e10ff */
[----:B------:R-:W-:Y:S01]  /*23e0*/  FADD R26, R14, R19 ;  /* 0x000000130e1a7221 */ /* 0x000fe20000000000 */
[----:B------:R-:W-:Y:S01]  /*23f0*/  ISETP.GE.AND P0, PT, R27, R2, PT ;  /* 0x000000021b00720c */ /* 0x000fe20003f06270 */
[----:B------:R-:W-:-:S03]  /*2400*/  FADD R17, R15, R18 ;  /* 0x000000120f117221 */ /* 0x000fc60000000000 */
[----:B------:R-:W-:Y:S01]  /*2410*/  SEL R27, R27, RZ, !P0 ;  /* 0x000000ff1b1b7207 */ /* 0x000fe20004000000 */
[----:B------:R-:W2:Y:S03]  /*2420*/  LDS.128 R12, [R13] ;  /* 0x000000000d0c7984 */ /* 0x000ea60000000c00 */
[C---:B------:R-:W-:Y:S01]  /*2430*/  LEA R18, R27.reuse, UR5, 0x2 ;  /* 0x000000051b127c11 */ /* 0x040fe2000f8e10ff */
[----:B------:R-:W-:Y:S02]  /*2440*/  VIADD R19, R27, 0x4 ;  /* 0x000000041b137836 */ /* 0x000fe40000000000 */
[----:B---3--:R-:W-:Y:S01]  /*2450*/  FADD R3, R3, R20 ;  /* 0x0000001403037221 */ /* 0x008fe20000000000 */
[----:B------:R-:W-:Y:S01]  /*2460*/  FADD R28, R16, R21 ;  /* 0x00000015101c7221 */ /* 0x000fe20000000000 */
[----:B------:R-:W-:Y:S01]  /*2470*/  FADD R27, R17, R22 ;  /* 0x00000016111b7221 */ /* 0x000fe20000000000 */
[----:B------:R-:W-:Y:S01]  /*2480*/  FADD R26, R26, R23 ;  /* 0x000000171a1a7221 */ /* 0x000fe20000000000 */
[----:B------:R-:W-:-:S04]  /*2490*/  ISETP.GE.AND P0, PT, R19, R2, PT ;  /* 0x000000021300720c */ /* 0x000fc80003f06270 */
[----:B------:R-:W-:Y:S02]  /*24a0*/  SEL R20, R19, RZ, !P0 ;  /* 0x000000ff13147207 */ /* 0x000fe40004000000 */
[----:B------:R-:W3:Y:S02]  /*24b0*/  LDS.128 R16, [R18] ;  /* 0x0000000012107984 */ /* 0x000ee40000000c00 */
[----:B------:R-:W-:Y:S01]  /*24c0*/  IADD3 R21, PT, PT, R20, 0x4, RZ ;  /* 0x0000000414157810 */ /* 0x000fe20007ffe0ff */
[----:B0-----:R-:W-:-:S03]  /*24d0*/  FADD R23, R3, R8 ;  /* 0x0000000803177221 */ /* 0x001fc60000000000 */
[----:B------:R-:W-:Y:S01]  /*24e0*/  ISETP.GE.AND P0, PT, R21, R2, PT ;  /* 0x000000021500720c */ /* 0x000fe20003f06270 */
[----:B------:R-:W-:Y:S01]  /*24f0*/  FADD R28, R28, R9 ;  /* 0x000000091c1c7221 */ /* 0x000fe20000000000 */
[----:B------:R-:W-:Y:S01]  /*2500*/  FADD R27, R27, R10 ;  /* 0x0000000a1b1b7221 */ /* 0x000fe20000000000 */
[----:B------:R-:W-:Y:S01]  /*2510*/  LEA R8, R20, UR5, 0x2 ;  /* 0x0000000514087c11 */ /* 0x000fe2000f8e10ff */
[----:B------:R-:W-:Y:S01]  /*2520*/  FADD R26, R26, R11 ;  /* 0x0000000b1a1a7221 */ /* 0x000fe20000000000 */
[----:B------:R-:W-:-:S04]  /*2530*/  SEL R21, R21, RZ, !P0 ;  /* 0x000000ff15157207 */ /* 0x000fc80004000000 */
[----:B------:R-:W-:Y:S01]  /*2540*/  IADD3 R3, PT, PT, R21, 0x4, RZ ;  /* 0x0000000415037810 */ /* 0x000fe20007ffe0ff */
[----:B-1----:R-:W-:Y:S01]  /*2550*/  FADD R9, R23, R4 ;  /* 0x0000000417097221 */ /* 0x002fe20000000000 */
[----:B------:R-:W-:Y:S02]  /*2560*/  FADD R4, R28, R5 ;  /* 0x000000051c047221 */ /* 0x000fe40000000000 */
[----:B------:R-:W-:Y:S01]  /*2570*/  ISETP.GE.AND P0, PT, R3, R2, PT ;  /* 0x000000020300720c */ /* 0x000fe20003f06270 */
[----:B------:R-:W-:Y:S01]  /*2580*/  FADD R23, R27, R6 ;  /* 0x000000061b177221 */ /* 0x000fe20000000000 */
[----:B------:R-:W-:Y:S01]  /*2590*/  LEA R6, R21, UR5, 0x2 ;  /* 0x0000000515067c11 */ /* 0x000fe2000f8e10ff */
[----:B------:R-:W-:Y:S01]  /*25a0*/  FADD R28, R26, R7 ;  /* 0x000000071a1c7221 */ /* 0x000fe20000000000 */
[----:B------:R-:W-:Y:S01]  /*25b0*/  SEL R5, R3, RZ, !P0 ;  /* 0x000000ff03057207 */ /* 0x000fe20004000000 */
[----:B--2---:R-:W-:Y:S01]  /*25c0*/  FADD R3, R9, R12 ;  /* 0x0000000c09037221 */ /* 0x004fe20000000000 */
[----:B------:R-:W-:-:S02]  /*25d0*/  FADD R20, R4, R13 ;  /* 0x0000000d04147221 */ /* 0x000fc40000000000 */
[C---:B------:R-:W-:Y:S01]  /*25e0*/  IADD3 R27, PT, PT, R5.reuse, 0x4, RZ ;  /* 0x00000004051b7810 */ /* 0x040fe20007ffe0ff */
[----:B------:R-:W0:Y:S01]  /*25f0*/  LDS.128 R8, [R8] ;  /* 0x0000000008087984 */ /* 0x000e220000000c00 */
[----:B------:R-:W-:Y:S01]  /*2600*/  LEA R12, R5, UR5, 0x2 ;  /* 0x00000005050c7c11 */ /* 0x000fe2000f8e10ff */
[----:B------:R-:W-:Y:S01]  /*2610*/  FADD R23, R23, R14 ;  /* 0x0000000e17177221 */ /* 0x000fe20000000000 */
[C---:B------:R-:W-:Y:S01]  /*2620*/  ISETP.GE.AND P0, PT, R27.reuse, R2, PT ;  /* 0x000000021b00720c */ /* 0x040fe20003f06270 */
[----:B------:R-:W1:Y:S01]  /*2630*/  LDS.128 R4, [R6] ;  /* 0x0000000006047984 */ /* 0x000e620000000c00 */
[----:B------:R-:W-:Y:S02]  /*2640*/  FADD R28, R28, R15 ;  /* 0x0000000f1c1c7221 */ /* 0x000fe40000000000 */
[----:B------:R-:W-:Y:S01]  /*2650*/  SEL R26, R27, RZ, !P0 ;  /* 0x000000ff1b1a7207 */ /* 0x000fe20004000000 */
[----:B------:R-:W2:Y:S03]  /*2660*/  LDS.128 R12, [R12] ;  /* 0x000000000c0c7984 */ /* 0x000ea60000000c00 */
[----:B------:R-:W-:Y:S01]  /*2670*/  LEA R21, R26, UR5, 0x2 ;  /* 0x000000051a157c11 */ /* 0x000fe2000f8e10ff */
[----:B---3--:R-:W-:Y:S01]  /*2680*/  FADD R3, R3, R16 ;  /* 0x0000001003037221 */ /* 0x008fe20000000000 */
[----:B------:R-:W-:Y:S01]  /*2690*/  FADD R16, R20, R17 ;  /* 0x0000001114107221 */ /* 0x000fe20000000000 */
[----:B------:R-:W-:Y:S01]  /*26a0*/  FADD R17, R23, R18 ;  /* 0x0000001217117221 */ /* 0x000fe20000000000 */
[----:B------:R-:W-:-:S02]  /*26b0*/  FADD R28, R28, R19 ;  /* 0x000000131c1c7221 */ /* 0x000fc40000000000 */
[----:B------:R-:W3:Y:S01]  /*26c0*/  LDS.128 R20, [R21] ;  /* 0x0000000015147984 */ /* 0x000ee20000000c00 */
[----:B0-----:R-:W-:Y:S01]  /*26d0*/  FADD R3, R3, R8 ;  /* 0x0000000803037221 */ /* 0x001fe20000000000 */
[----:B------:R-:W-:Y:S01]  /*26e0*/  FADD R16, R16, R9 ;  /* 0x0000000910107221 */ /* 0x000fe20000000000 */
[----:B------:R-:W-:Y:S01]  /*26f0*/  FADD R17, R17, R10 ;  /* 0x0000000a11117221 */ /* 0x000fe20000000000 */
[----:B------:R-:W-:Y:S01]  /*2700*/  FADD R28, R28, R11 ;  /* 0x0000000b1c1c7221 */ /* 0x000fe20000000000 */
[----:B-1----:R-:W-:Y:S01]  /*2710*/  FADD R3, R3, R4 ;  /* 0x0000000403037221 */ /* 0x002fe20000000000 */
[----:B------:R-:W-:Y:S01]  /*2720*/  FADD R16, R16, R5 ;  /* 0x0000000510107221 */ /* 0x000fe20000000000 */
[----:B------:R-:W-:Y:S01]  /*2730*/  FADD R17, R17, R6 ;  /* 0x0000000611117221 */ /* 0x000fe20000000000 */
[----:B------:R-:W-:Y:S01]  /*2740*/  FADD R28, R28, R7 ;  /* 0x000000071c1c7221 */ /* 0x000fe20000000000 */
[----:B------:R-:W-:Y:S01]  /*2750*/  IADD3 R5, PT, PT, R26, 0x4, RZ ;  /* 0x000000041a057810 */ /* 0x000fe20007ffe0ff */
[----:B--2---:R-:W-:Y:S01]  /*2760*/  FADD R3, R3, R12 ;  /* 0x0000000c03037221 */ /* 0x004fe20000000000 */
[----:B------:R-:W-:Y:S01]  /*2770*/  FADD R16, R16, R13 ;  /* 0x0000000d10107221 */ /* 0x000fe20000000000 */
[----:B------:R-:W-:Y:S01]  /*2780*/  FADD R17, R17, R14 ;  /* 0x0000000e11117221 */ /* 0x000fe20000000000 */
[----:B------:R-:W-:Y:S01]  /*2790*/  FADD R28, R28, R15 ;  /* 0x0000000f1c1c7221 */ /* 0x000fe20000000000 */
[----:B------:R-:W-:Y:S01]  /*27a0*/  ISETP.GE.AND P0, PT, R5, R2, PT ;  /* 0x000000020500720c */ /* 0x000fe20003f06270 */
[----:B---3--:R-:W-:Y:S01]  /*27b0*/  FADD R3, R3, R20 ;  /* 0x0000001403037221 */ /* 0x008fe20000000000 */
[----:B------:R-:W-:Y:S01]  /*27c0*/  FADD R26, R16, R21 ;  /* 0x00000015101a7221 */ /* 0x000fe20000000000 */
[----:B------:R-:W-:Y:S01]  /*27d0*/  FADD R21, R17, R22 ;  /* 0x0000001611157221 */ /* 0x000fe20000000000 */
[----:B------:R-:W-:Y:S01]  /*27e0*/  FADD R20, R28, R23 ;  /* 0x000000171c147221 */ /* 0x000fe20000000000 */
[----:B------:R-:W-:Y:S01]  /*27f0*/  SEL R5, R5, RZ, !P0 ;  /* 0x000000ff05057207 */ /* 0x000fe20004000000 */
[----:B------:R-:W-:Y:S07]  /*2800*/  BRA.U UP0, `(.L_x_4) ;  /* 0xffffffd900e87547 */ /* 0x000fee000b83ffff */
.L_x_3:
[----:B------:R-:W-:Y:S01]  /*2810*/  BAR.SYNC.DEFER_BLOCKING 0x0 ;  /* 0x0000000000007b1d */ /* 0x000fe20000010000 */
[----:B------:R-:W-:Y:S02]  /*2820*/  CS2R R8, SR_CLOCKLO ;  /* 0x0000000000087805 */ /* 0x000fe40000015000 */
[----:B------:R-:W-:-:S13]  /*2830*/  ISETP.NE.AND P0, PT, R0, RZ, PT ;  /* 0x000000ff0000720c */ /* 0x000fda0003f05270 */
[----:B------:R-:W-:Y:S05]  /*2840*/  @P0 EXIT ;  /* 0x000000000000094d */ /* 0x000fea0003800000 */
[----:B0-----:R-:W0:Y:S01]  /*2850*/  LDC.64 R4, c[0x0][0x380] ;  /* 0x0000e000ff047b82 */ /* 0x001e220000000a00 */
[----:B------:R-:W0:Y:S01]  /*2860*/  LDCU.64 UR4, c[0x0][0x358] ;  /* 0x00006b00ff0477ac */ /* 0x000e220008000a00 */
[----:B------:R-:W-:Y:S01]  /*2870*/  FADD R26, R26, R3 ;  /* 0x000000031a1a7221 */ /* 0x000fe20000000000 */
[----:B------:R-:W-:-:S03]  /*2880*/  IADD3 R2, P0, PT, -R24, R8, RZ ;  /* 0x0000000818027210 */ /* 0x000fc60007f1e1ff */
[----:B------:R-:W-:Y:S01]  /*2890*/  FADD R21, R26, R21 ;  /* 0x000000151a157221 */ /* 0x000fe20000000000 */
[----:B------:R-:W-:Y:S01]  /*28a0*/  IADD3.X R3, PT, PT, ~R25, R9, RZ, P0, !PT ;  /* 0x0000000919037210 */ /* 0x000fe200007fe5ff */
[----:B------:R-:W1:Y:S02]  /*28b0*/  LDC.64 R6, c[0x0][0x388] ;  /* 0x0000e200ff067b82 */ /* 0x000e640000000a00 */
[----:B------:R-:W-:Y:S02]  /*28c0*/  FADD R21, R21, R20 ;  /* 0x0000001415157221 */ /* 0x000fe40000000000 */
[----:B0-----:R-:W-:Y:S04]  /*28d0*/  STG.E.64 desc[UR4][R4.64], R2 ;  /* 0x0000000204007986 */ /* 0x001fe8000c101b04 */
[----:B-1----:R-:W-:Y:S01]  /*28e0*/  STG.E desc[UR4][R6.64], R21 ;  /* 0x0000001506007986 */ /* 0x002fe2000c101904 */
[----:B------:R-:W-:Y:S05]  /*28f0*/  EXIT ;  /* 0x000000000000794d */ /* 0x000fea0003800000 */
.L_x_5:
[----:B------:R-:W-:-:S00]  /*2900*/  BRA `(.L_x_5) ;  /* 0xfffffffc00fc7947 */ /* 0x000fc0000383ffff */
[----:B------:R-:W-:-:S00]  /*2910*/  NOP ;  /* 0x0000000000007918 */ /* 0x000fc00000000000 */
        /* <DEDUP_REMOVED lines=14> */
.L_x_63:


//--------------------- .text._Z16micro_lds_kernelILi32EEvPmPfii --------------------------
	.section	.text._Z16micro_lds_kernelILi32EEvPmPfii,"ax",@progbits
	.align	128
        .global         _Z16micro_lds_kernelILi32EEvPmPfii
        .type           _Z16micro_lds_kernelILi32EEvPmPfii,@function
        .size           _Z16micro_lds_kernelILi32EEvPmPfii,(.L_x_64 - _Z16micro_lds_kernelILi32EEvPmPfii)
        .other          _Z16micro_lds_kernelILi32EEvPmPfii,@"STO_CUDA_ENTRY STV_DEFAULT"
_Z16micro_lds_kernelILi32EEvPmPfii:
.text._Z16micro_lds_kernelILi32EEvPmPfii:
        /* <DEDUP_REMOVED lines=11> */
.L_x_8:
[C---:B0-----:R-:W-:Y:S02]  /*00b0*/  LOP3.LUT R4, R3.reuse, 0x3ff, RZ, 0xc0, !PT ;  /* 0x000003ff03047812 */ /* 0x041fe400078ec0ff */
[----:B------:R-:W-:Y:S01]  /*00c0*/  LEA R5, R3, R2, 0x2 ;  /* 0x0000000203057211 */ /* 0x000fe200078e10ff */
[----:B-1----:R-:W-:Y:S01]  /*00d0*/  IMAD.IADD R3, R6, 0x1, R3 ;  /* 0x0000000106037824 */ /* 0x002fe200078e0203 */
[----:B------:R-:W-:-:S04]  /*00e0*/  I2FP.F32.U32 R4, R4 ;  /* 0x0000000400047245 */ /* 0x000fc80000201000 */
[----:B------:R-:W-:Y:S01]  /*00f0*/  ISETP.GE.AND P0, PT, R3, R7, PT ;  /* 0x000000070300720c */ /* 0x000fe20003f06270 */
[----:B------:R-:W-:-:S05]  /*0100*/  FMUL R4, R4, 0.25 ;  /* 0x3e80000004047820 */ /* 0x000fca0000400000 */
[----:B------:R0:W-:Y:S07]  /*0110*/  STS [R5], R4 ;  /* 0x0000000405007388 */ /* 0x0001ee0000000800 */
[----:B------:R-:W-:Y:S05]  /*0120*/  @!P0 BRA `(.L_x_8) ;  /* 0xfffffffc00e08947 */ /* 0x000fea000383ffff */
.L_x_7:
[----:B------:R-:W-:Y:S05]  /*0130*/  BSYNC.RECONVERGENT B0 ;  /* 0x0000000000007941 */ /* 0x000fea0003800200 */
.L_x_6:
[----:B------:R-:W-:Y:S08]  /*0140*/  BAR.SYNC.DEFER_BLOCKING 0x0 ;  /* 0x0000000000007b1d */ /* 0x000ff00000010000 */
[----:B------:R-:W-:Y:S01]  /*0150*/  BAR.SYNC.DEFER_BLOCKING 0x0 ;  /* 0x0000000000007b1d */ /* 0x000fe20000010000 */
[----:B------:R-:W-:-:S05]  /*0160*/  CS2R R24, SR_CLOCKLO ;  /* 0x0000000000187805 */ /* 0x000fca0000015000 */
[----:B------:R-:W1:Y:S01]  /*0170*/  LDCU UR4, c[0x0][0x390] ;  /* 0x00007200ff0477ac */ /* 0x000e620008000800 */
[----:B------:R-:W-:Y:S01]  /*0180*/  HFMA2 R3, -RZ, RZ, 0, 0 ;  /* 0x00000000ff037431 */ /* 0x000fe200000001ff */
[----:B------:R-:W-:Y:S02]  /*0190*/  MOV R26, RZ ;  /* 0x000000ff001a7202 */ /* 0x000fe40000000f00 */
[----:B------:R-:W-:Y:S01]  /*01a0*/  CS2R R20, SRZ ;  /* 0x0000000000147805 */ /* 0x000fe2000001ff00 */
[----:B-1----:R-:W-:-:S09]  /*01b0*/  UISETP.GE.AND UP0, UPT, UR4, 0x1, UPT ;  /* 0x000000010400788c */ /* 0x002fd2000bf06270 */
[----:B------:R-:W-:Y:S05]  /*01c0*/  BRA.U !UP0, `(.L_x_9) ;  /* 0x0000001508107547 */ /* 0x000fea000b800000 */
[----:B------:R-:W-:Y:S01]  /*01d0*/  VIADD R2, R7, 0xfffffffc ;  /* 0xfffffffc07027836 */ /* 0x000fe20000000000 */
[----:B------:R-:W1:Y:S01]  /*01e0*/  S2UR UR6, SR_CgaCtaId ;  /* 0x00000000000679c3 */ /* 0x000e620000008800 */
[----:B------:R-:W-:Y:S01]  /*01f0*/  IMAD.SHL.U32 R3, R0, 0x4, RZ ;  /* 0x0000000400037824 */ /* 0x000fe200078e00ff */
[----:B------:R-:W-:Y:S02]  /*0200*/  CS2R R20, SRZ ;  /* 0x0000000000147805 */ /* 0x000fe4000001ff00 */
[----:B------:R-:W-:Y:S01]  /*0210*/  MOV R26, RZ ;  /* 0x000000ff001a7202 */ /* 0x000fe20000000f00 */
[----:B------:R-:W-:Y:S01]  /*0220*/  UMOV UR5, 0x400 ;  /* 0x0000040000057882 */ /* 0x000fe20000000000 */
[-C--:B------:R-:W-:Y:S01]  /*0230*/  IABS R8, R2.reuse ;  /* 0x0000000200087213 */ /* 0x080fe20000000000 */
[----:B------:R-:W-:Y:S01]  /*0240*/  UIADD3 UR4, UPT, UPT, -UR4, URZ, URZ ;  /* 0x000000ff04047290 */ /* 0x000fe2000fffe1ff */
[----:B------:R-:W-:Y:S02]  /*0250*/  LOP3.LUT R3, R3, 0x7c, RZ, 0xc0, !PT ;  /* 0x0000007c03037812 */ /* 0x000fe400078ec0ff */
[----:B------:R-:W2:Y:S01]  /*0260*/  I2F.RP R6, R8 ;  /* 0x0000000800067306 */ /* 0x000ea20000209400 */
[----:B------:R-:W-:-:S02]  /*0270*/  IABS R10, R2 ;  /* 0x00000002000a7213 */ /* 0x000fc40000000000 */
[----:B------:R-:W-:Y:S02]  /*0280*/  IABS R9, R3 ;  /* 0x0000000300097213 */ /* 0x000fe40000000000 */
[----:B------:R-:W-:Y:S02]  /*0290*/  ISETP.GE.AND P2, PT, R3, RZ, PT ;  /* 0x000000ff0300720c */ /* 0x000fe40003f46270 */
[----:B------:R-:W-:Y:S01]  /*02a0*/  MOV R3, RZ ;  /* 0x000000ff00037202 */ /* 0x000fe20000000f00 */
[----:B--2---:R-:W0:Y:S01]  /*02b0*/  MUFU.RCP R6, R6 ;  /* 0x0000000600067308 */ /* 0x004e220000001000 */
[----:B-1----:R-:W-:Y:S01]  /*02c0*/  ULEA UR5, UR6, UR5, 0x18 ;  /* 0x0000000506057291 */ /* 0x002fe2000f8ec0ff */
[----:B0-----:R-:W-:Y:S02]  /*02d0*/  IADD3 R4, PT, PT, R6, 0xffffffe, RZ ;  /* 0x0ffffffe06047810 */ /* 0x001fe40007ffe0ff */
[----:B------:R-:W-:-:S04]  /*02e0*/  IADD3 R6, PT, PT, RZ, -R10, RZ ;  /* 0x8000000aff067210 */ /* 0x000fc80007ffe0ff */
[----:B------:R0:W1:Y:S02]  /*02f0*/  F2I.FTZ.U32.TRUNC.NTZ R5, R4 ;  /* 0x0000000400057305 */ /* 0x000064000021f000 */
[----:B0-----:R-:W-:Y:S02]  /*0300*/  MOV R4, RZ ;  /* 0x000000ff00047202 */ /* 0x001fe40000000f00 */
[----:B-1----:R-:W-:-:S05]  /*0310*/  IADD3 R7, PT, PT, RZ, -R5, RZ ;  /* 0x80000005ff077210 */ /* 0x002fca0007ffe0ff */
[----:B------:R-:W-:-:S04]  /*0320*/  IMAD R7, R7, R8, RZ ;  /* 0x0000000807077224 */ /* 0x000fc800078e02ff */
[----:B------:R-:W-:-:S04]  /*0330*/  IMAD.HI.U32 R5, R5, R7, R4 ;  /* 0x0000000705057227 */ /* 0x000fc800078e0004 */
[----:B------:R-:W-:-:S04]  /*0340*/  IMAD.MOV.U32 R4, RZ, RZ, R9 ;  /* 0x000000ffff047224 */ /* 0x000fc800078e0009 */
        /* <DEDUP_REMOVED lines=9> */
.L_x_10:
[C---:B------:R-:W-:Y:S01]  /*03e0*/  VIADD R7, R5.reuse, 0x4 ;  /* 0x0000000405077836 */ /* 0x040fe20000000000 */
[----:B------:R-:W-:Y:S01]  /*03f0*/  LEA R12, R5, UR5, 0x2 ;  /* 0x00000005050c7c11 */ /* 0x000fe2000f8e10ff */
[----:B------:R-:W-:-:S03]  /*0400*/  UIADD3 UR4, UPT, UPT, UR4, 0x1, URZ ;  /* 0x0000000104047890 */ /* 0x000fc6000fffe0ff */
[C---:B------:R-:W-:Y:S01]  /*0410*/  ISETP.GE.AND P0, PT, R7.reuse, R2, PT ;  /* 0x000000020700720c */ /* 0x040fe20003f06270 */
[----:B------:R-:W-:Y:S01]  /*0420*/  UISETP.NE.AND UP0, UPT, UR4, URZ, UPT ;  /* 0x000000ff0400728c */ /* 0x000fe2000bf05270 */
[----:B------:R-:W0:Y:S02]  /*0430*/  LDS.128 R12, [R12] ;  /* 0x000000000c0c7984 */ /* 0x000e240000000c00 */
[----:B------:R-:W-:-:S04]  /*0440*/  SEL R7, R7, RZ, !P0 ;  /* 0x000000ff07077207 */ /* 0x000fc80004000000 */
[C---:B------:R-:W-:Y:S02]  /*0450*/  IADD3 R5, PT, PT, R7.reuse, 0x4, RZ ;  /* 0x0000000407057810 */ /* 0x040fe40007ffe0ff */
[----:B------:R-:W-:Y:S02]  /*0460*/  LEA R7, R7, UR5, 0x2 ;  /* 0x0000000507077c11 */ /* 0x000fe4000f8e10ff */
[----:B------:R-:W-:-:S04]  /*0470*/  ISETP.GE.AND P0, PT, R5, R2, PT ;  /* 0x000000020500720c */ /* 0x000fc80003f06270 */
[----:B------:R-:W-:Y:S02]  /*0480*/  SEL R8, R5, RZ, !P0 ;  /* 0x000000ff05087207 */ /* 0x000fe40004000000 */
[----:B------:R-:W1:Y:S02]  /*0490*/  LDS.128 R4, [R7] ;  /* 0x0000000007047984 */ /* 0x000e640000000c00 */
[C---:B------:R-:W-:Y:S02]  /*04a0*/  IADD3 R17, PT, PT, R8.reuse, 0x4, RZ ;  /* 0x0000000408117810 */ /* 0x040fe40007ffe0ff */
[----:B------:R-:W-:Y:S02]  /*04b0*/  LEA R9, R8, UR5, 0x2 ;  /* 0x0000000508097c11 */ /* 0x000fe4000f8e10ff */
[----:B------:R-:W-:-:S04]  /*04c0*/  ISETP.GE.AND P0, PT, R17, R2, PT ;  /* 0x000000021100720c */ /* 0x000fc80003f06270 */
[----:B------:R-:W-:Y:S01]  /*04d0*/  SEL R17, R17, RZ, !P0 ;  /* 0x000000ff11117207 */ /* 0x000fe20004000000 */
[----:B------:R-:W2:Y:S04]  /*04e0*/  LDS.128 R8, [R9] ;  /* 0x0000000009087984 */ /* 0x000ea80000000c00 */
[C---:B------:R-:W-:Y:S01]  /*04f0*/  VIADD R23, R17.reuse, 0x4 ;  /* 0x0000000411177836 */ /* 0x040fe20000000000 */
[----:B------:R-:W-:-:S04]  /*0500*/  LEA R17, R17, UR5, 0x2 ;  /* 0x0000000511117c11 */ /* 0x000fc8000f8e10ff */
[C---:B------:R-:W-:Y:S02]  /*0510*/  ISETP.GE.AND P0, PT, R23.reuse, R2, PT ;  /* 0x000000021700720c */ /* 0x040fe40003f06270 */
[----:B------:R-:W3:Y:S02]  /*0520*/  LDS.128 R16, [R17] ;  /* 0x0000000011107984 */ /* 0x000ee40000000c00 */
[----:B------:R-:W-:Y:S01]  /*0530*/  SEL R22, R23, RZ, !P0 ;  /* 0x000000ff17167207 */ /* 0x000fe20004000000 */
[----:B0-----:R-:W-:Y:S01]  /*0540*/  FADD R23, R12, R3 ;  /* 0x000000030c177221 */ /* 0x001fe20000000000 */
[----:B------:R-:W-:Y:S01]  /*0550*/  FADD R12, R15, R20 ;  /* 0x000000140f0c7221 */ /* 0x000fe20000000000 */
[----:B------:R-:W-:Y:S01]  /*0560*/  FADD R26, R13, R26 ;  /* 0x0000001a0d1a7221 */ /* 0x000fe20000000000 */
[----:B------:R-:W-:Y:S01]  /*0570*/  IADD3 R27, PT, PT, R22, 0x4, RZ ;  /* 0x00000004161b7810 */ /* 0x000fe20007ffe0ff */
[----:B------:R-:W-:Y:S01]  /*0580*/  FADD R13, R14, R21 ;  /* 0x000000150e0d7221 */ /* 0x000fe20000000000 */
[----:B------:R-:W-:-:S02]  /*0590*/  LEA R22, R22, UR5, 0x2 ;  /* 0x0000000516167c11 */ /* 0x000fc4000f8e10ff */
[----:B------:R-:W-:-:S04]  /*05a0*/  ISETP.GE.AND P0, PT, R27, R2, PT ;  /* 0x000000021b00720c */ /* 0x000fc80003f06270 */
[----:B------:R-:W-:-:S04]  /*05b0*/  SEL R3, R27, RZ, !P0 ;  /* 0x000000ff1b037207 */ /* 0x000fc80004000000 */
[----:B------:R-:W-:Y:S01]  /*05c0*/  IADD3 R15, PT, PT, R3, 0x4, RZ ;  /* 0x00000004030f7810 */ /* 0x000fe20007ffe0ff */
[----:B-1----:R-:W-:Y:S01]  /*05d0*/  FADD R27, R23, R4 ;  /* 0x00000004171b7221 */ /* 0x002fe20000000000 */
[----:B------:R-:W-:Y:S01]  /*05e0*/  FADD R4, R26, R5 ;  /* 0x000000051a047221 */ /* 0x000fe20000000000 */
[----:B------:R-:W0:Y:S01]  /*05f0*/  LDS.128 R20, [R22] ;  /* 0x0000000016147984 */ /* 0x000e220000000c00 */
[----:B------:R-:W-:Y:S01]  /*0600*/  ISETP.GE.AND P0, PT, R15, R2, PT ;  /* 0x000000020f00720c */ /* 0x000fe20003f06270 */
[----:B------:R-:W-:Y:S01]  /*0610*/  FADD R26, R12, R7 ;  /* 0x000000070c1a7221 */ /* 0x000fe20000000000 */
[----:B------:R-:W-:Y:S01]  /*0620*/  LEA R5, R3, UR5, 0x2 ;  /* 0x0000000503057c11 */ /* 0x000fe2000f8e10ff */
[----:B------:R-:W-:Y:S01]  /*0630*/  FADD R13, R13, R6 ;  /* 0x000000060d0d7221 */ /* 0x000fe20000000000 */
[----:B------:R-:W-:Y:S01]  /*0640*/  SEL R14, R15, RZ, !P0 ;  /* 0x000000ff0f0e7207 */ /* 0x000fe20004000000 */
[----:B--2---:R-:W-:Y:S01]  /*0650*/  FADD R12, R4, R9 ;  /* 0x00000009040c7221 */ /* 0x004fe20000000000 */
[----:B------:R-:W-:-:S03]  /*0660*/  FADD R3, R27, R8 ;  /* 0x000000081b037221 */ /* 0x000fc60000000000 */
[C---:B------:R-:W-:Y:S01]  /*0670*/  VIADD R15, R14.reuse, 0x4 ;  /* 0x000000040e0f7836 */ /* 0x040fe20000000000 */
[----:B------:R-:W1:Y:S01]  /*0680*/  LDS.128 R4, [R5] ;  /* 0x0000000005047984 */ /* 0x000e620000000c00 */
[----:B------:R-:W-:Y:S01]  /*0690*/  LEA R8, R14, UR5, 0x2 ;  /* 0x000000050e087c11 */ /* 0x000fe2000f8e10ff */
[----:B------:R-:W-:Y:S01]  /*06a0*/  FADD R13, R13, R10 ;  /* 0x0000000a0d0d7221 */ /* 0x000fe20000000000 */
[----:B------:R-:W-:Y:S01]  /*06b0*/  FADD R26, R26, R11 ;  /* 0x0000000b1a1a7221 */ /* 0x000fe20000000000 */
[----:B------:R-:W-:-:S03]  /*06c0*/  ISETP.GE.AND P0, PT, R15, R2, PT ;  /* 0x000000020f00720c */ /* 0x000fc60003f06270 */
[----:B------:R-:W2:Y:S01]  /*06d0*/  LDS.128 R8, [R8] ;  /* 0x0000000008087984 */ /* 0x000ea20000000c00 */
[----:B------:R-:W-:Y:S01]  /*06e0*/  SEL R15, R15, RZ, !P0 ;  /* 0x000000ff0f0f7207 */ /* 0x000fe20004000000 */
[----:B---3--:R-:W-:Y:S01]  /*06f0*/  FADD R3, R3, R16 ;  /* 0x0000001003037221 */ /* 0x008fe20000000000 */
[----:B------:R-:W-:Y:S01]  /*0700*/  FADD R26, R26, R19 ;  /* 0x000000131a1a7221 */ /* 0x000fe20000000000 */
[----:B------:R-:W-:Y:S01]  /*0710*/  FADD R28, R12, R17 ;  /* 0x000000110c1c7221 */ /* 0x000fe20000000000 */
[----:B------:R-:W-:Y:S01]  /*0720*/  IADD3 R27, PT, PT, R15, 0x4, RZ ;  /* 0x000000040f1b7810 */ /* 0x000fe20007ffe0ff */
[----:B------:R-:W-:Y:S01]  /*0730*/  FADD R17, R13, R18 ;  /* 0x000000120d117221 */ /* 0x000fe20000000000 */
[----:B------:R-:W-:Y:S02]  /*0740*/  LEA R15, R15, UR5, 0x2 ;  /* 0x000000050f0f7c11 */ /* 0x000fe4000f8e10ff */
[----:B------:R-:W-:-:S04]  /*0750*/  ISETP.GE.AND P0, PT, R27, R2, PT ;  /* 0x000000021b00720c */ /* 0x000fc80003f06270 */
[----:B------:R-:W-:Y:S01]  /*0760*/  SEL R16, R27, RZ, !P0 ;  /* 0x000000ff1b107207 */ /* 0x000fe20004000000 */
[----:B------:R-:W3:Y:S03]  /*0770*/  LDS.128 R12, [R15] ;  /* 0x000000000f0c7984 */ /* 0x000ee60000000c00 */
[----:B------:R-:W-:-:S04]  /*0780*/  IADD3 R19, PT, PT, R16, 0x4, RZ ;  /* 0x0000000410137810 */ /* 0x000fc80007ffe0ff */
[-C--:B------:R-:W-:Y:S01]  /*0790*/  ISETP.GE.AND P0, PT, R19, R2.reuse, PT ;  /* 0x000000021300720c */ /* 0x080fe20003f06270 */
        /* <DEDUP_REMOVED lines=16> */
[----:B--2---:R-:W-:Y:S01]  /*08a0*/  FADD R3, R27, R8 ;  /* 0x000000081b037221 */ /* 0x004fe20000000000 */
[----:B------:R-:W-:Y:S01]  /*08b0*/  FADD R16, R16, R9 ;  /* 0x0000000910107221 */ /* 0x000fe20000000000 */
[C---:B------:R-:W-:Y:S01]  /*08c0*/  IADD3 R19, PT, PT, R18.reuse, 0x4, RZ ;  /* 0x0000000412137810 */ /* 0x040fe20007ffe0ff */
        /* <DEDUP_REMOVED lines=13> */
[----:B------:R-:W-:Y:S01]  /*09a0*/  SEL R12, R27, RZ, !P0 ;  /* 0x000000ff1b0c7207 */ /* 0x000fe20004000000 */
[----:B------:R-:W3:Y:S04]  /*09b0*/  LDS.128 R16, [R19] ;  /* 0x0000000013107984 */ /* 0x000ee80000000c00 */
[C---:B------:R-:W-:Y:S02]  /*09c0*/  VIADD R27, R12.reuse, 0x4 ;  /* 0x000000040c1b7836 */ /* 0x040fe40000000000 */
[----:B0-----:R-:W-:Y:S01]  /*09d0*/  FADD R15, R3, R20 ;  /* 0x00000014030f7221 */ /* 0x001fe20000000000 */
[----:B------:R-:W-:Y:S01]  /*09e0*/  LEA R12, R12, UR5, 0x2 ;  /* 0x000000050c0c7c11 */ /* 0x000fe2000f8e10ff */
[----:B------:R-:W-:Y:S01]  /*09f0*/  FADD R26, R26, R23 ;  /* 0x000000171a1a7221 */ /* 0x000fe20000000000 */
[----:B------:R-:W-:Y:S01]  /*0a00*/  FADD R28, R28, R21 ;  /* 0x000000151c1c7221 */ /* 0x000fe20000000000 */
[----:B------:R-:W-:Y:S01]  /*0a10*/  ISETP.GE.AND P0, PT, R27, R2, PT ;  /* 0x000000021b00720c */ /* 0x000fe20003f06270 */
[----:B------:R-:W-:-:S03]  /*0a20*/  FADD R21, R13, R22 ;  /* 0x000000160d157221 */ /* 0x000fc60000000000 */
[----:B------:R-:W-:Y:S01]  /*0a30*/  SEL R3, R27, RZ, !P0 ;  /* 0x000000ff1b037207 */ /* 0x000fe20004000000 */
[----:B-1----:R-:W-:-:S03]  /*0a40*/  FADD R27, R15, R4 ;  /* 0x000000040f1b7221 */ /* 0x002fc60000000000 */
[C---:B------:R-:W-:Y:S01]  /*0a50*/  IADD3 R23, PT, PT, R3.reuse, 0x4, RZ ;  /* 0x0000000403177810 */ /* 0x040fe20007ffe0ff */
[----:B------:R-:W0:Y:S01]  /*0a60*/  LDS.128 R12, [R12] ;  /* 0x000000000c0c7984 */ /* 0x000e220000000c00 */
[----:B------:R-:W-:Y:S01]  /*0a70*/  LEA R4, R3, UR5, 0x2 ;  /* 0x0000000503047c11 */ /* 0x000fe2000f8e10ff */
[----:B------:R-:W-:Y:S01]  /*0a80*/  FADD R20, R28, R5 ;  /* 0x000000051c147221 */ /* 0x000fe20000000000 */
[----:B------:R-:W-:Y:S01]  /*0a90*/  ISETP.GE.AND P0, PT, R23, R2, PT ;  /* 0x000000021700720c */ /* 0x000fe20003f06270 */
[----:B------:R-:W-:Y:S01]  /*0aa0*/  FADD R21, R21, R6 ;  /* 0x0000000615157221 */ /* 0x000fe20000000000 */
[----:B------:R-:W-:Y:S02]  /*0ab0*/  FADD R26, R26, R7 ;  /* 0x000000071a1a7221 */ /* 0x000fe40000000000 */
        /* <DEDUP_REMOVED lines=9> */
[----:B------:R-:W-:Y:S01]  /*0b50*/  SEL R23, R23, RZ, !P0 ;  /* 0x000000ff17177207 */ /* 0x000fe20004000000 */
[----:B------:R-:W2:Y:S01]  /*0b60*/  LDS.128 R8, [R8] ;  /* 0x0000000008087984 */ /* 0x000ea20000000c00 */
[----:B---3--:R-:W-:Y:S02]  /*0b70*/  FADD R3, R3, R16 ;  /* 0x0000001003037221 */ /* 0x008fe40000000000 */
[C---:B------:R-:W-:Y:S01]  /*0b80*/  LEA R16, R23.reuse, UR5, 0x2 ;  /* 0x0000000517107c11 */ /* 0x040fe2000f8e10ff */
[----:B------:R-:W-:Y:S02]  /*0b90*/  VIADD R27, R23, 0x4 ;  /* 0x00000004171b7836 */ /* 0x000fe40000000000 */
[----:B------:R-:W-:Y:S01]  /*0ba0*/  FADD R20, R20, R17 ;  /* 0x0000001114147221 */ /* 0x000fe20000000000 */
[----:B------:R-:W-:Y:S01]  /*0bb0*/  FADD R21, R21, R18 ;  /* 0x0000001215157221 */ /* 0x000fe20000000000 */
[----:B------:R-:W-:Y:S01]  /*0bc0*/  FADD R22, R22, R19 ;  /* 0x0000001316167221 */ /* 0x000fe20000000000 */
[C---:B------:R-:W-:Y:S01]  /*0bd0*/  ISETP.GE.AND P0, PT, R27.reuse, R2, PT ;  /* 0x000000021b00720c */ /* 0x040fe20003f06270 */
[----:B------:R-:W3:Y:S03]  /*0be0*/  LDS.128 R16, [R16] ;  /* 0x0000000010107984 */ /* 0x000ee60000000c00 */
[----:B------:R-:W-:-:S04]  /*0bf0*/  SEL R23, R27, RZ, !P0 ;  /* 0x000000ff1b177207 */ /* 0x000fc80004000000 */
[C---:B------:R-:W-:Y:S02]  /*0c00*/  IADD3 R27, PT, PT, R23.reuse, 0x4, RZ ;  /* 0x00000004171b7810 */ /* 0x040fe40007ffe0ff */
[----:B------:R-:W-:Y:S01]  /*0c10*/  LEA R23, R23, UR5, 0x2 ;  /* 0x0000000517177c11 */ /* 0x000fe2000f8e10ff */
[----:B0-----:R-:W-:Y:S01]  /*0c20*/  FADD R29, R3, R12 ;  /* 0x0000000c031d7221 */ /* 0x001fe20000000000 */
[----:B------:R-:W-:Y:S01]  /*0c30*/  ISETP.GE.AND P0, PT, R27, R2, PT ;  /* 0x000000021b00720c */ /* 0x000fe20003f06270 */
[----:B------:R-:W-:Y:S01]  /*0c40*/  FADD R20, R20, R13 ;  /* 0x0000000d14147221 */ /* 0x000fe20000000000 */
[----:B------:R-:W-:Y:S01]  /*0c50*/  FADD R13, R21, R14 ;  /* 0x0000000e150d7221 */ /* 0x000fe20000000000 */
[----:B------:R-:W-:Y:S01]  /*0c60*/  FADD R12, R22, R15 ;  /* 0x0000000f160c7221 */ /* 0x000fe20000000000 */
[----:B------:R-:W-:Y:S01]  /*0c70*/  SEL R3, R27, RZ, !P0 ;  /* 0x000000ff1b037207 */ /* 0x000fe20004000000 */
[----:B-1----:R-:W-:-:S03]  /*0c80*/  FADD R29, R29, R4 ;  /* 0x000000041d1d7221 */ /* 0x002fc60000000000 */
[C---:B------:R-:W-:Y:S01]  /*0c90*/  IADD3 R27, PT, PT, R3.reuse, 0x4, RZ ;  /* 0x00000004031b7810 */ /* 0x040fe20007ffe0ff */
[----:B------:R-:W-:Y:S01]  /*0ca0*/  FADD R4, R20, R5 ;  /* 0x0000000514047221 */ /* 0x000fe20000000000 */
[----:B------:R-:W-:Y:S01]  /*0cb0*/  LEA R5, R3, UR5, 0x2 ;  /* 0x0000000503057c11 */ /* 0x000fe2000f8e10ff */
[----:B------:R-:W0:Y:S01]  /*0cc0*/  LDS.128 R20, [R23] ;  /* 0x0000000017147984 */ /* 0x000e220000000c00 */
[----:B------:R-:W-:Y:S01]  /*0cd0*/  ISETP.GE.AND P0, PT, R27, R2, PT ;  /* 0x000000021b00720c */ /* 0x000fe20003f06270 */
[----:B------:R-:W-:Y:S01]  /*0ce0*/  FADD R13, R13, R6 ;  /* 0x000000060d0d7221 */ /* 0x000fe20000000000 */
[----:B------:R-:W-:Y:S02]  /*0cf0*/  FADD R12, R12, R7 ;  /* 0x000000070c0c7221 */ /* 0x000fe40000000000 */
        /* <DEDUP_REMOVED lines=8> */
[----:B------:R-:W-:Y:S01]  /*0d80*/  ISETP.GE.AND P0, PT, R15, R2, PT ;  /* 0x000000020f00720c */ /* 0x000fe20003f06270 */
[----:B---3--:R-:W-:-:S03]  /*0d90*/  FADD R3, R3, R16 ;  /* 0x0000001003037221 */ /* 0x008fc60000000000 */
[----:B------:R-:W-:Y:S01]  /*0da0*/  SEL R10, R15, RZ, !P0 ;  /* 0x000000ff0f0a7207 */ /* 0x000fe20004000000 */
[----:B------:R-:W-:Y:S01]  /*0db0*/  FADD R28, R8, R17 ;  /* 0x00000011081c7221 */ /* 0x000fe20000000000 */
[----:B------:R-:W2:Y:S01]  /*0dc0*/  LDS.128 R12, [R14] ;  /* 0x000000000e0c7984 */ /* 0x000ea20000000c00 */
[----:B------:R-:W-:Y:S01]  /*0dd0*/  FADD R17, R9, R18 ;  /* 0x0000001209117221 */ /* 0x000fe20000000000 */
[----:B------:R-:W-:Y:S01]  /*0de0*/  IADD3 R11, PT, PT, R10, 0x4, RZ ;  /* 0x000000040a0b7810 */ /* 0x000fe20007ffe0ff */
[----:B------:R-:W-:Y:S01]  /*0df0*/  FADD R26, R26, R19 ;  /* 0x000000131a1a7221 */ /* 0x000fe20000000000 */
[----:B------:R-:W-:Y:S02]  /*0e00*/  LEA R10, R10, UR5, 0x2 ;  /* 0x000000050a0a7c11 */ /* 0x000fe4000f8e10ff */
[----:B------:R-:W-:-:S04]  /*0e10*/  ISETP.GE.AND P0, PT, R11, R2, PT ;  /* 0x000000020b00720c */ /* 0x000fc80003f06270 */
[----:B------:R-:W-:Y:S02]  /*0e20*/  SEL R16, R11, RZ, !P0 ;  /* 0x000000ff0b107207 */ /* 0x000fe40004000000 */
[----:B------:R-:W3:Y:S02]  /*0e30*/  LDS.128 R8, [R10] ;  /* 0x000000000a087984 */ /* 0x000ee40000000c00 */
[C---:B------:R-:W-:Y:S02]  /*0e40*/  IADD3 R27, PT, PT, R16.reuse, 0x4, RZ ;  /* 0x00000004101b7810 */ /* 0x040fe40007ffe0ff */
[----:B------:R-:W-:Y:S02]  /*0e50*/  LEA R16, R16, UR5, 0x2 ;  /* 0x0000000510107c11 */ /* 0x000fe4000f8e10ff */
[----:B------:R-:W-:Y:S01]  /*0e60*/  ISETP.GE.AND P0, PT, R27, R2, PT ;  /* 0x000000021b00720c */ /* 0x000fe20003f06270 */
[----:B0-----:R-:W-:Y:S01]  /*0e70*/  FADD R19, R3, R20 ;  /* 0x0000001403137221 */ /* 0x001fe20000000000 */
[----:B------:R-:W-:Y:S01]  /*0e80*/  FADD R28, R28, R21 ;  /* 0x000000151c1c7221 */ /* 0x000fe20000000000 */
[----:B------:R-:W-:Y:S01]  /*0e90*/  FADD R26, R26, R23 ;  /* 0x000000171a1a7221 */ /* 0x000fe20000000000 */
[----:B------:R-:W-:Y:S01]  /*0ea0*/  SEL R3, R27, RZ, !P0 ;  /* 0x000000ff1b037207 */ /* 0x000fe20004000000 */
[----:B------:R-:W-:-:S04]  /*0eb0*/  FADD R21, R17, R22 ;  /* 0x0000001611157221 */ /* 0x000fc80000000000 */
[----:B------:R-:W-:Y:S02]  /*0ec0*/  VIADD R27, R3, 0x4 ;  /* 0x00000004031b7836 */ /* 0x000fe40000000000 */
        /* <DEDUP_REMOVED lines=8> */
[----:B--2---:R-:W-:-:S03]  /*0f50*/  FADD R20, R20, R13 ;  /* 0x0000000d14147221 */ /* 0x004fc60000000000 */
[----:B------:R-:W-:Y:S01]  /*0f60*/  IADD3 R13, PT, PT, R27, 0x4, RZ ;  /* 0x000000041b0d7810 */ /* 0x000fe20007ffe0ff */
[----:B------:R-:W-:Y:S01]  /*0f70*/  FADD R3, R23, R12 ;  /* 0x0000000c17037221 */ /* 0x000fe20000000000 */
[----:B------:R-:W-:Y:S01]  /*0f80*/  LEA R12, R27, UR5, 0x2 ;  /* 0x000000051b0c7c11 */ /* 0x000fe2000f8e10ff */
[----:B------:R-:W1:Y:S01]  /*0f90*/  LDS.128 R4, [R4] ;  /* 0x0000000004047984 */ /* 0x000e620000000c00 */
[-C--:B------:R-:W-:Y:S01]  /*0fa0*/  ISETP.GE.AND P0, PT, R13, R2.reuse, PT ;  /* 0x000000020d00720c */ /* 0x080fe20003f06270 */
[----:B------:R-:W-:Y:S01]  /*0fb0*/  FADD R21, R21, R14 ;  /* 0x0000000e15157221 */ /* 0x000fe20000000000 */
[----:B------:R-:W-:Y:S02]  /*0fc0*/  FADD R26, R26, R15 ;  /* 0x0000000f1a1a7221 */ /* 0x000fe40000000000 */
[----:B------:R-:W-:Y:S02]  /*0fd0*/  SEL R22, R13, RZ, !P0 ;  /* 0x000000ff0d167207 */ /* 0x000fe40004000000 */
[----:B------:R-:W2:Y:S01]  /*0fe0*/  LDS.128 R12, [R12] ;  /* 0x000000000c0c7984 */ /* 0x000ea20000000c00 */
[----:B---3--:R-:W-:Y:S01]  /*0ff0*/  FADD R3, R3, R8 ;  /* 0x0000000803037221 */ /* 0x008fe20000000000 */
[----:B------:R-:W-:Y:S01]  /*1000*/  IADD3 R23, PT, PT, R22, 0x4, RZ ;  /* 0x0000000416177810 */ /* 0x000fe20007ffe0ff */
[----:B------:R-:W-:Y:S01]  /*1010*/  FADD R28, R20, R9 ;  /* 0x00000009141c7221 */ /* 0x000fe20000000000 */
[----:B------:R-:W-:Y:S01]  /*1020*/  LEA R22, R22, UR5, 0x2 ;  /* 0x0000000516167c11 */ /* 0x000fe2000f8e10ff */
[----:B------:R-:W-:Y:S01]  /*1030*/  FADD R9, R21, R10 ;  /* 0x0000000a15097221 */ /* 0x000fe20000000000 */
[----:B------:R-:W-:Y:S01]  /*1040*/  ISETP.GE.AND P0, PT, R23, R2, PT ;  /* 0x000000021700720c */ /* 0x000fe20003f06270 */
[----:B------:R-:W-:-:S03]  /*1050*/  FADD R26, R26, R11 ;  /* 0x0000000b1a1a7221 */ /* 0x000fc60000000000 */
[----:B------:R-:W-:Y:S02]  /*1060*/  SEL R8, R23, RZ, !P0 ;  /* 0x000000ff17087207 */ /* 0x000fe40004000000 */
[----:B------:R-:W3:Y:S02]  /*1070*/  LDS.128 R20, [R22] ;  /* 0x0000000016147984 */ /* 0x000ee40000000c00 */
[C---:B------:R-:W-:Y:S02]  /*1080*/  IADD3 R27, PT, PT, R8.reuse, 0x4, RZ ;  /* 0x00000004081b7810 */ /* 0x040fe40007ffe0ff */
[----:B------:R-:W-:Y:S02]  /*1090*/  LEA R8, R8, UR5, 0x2 ;  /* 0x0000000508087c11 */ /* 0x000fe4000f8e10ff */
[----:B------:R-:W-:Y:S01]  /*10a0*/  ISETP.GE.AND P0, PT, R27, R2, PT ;  /* 0x000000021b00720c */ /* 0x000fe20003f06270 */
[----:B0-----:R-:W-:-:S03]  /*10b0*/  FADD R11, R3, R16 ;  /* 0x00000010030b7221 */ /* 0x001fc60000000000 */
[----:B------:R-:W-:Y:S01]  /*10c0*/  SEL R3, R27, RZ, !P0 ;  /* 0x000000ff1b037207 */ /* 0x000fe20004000000 */
[----:B------:R-:W-:Y:S01]  /*10d0*/  FADD R28, R28, R17 ;  /* 0x000000111c1c7221 */ /* 0x000fe20000000000 */
[----:B------:R-:W-:Y:S01]  /*10e0*/  FADD R9, R9, R18 ;  /* 0x0000001209097221 */ /* 0x000fe20000000000 */
[----:B------:R-:W-:Y:S02]  /*10f0*/  FADD R16, R26, R19 ;  /* 0x000000131a107221 */ /* 0x000fe40000000000 */
[----:B------:R-:W-:-:S05]  /*1100*/  VIADD R17, R3, 0x4 ;  /* 0x0000000403117836 */ /* 0x000fca0000000000 */
[-C--:B------:R-:W-:Y:S01]  /*1110*/  ISETP.GE.AND P0, PT, R17, R2.reuse, PT ;  /* 0x000000021100720c */ /* 0x080fe20003f06270 */
[----:B-1----:R-:W-:Y:S01]  /*1120*/  FADD R27, R11, R4 ;  /* 0x000000040b1b7221 */ /* 0x002fe20000000000 */
[----:B------:R-:W-:Y:S01]  /*1130*/  FADD R19, R9, R6 ;  /* 0x0000000609137221 */ /* 0x000fe20000000000 */
[----:B------:R-:W-:Y:S01]  /*1140*/  FADD R4, R28, R5 ;  /* 0x000000051c047221 */ /* 0x000fe20000000000 */
[----:B------:R-:W0:Y:S01]  /*1150*/  LDS.128 R8, [R8] ;  /* 0x0000000008087984 */ /* 0x000e220000000c00 */
[----:B------:R-:W-:Y:S01]  /*1160*/  SEL R17, R17, RZ, !P0 ;  /* 0x000000ff11117207 */ /* 0x000fe20004000000 */
[----:B------:R-:W-:Y:S01]  /*1170*/  FADD R26, R16, R7 ;  /* 0x00000007101a7221 */ /* 0x000fe20000000000 */
[----:B------:R-:W-:Y:S01]  /*1180*/  LEA R5, R3, UR5, 0x2 ;  /* 0x0000000503057c11 */ /* 0x000fe2000f8e10ff */
[----:B--2---:R-:W-:Y:S01]  /*1190*/  FADD R3, R27, R12 ;  /* 0x0000000c1b037221 */ /* 0x004fe20000000000 */
[C---:B------:R-:W-:Y:S01]  /*11a0*/  IADD3 R27, PT, PT, R17.reuse, 0x4, RZ ;  /* 0x00000004111b7810 */ /* 0x040fe20007ffe0ff */
[----:B------:R-:W-:Y:S01]  /*11b0*/  FADD R16, R4, R13 ;  /* 0x0000000d04107221 */ /* 0x000fe20000000000 */
[----:B------:R-:W-:Y:S01]  /*11c0*/  LEA R12, R17, UR5, 0x2 ;  /* 0x00000005110c7c11 */ /* 0x000fe2000f8e10ff */
[----:B------:R-:W-:Y:S01]  /*11d0*/  FADD R19, R19, R14 ;  /* 0x0000000e13137221 */ /* 0x000fe20000000000 */
[----:B------:R-:W1:Y:S01]  /*11e0*/  LDS.128 R4, [R5] ;  /* 0x0000000005047984 */ /* 0x000e620000000c00 */
        /* <DEDUP_REMOVED lines=12> */
[----:B------:R-:W3:Y:S03]  /*12b0*/  LDS.128 R16, [R17] ;  /* 0x0000000011107984 */ /* 0x000ee60000000c00 */
[----:B------:R-:W-:-:S04]  /*12c0*/  IADD3 R21, PT, PT, R20, 0x4, RZ ;  /* 0x0000000414157810 */ /* 0x000fc80007ffe0ff */
[----:B------:R-:W-:-:S04]  /*12d0*/  ISETP.GE.AND P0, PT, R21, R2, PT ;  /* 0x000000021500720c */ /* 0x000fc80003f06270 */
[----:B------:R-:W-:Y:S01]  /*12e0*/  SEL R21, R21, RZ, !P0 ;  /* 0x000000ff15157207 */ /* 0x000fe20004000000 */
[----:B0-----:R-:W-:Y:S01]  /*12f0*/  FADD R23, R3, R8 ;  /* 0x0000000803177221 */ /* 0x001fe20000000000 */
[----:B------:R-:W-:Y:S01]  /*1300*/  FADD R28, R28, R9 ;  /* 0x000000091c1c7221 */ /* 0x000fe20000000000 */
[----:B------:R-:W-:Y:S02]  /*1310*/  FADD R27, R27, R10 ;  /* 0x0000000a1b1b7221 */ /* 0x000fe40000000000 */
[----:B------:R-:W-:Y:S01]  /*1320*/  VIADD R3, R21, 0x4 ;  /* 0x0000000415037836 */ /* 0x000fe20000000000 */
[----:B------:R-:W-:Y:S01]  /*1330*/  LEA R8, R20, UR5, 0x2 ;  /* 0x0000000514087c11 */ /* 0x000fe2000f8e10ff */
[----:B------:R-:W-:-:S03]  /*1340*/  FADD R26, R26, R11 ;  /* 0x0000000b1a1a7221 */ /* 0x000fc60000000000 */
[-C--:B------:R-:W-:Y:S01]  /*1350*/  ISETP.GE.AND P0, PT, R3, R2.reuse, PT ;  /* 0x000000020300720c */ /* 0x080fe20003f06270 */
[----:B-1----:R-:W-:Y:S01]  /*1360*/  FADD R9, R23, R4 ;  /* 0x0000000417097221 */ /* 0x002fe20000000000 */
[----:B------:R-:W-:Y:S01]  /*1370*/  FADD R4, R28, R5 ;  /* 0x000000051c047221 */ /* 0x000fe20000000000 */
[----:B------:R-:W-:Y:S01]  /*1380*/  FADD R23, R27, R6 ;  /* 0x000000061b177221 */ /* 0x000fe20000000000 */
[----:B------:R-:W-:Y:S01]  /*1390*/  SEL R5, R3, RZ, !P0 ;  /* 0x000000ff03057207 */ /* 0x000fe20004000000 */
[----:B--2---:R-:W-:Y:S01]  /*13a0*/  FADD R3, R9, R12 ;  /* 0x0000000c09037221 */ /* 0x004fe20000000000 */
[----:B------:R-:W-:Y:S01]  /*13b0*/  LEA R6, R21, UR5, 0x2 ;  /* 0x0000000515067c11 */ /* 0x000fe2000f8e10ff */
[----:B------:R-:W0:Y:S01]  /*13c0*/  LDS.128 R8, [R8] ;  /* 0x0000000008087984 */ /* 0x000e220000000c00 */
[C---:B------:R-:W-:Y:S01]  /*13d0*/  IADD3 R27, PT, PT, R5.reuse, 0x4, RZ ;  /* 0x00000004051b7810 */ /* 0x040fe20007ffe0ff */
[----:B------:R-:W-:Y:S01]  /*13e0*/  FADD R28, R26, R7 ;  /* 0x000000071a1c7221 */ /* 0x000fe20000000000 */
[----:B------:R-:W-:Y:S01]  /*13f0*/  LEA R12, R5, UR5, 0x2 ;  /* 0x00000005050c7c11 */ /* 0x000fe2000f8e10ff */
[----:B------:R-:W-:Y:S01]  /*1400*/  FADD R20, R4, R13 ;  /* 0x0000000d04147221 */ /* 0x000fe20000000000 */
[----:B------:R-:W-:Y:S01]  /*1410*/  ISETP.GE.AND P0, PT, R27, R2, PT ;  /* 0x000000021b00720c */ /* 0x000fe20003f06270 */
[----:B------:R-:W1:Y:S01]  /*1420*/  LDS.128 R4, [R6] ;  /* 0x0000000006047984 */ /* 0x000e620000000c00 */
[----:B------:R-:W-:Y:S01]  /*1430*/  FADD R23, R23, R14 ;  /* 0x0000000e17177221 */ /* 0x000fe20000000000 */
[----:B------:R-:W-:Y:S01]  /*1440*/  FADD R28, R28, R15 ;  /* 0x0000000f1c1c7221 */ /* 0x000fe20000000000 */
[----:B------:R-:W-:Y:S01]  /*1450*/  SEL R26, R27, RZ, !P0 ;  /* 0x000000ff1b1a7207 */ /* 0x000fe20004000000 */
[----:B------:R-:W2:Y:S01]  /*1460*/  LDS.128 R12, [R12] ;  /* 0x000000000c0c7984 */ /* 0x000ea20000000c00 */
[----:B---3--:R-:W-:-:S02]  /*1470*/  FADD R3, R3, R16 ;  /* 0x0000001003037221 */ /* 0x008fc40000000000 */
[----:B------:R-:W-:Y:S01]  /*1480*/  LEA R21, R26, UR5, 0x2 ;  /* 0x000000051a157c11 */ /* 0x000fe2000f8e10ff */
[----:B------:R-:W-:Y:S01]  /*1490*/  FADD R16, R20, R17 ;  /* 0x0000001114107221 */ /* 0x000fe20000000000 */
[----:B------:R-:W-:Y:S01]  /*14a0*/  FADD R17, R23, R18 ;  /* 0x0000001217117221 */ /* 0x000fe20000000000 */
[----:B------:R-:W-:-:S03]  /*14b0*/  FADD R28, R28, R19 ;  /* 0x000000131c1c7221 */ /* 0x000fc60000000000 */
        /* <DEDUP_REMOVED lines=21> */
.L_x_9:
        /* <DEDUP_REMOVED lines=15> */
.L_x_11:
        /* <DEDUP_REMOVED lines=16> */
.L_x_64:


//--------------------- .text._Z16micro_lds_kernelILi16EEvPmPfii --------------------------
	.section	.text._Z16micro_lds_kernelILi16EEvPmPfii,"ax",@progbits
	.align	128
        .global         _Z16micro_lds_kernelILi16EEvPmPfii
        .type           _Z16micro_lds_kernelILi16EEvPmPfii,@function
        .size           _Z16micro_lds_kernelILi16EEvPmPfii,(.L_x_65 - _Z16micro_lds_kernelILi16EEvPmPfii)
        .other          _Z16micro_lds_kernelILi16EEvPmPfii,@"STO_CUDA_ENTRY STV_DEFAULT"
_Z16micro_lds_kernelILi16EEvPmPfii:
.text._Z16micro_lds_kernelILi16EEvPmPfii:
        /* <DEDUP_REMOVED lines=11> */
.L_x_14:
[C---:B0-----:R-:W-:Y:S01]  /*00b0*/  LOP3.LUT R4, R3.reuse, 0x3ff, RZ, 0xc0, !PT ;  /* 0x000003ff03047812 */ /* 0x041fe200078ec0ff */
[----:B------:R-:W-:Y:S01]  /*00c0*/  IMAD R5, R3, 0x4, R2 ;  /* 0x0000000403057824 */ /* 0x000fe200078e0202 */
[----:B-1----:R-:W-:Y:S02]  /*00d0*/  IADD3 R3, PT, PT, R6, R3, RZ ;  /* 0x0000000306037210 */ /* 0x002fe40007ffe0ff */
[----:B------:R-:W-:Y:S02]  /*00e0*/  I2FP.F32.U32 R4, R4 ;  /* 0x0000000400047245 */ /* 0x000fe40000201000 */
[----:B------:R-:W-:-:S03]  /*00f0*/  ISETP.GE.AND P0, PT, R3, R7, PT ;  /* 0x000000070300720c */ /* 0x000fc60003f06270 */
[----:B------:R-:W-:-:S05]  /*0100*/  FMUL R4, R4, 0.25 ;  /* 0x3e80000004047820 */ /* 0x000fca0000400000 */
[----:B------:R0:W-:Y:S05]  /*0110*/  STS [R5], R4 ;  /* 0x0000000405007388 */ /* 0x0001ea0000000800 */
[----:B------:R-:W-:Y:S05]  /*0120*/  @!P0 BRA `(.L_x_14) ;  /* 0xfffffffc00e08947 */ /* 0x000fea000383ffff */
.L_x_13:
[----:B------:R-:W-:Y:S05]  /*0130*/  BSYNC.RECONVERGENT B0 ;  /* 0x0000000000007941 */ /* 0x000fea0003800200 */
.L_x_12:
        /* <DEDUP_REMOVED lines=9> */
[----:B------:R-:W-:Y:S01]  /*01d0*/  VIADD R2, R7, 0xfffffffc ;  /* 0xfffffffc07027836 */ /* 0x000fe20000000000 */
[----:B------:R-:W-:Y:S01]  /*01e0*/  SHF.L.U32 R3, R0, 0x2, RZ ;  /* 0x0000000200037819 */ /* 0x000fe200000006ff */
[----:B------:R-:W1:Y:S01]  /*01f0*/  S2UR UR6, SR_CgaCtaId ;  /* 0x00000000000679c3 */ /* 0x000e620000008800 */
[----:B------:R-:W-:Y:S01]  /*0200*/  CS2R R20, SRZ ;  /* 0x0000000000147805 */ /* 0x000fe2000001ff00 */
[----:B------:R-:W-:Y:S01]  /*0210*/  IMAD.MOV.U32 R22, RZ, RZ, RZ ;  /* 0x000000ffff167224 */ /* 0x000fe200078e00ff */
[-C--:B------:R-:W-:Y:S01]  /*0220*/  IABS R8, R2.reuse ;  /* 0x0000000200087213 */ /* 0x080fe20000000000 */
[----:B------:R-:W-:Y:S01]  /*0230*/  UMOV UR5, 0x400 ;  /* 0x0000040000057882 */ /* 0x000fe20000000000 */
[----:B------:R-:W-:Y:S01]  /*0240*/  LOP3.LUT R3, R3, 0x7c, RZ, 0xc0, !PT ;  /* 0x0000007c03037812 */ /* 0x000fe200078ec0ff */
[----:B------:R-:W-:Y:S01]  /*0250*/  UIADD3 UR4, UPT, UPT, -UR4, URZ, URZ ;  /* 0x000000ff04047290 */ /* 0x000fe2000fffe1ff */
[----:B------:R-:W2:Y:S01]  /*0260*/  I2F.RP R6, R8 ;  /* 0x0000000800067306 */ /* 0x000ea20000209400 */
[----:B------:R-:W-:-:S02]  /*0270*/  IABS R10, R2 ;  /* 0x00000002000a7213 */ /* 0x000fc40000000000 */
[----:B------:R-:W-:Y:S02]  /*0280*/  IABS R9, R3 ;  /* 0x0000000300097213 */ /* 0x000fe40000000000 */
[----:B------:R-:W-:Y:S02]  /*0290*/  ISETP.GE.AND P2, PT, R3, RZ, PT ;  /* 0x000000ff0300720c */ /* 0x000fe40003f46270 */
[----:B------:R-:W-:Y:S01]  /*02a0*/  MOV R3, RZ ;  /* 0x000000ff00037202 */ /* 0x000fe20000000f00 */
[----:B--2---:R-:W0:Y:S01]  /*02b0*/  MUFU.RCP R6, R6 ;  /* 0x0000000600067308 */ /* 0x004e220000001000 */
[----:B-1----:R-:W-:Y:S01]  /*02c0*/  ULEA UR5, UR6, UR5, 0x18 ;  /* 0x0000000506057291 */ /* 0x002fe2000f8ec0ff */
[----:B0-----:R-:W-:Y:S01]  /*02d0*/  IADD3 R4, PT, PT, R6, 0xffffffe, RZ ;  /* 0x0ffffffe06047810 */ /* 0x001fe20007ffe0ff */
[----:B------:R-:W-:-:S05]  /*02e0*/  IMAD.MOV R6, RZ, RZ, -R10 ;  /* 0x000000ffff067224 */ /* 0x000fca00078e0a0a */
[----:B------:R0:W1:Y:S02]  /*02f0*/  F2I.FTZ.U32.TRUNC.NTZ R5, R4 ;  /* 0x0000000400057305 */ /* 0x000064000021f000 */
[----:B0-----:R-:W-:Y:S01]  /*0300*/  MOV R4, RZ ;  /* 0x000000ff00047202 */ /* 0x001fe20000000f00 */
[----:B-1----:R-:W-:-:S04]  /*0310*/  IMAD.MOV R7, RZ, RZ, -R5 ;  /* 0x000000ffff077224 */ /* 0x002fc800078e0a05 */
        /* <DEDUP_REMOVED lines=9> */
[----:B------:R-:W-:-:S05]  /*03b0*/  @!P1 IMAD.IADD R5, R5, 0x1, -R8 ;  /* 0x0000000105059824 */ /* 0x000fca00078e0a08 */
[----:B------:R-:W-:Y:S02]  /*03c0*/  @!P2 IADD3 R5, PT, PT, -R5, RZ, RZ ;  /* 0x000000ff0505a210 */ /* 0x000fe40007ffe1ff */
[----:B------:R-:W-:-:S07]  /*03d0*/  @!P0 LOP3.LUT R5, RZ, R2, RZ, 0x33, !PT ;  /* 0x00000002ff058212 */ /* 0x000fce00078e33ff */
.L_x_16:
        /* <DEDUP_REMOVED lines=11> */
[----:B------:R-:W1:Y:S03]  /*0490*/  LDS.128 R4, [R7] ;  /* 0x0000000007047984 */ /* 0x000e660000000c00 */
[C---:B------:R-:W-:Y:S01]  /*04a0*/  VIADD R13, R8.reuse, 0x4 ;  /* 0x00000004080d7836 */ /* 0x040fe20000000000 */
[----:B------:R-:W-:-:S04]  /*04b0*/  LEA R8, R8, UR5, 0x2 ;  /* 0x0000000508087c11 */ /* 0x000fc8000f8e10ff */
[C---:B------:R-:W-:Y:S02]  /*04c0*/  ISETP.GE.AND P0, PT, R13.reuse, R2, PT ;  /* 0x000000020d00720c */ /* 0x040fe40003f06270 */
[----:B------:R-:W2:Y:S02]  /*04d0*/  LDS.128 R8, [R8] ;  /* 0x0000000008087984 */ /* 0x000ea40000000c00 */
[----:B------:R-:W-:-:S04]  /*04e0*/  SEL R13, R13, RZ, !P0 ;  /* 0x000000ff0d0d7207 */ /* 0x000fc80004000000 */
[C---:B------:R-:W-:Y:S02]  /*04f0*/  IADD3 R23, PT, PT, R13.reuse, 0x4, RZ ;  /* 0x000000040d177810 */ /* 0x040fe40007ffe0ff */
[----:B------:R-:W-:Y:S02]  /*0500*/  LEA R13, R13, UR5, 0x2 ;  /* 0x000000050d0d7c11 */ /* 0x000fe4000f8e10ff */
[----:B------:R-:W-:-:S04]  /*0510*/  ISETP.GE.AND P0, PT, R23, R2, PT ;  /* 0x000000021700720c */ /* 0x000fc80003f06270 */
[----:B------:R-:W-:Y:S01]  /*0520*/  SEL R26, R23, RZ, !P0 ;  /* 0x000000ff171a7207 */ /* 0x000fe20004000000 */
[----:B------:R-:W3:Y:S01]  /*0530*/  LDS.128 R12, [R13] ;  /* 0x000000000d0c7984 */ /* 0x000ee20000000c00 */
[----:B0-----:R-:W-:Y:S01]  /*0540*/  FADD R23, R16, R3 ;  /* 0x0000000310177221 */ /* 0x001fe20000000000 */
[----:B------:R-:W-:Y:S01]  /*0550*/  FADD R22, R17, R22 ;  /* 0x0000001611167221 */ /* 0x000fe20000000000 */
[----:B------:R-:W-:Y:S01]  /*0560*/  FADD R17, R18, R21 ;  /* 0x0000001512117221 */ /* 0x000fe20000000000 */
[C---:B------:R-:W-:Y:S01]  /*0570*/  VIADD R27, R26.reuse, 0x4 ;  /* 0x000000041a1b7836 */ /* 0x040fe20000000000 */
[----:B------:R-:W-:Y:S01]  /*0580*/  LEA R21, R26, UR5, 0x2 ;  /* 0x000000051a157c11 */ /* 0x000fe2000f8e10ff */
[----:B------:R-:W-:-:S03]  /*0590*/  FADD R16, R19, R20 ;  /* 0x0000001413107221 */ /* 0x000fc60000000000 */
[----:B------:R-:W-:-:S04]  /*05a0*/  ISETP.GE.AND P0, PT, R27, R2, PT ;  /* 0x000000021b00720c */ /* 0x000fc80003f06270 */
[----:B------:R-:W-:Y:S01]  /*05b0*/  SEL R3, R27, RZ, !P0 ;  /* 0x000000ff1b037207 */ /* 0x000fe20004000000 */
[----:B-1----:R-:W-:Y:S01]  /*05c0*/  FADD R19, R23, R4 ;  /* 0x0000000417137221 */ /* 0x002fe20000000000 */
[----:B------:R-:W-:Y:S02]  /*05d0*/  FADD R4, R22, R5 ;  /* 0x0000000516047221 */ /* 0x000fe40000000000 */
[C---:B------:R-:W-:Y:S01]  /*05e0*/  IADD3 R27, PT, PT, R3.reuse, 0x4, RZ ;  /* 0x00000004031b7810 */ /* 0x040fe20007ffe0ff */
[----:B------:R-:W0:Y:S01]  /*05f0*/  LDS.128 R20, [R21] ;  /* 0x0000000015147984 */ /* 0x000e220000000c00 */
[----:B------:R-:W-:Y:S01]  /*0600*/  LEA R5, R3, UR5, 0x2 ;  /* 0x0000000503057c11 */ /* 0x000fe2000f8e10ff */
[----:B------:R-:W-:Y:S01]  /*0610*/  FADD R17, R17, R6 ;  /* 0x0000000611117221 */ /* 0x000fe20000000000 */
[----:B------:R-:W-:Y:S01]  /*0620*/  ISETP.GE.AND P0, PT, R27, R2, PT ;  /* 0x000000021b00720c */ /* 0x000fe20003f06270 */
[----:B------:R-:W-:-:S03]  /*0630*/  FADD R16, R16, R7 ;  /* 0x0000000710107221 */ /* 0x000fc60000000000 */
[----:B------:R-:W-:Y:S01]  /*0640*/  SEL R27, R27, RZ, !P0 ;  /* 0x000000ff1b1b7207 */ /* 0x000fe20004000000 */
[----:B--2---:R-:W-:Y:S01]  /*0650*/  FADD R3, R19, R8 ;  /* 0x0000000813037221 */ /* 0x004fe20000000000 */
[----:B------:R-:W-:Y:S01]  /*0660*/  FADD R8, R4, R9 ;  /* 0x0000000904087221 */ /* 0x000fe20000000000 */
[----:B------:R-:W-:Y:S01]  /*0670*/  FADD R9, R17, R10 ;  /* 0x0000000a11097221 */ /* 0x000fe20000000000 */
[C---:B------:R-:W-:Y:S01]  /*0680*/  LEA R18, R27.reuse, UR5, 0x2 ;  /* 0x000000051b127c11 */ /* 0x040fe2000f8e10ff */
[----:B------:R-:W-:Y:S01]  /*0690*/  VIADD R19, R27, 0x4 ;  /* 0x000000041b137836 */ /* 0x000fe20000000000 */
[----:B------:R-:W1:Y:S01]  /*06a0*/  LDS.128 R4, [R5] ;  /* 0x0000000005047984 */ /* 0x000e620000000c00 */
[----:B------:R-:W-:-:S03]  /*06b0*/  FADD R26, R16, R11 ;  /* 0x0000000b101a7221 */ /* 0x000fc60000000000 */
[----:B------:R-:W-:-:S04]  /*06c0*/  ISETP.GE.AND P0, PT, R19, R2, PT ;  /* 0x000000021300720c */ /* 0x000fc80003f06270 */
[----:B------:R-:W-:Y:S01]  /*06d0*/  SEL R10, R19, RZ, !P0 ;  /* 0x000000ff130a7207 */ /* 0x000fe20004000000 */
[----:B---3--:R-:W-:Y:S01]  /*06e0*/  FADD R3, R3, R12 ;  /* 0x0000000c03037221 */ /* 0x008fe20000000000 */
[----:B------:R-:W2:Y:S01]  /*06f0*/  LDS.128 R16, [R18] ;  /* 0x0000000012107984 */ /* 0x000ea20000000c00 */
[----:B------:R-:W-:Y:S01]  /*0700*/  FADD R28, R8, R13 ;  /* 0x0000000d081c7221 */ /* 0x000fe20000000000 */
[C---:B------:R-:W-:Y:S01]  /*0710*/  IADD3 R11, PT, PT, R10.reuse, 0x4, RZ ;  /* 0x000000040a0b7810 */ /* 0x040fe20007ffe0ff */
[----:B------:R-:W-:Y:S01]  /*0720*/  FADD R13, R9, R14 ;  /* 0x0000000e090d7221 */ /* 0x000fe20000000000 */
[----:B------:R-:W-:Y:S01]  /*0730*/  LEA R10, R10, UR5, 0x2 ;  /* 0x000000050a0a7c11 */ /* 0x000fe2000f8e10ff */
[----:B------:R-:W-:Y:S01]  /*0740*/  FADD R26, R26, R15 ;  /* 0x0000000f1a1a7221 */ /* 0x000fe20000000000 */
[----:B------:R-:W-:-:S04]  /*0750*/  ISETP.GE.AND P0, PT, R11, R2, PT ;  /* 0x000000020b00720c */ /* 0x000fc80003f06270 */
[----:B------:R-:W-:Y:S02]  /*0760*/  SEL R12, R11, RZ, !P0 ;  /* 0x000000ff0b0c7207 */ /* 0x000fe40004000000 */
[----:B------:R-:W3:Y:S03]  /*0770*/  LDS.128 R8, [R10] ;  /* 0x000000000a087984 */ /* 0x000ee60000000c00 */
[C---:B------:R-:W-:Y:S01]  /*0780*/  VIADD R27, R12.reuse, 0x4 ;  /* 0x000000040c1b7836 */ /* 0x040fe20000000000 */
[----:B------:R-:W-:Y:S01]  /*0790*/  LEA R12, R12, UR5, 0x2 ;  /* 0x000000050c0c7c11 */ /* 0x000fe2000f8e10ff */
[----:B0-----:R-:W-:Y:S01]  /*07a0*/  FADD R15, R3, R20 ;  /* 0x00000014030f7221 */ /* 0x001fe20000000000 */
[----:B------:R-:W-:Y:S01]  /*07b0*/  FADD R28, R28, R21 ;  /* 0x000000151c1c7221 */ /* 0x000fe20000000000 */
[----:B------:R-:W-:Y:S01]  /*07c0*/  FADD R13, R13, R22 ;  /* 0x000000160d0d7221 */ /* 0x000fe20000000000 */
[----:B------:R-:W-:Y:S01]  /*07d0*/  ISETP.GE.AND P0, PT, R27, R2, PT ;  /* 0x000000021b00720c */ /* 0x000fe20003f06270 */
[----:B------:R-:W-:-:S03]  /*07e0*/  FADD R20, R26, R23 ;  /* 0x000000171a147221 */ /* 0x000fc60000000000 */
[----:B------:R-:W-:-:S04]  /*07f0*/  SEL R3, R27, RZ, !P0 ;  /* 0x000000ff1b037207 */ /* 0x000fc80004000000 */
[----:B------:R-:W-:Y:S01]  /*0800*/  IADD3 R21, PT, PT, R3, 0x4, RZ ;  /* 0x0000000403157810 */ /* 0x000fe20007ffe0ff */
[----:B-1----:R-:W-:Y:S01]  /*0810*/  FADD R27, R15, R4 ;  /* 0x000000040f1b7221 */ /* 0x002fe20000000000 */
[----:B------:R-:W-:Y:S02]  /*0820*/  FADD R23, R13, R6 ;  /* 0x000000060d177221 */ /* 0x000fe40000000000 */
[----:B------:R-:W-:Y:S01]  /*0830*/  ISETP.GE.AND P0, PT, R21, R2, PT ;  /* 0x000000021500720c */ /* 0x000fe20003f06270 */
[----:B------:R-:W-:Y:S01]  /*0840*/  FADD R4, R28, R5 ;  /* 0x000000051c047221 */ /* 0x000fe20000000000 */
[----:B------:R-:W0:Y:S01]  /*0850*/  LDS.128 R12, [R12] ;  /* 0x000000000c0c7984 */ /* 0x000e220000000c00 */
[----:B------:R-:W-:Y:S01]  /*0860*/  LEA R5, R3, UR5, 0x2 ;  /* 0x0000000503057c11 */ /* 0x000fe2000f8e10ff */
[----:B------:R-:W-:Y:S01]  /*0870*/  FADD R26, R20, R7 ;  /* 0x00000007141a7221 */ /* 0x000fe20000000000 */
[----:B------:R-:W-:Y:S01]  /*0880*/  SEL R21, R21, RZ, !P0 ;  /* 0x000000ff15157207 */ /* 0x000fe20004000000 */
[----:B--2---:R-:W-:-:S03]  /*0890*/  FADD R3, R27, R16 ;  /* 0x000000101b037221 */ /* 0x004fc60000000000 */
[C---:B------:R-:W-:Y:S01]  /*08a0*/  IADD3 R27, PT, PT, R21.reuse, 0x4, RZ ;  /* 0x00000004151b7810 */ /* 0x040fe20007ffe0ff */
[----:B------:R-:W-:Y:S01]  /*08b0*/  FADD R20, R4, R17 ;  /* 0x0000001104147221 */ /* 0x000fe20000000000 */
[----:B------:R-:W-:Y:S01]  /*08c0*/  LEA R16, R21, UR5, 0x2 ;  /* 0x0000000515107c11 */ /* 0x000fe2000f8e10ff */
[----:B------:R-:W1:Y:S01]  /*08d0*/  LDS.128 R4, [R5] ;  /* 0x0000000005047984 */ /* 0x000e620000000c00 */
[----:B------:R-:W-:Y:S01]  /*08e0*/  ISETP.GE.AND P0, PT, R27, R2, PT ;  /* 0x000000021b00720c */ /* 0x000fe20003f06270 */
[----:B------:R-:W-:Y:S01]  /*08f0*/  FADD R23, R23, R18 ;  /* 0x0000001217177221 */ /* 0x000fe20000000000 */
[----:B------:R-:W-:Y:S02]  /*0900*/  FADD R26, R26, R19 ;  /* 0x000000131a1a7221 */ /* 0x000fe40000000000 */
[----:B------:R-:W-:Y:S01]  /*0910*/  SEL R27, R27, RZ, !P0 ;  /* 0x000000ff1b1b7207 */ /* 0x000fe20004000000 */
[----:B------:R-:W2:Y:S01]  /*0920*/  LDS.128 R16, [R16] ;  /* 0x0000000010107984 */ /* 0x000ea20000000c00 */
[----:B---3--:R-:W-:-:S02]  /*0930*/  FADD R3, R3, R8 ;  /* 0x0000000803037221 */ /* 0x008fc40000000000 */
        /* <DEDUP_REMOVED lines=16> */
[----:B------:R-:W-:-:S04]  /*0a40*/  IADD3 R3, PT, PT, R9, 0x4, RZ ;  /* 0x0000000409037810 */ /* 0x000fc80007ffe0ff */
[-C--:B------:R-:W-:Y:S01]  /*0a50*/  ISETP.GE.AND P0, PT, R3, R2.reuse, PT ;  /* 0x000000020300720c */ /* 0x080fe20003f06270 */
[----:B-1----:R-:W-:Y:S01]  /*0a60*/  FADD R11, R11, R4 ;  /* 0x000000040b0b7221 */ /* 0x002fe20000000000 */
[----:B------:R-:W-:Y:S01]  /*0a70*/  FADD R4, R28, R5 ;  /* 0x000000051c047221 */ /* 0x000fe20000000000 */
[----:B------:R-:W-:Y:S01]  /*0a80*/  FADD R13, R13, R6 ;  /* 0x000000060d0d7221 */ /* 0x000fe20000000000 */
[----:B------:R-:W-:Y:S01]  /*0a90*/  SEL R5, R3, RZ, !P0 ;  /* 0x000000ff03057207 */ /* 0x000fe20004000000 */
[----:B------:R-:W-:Y:S01]  /*0aa0*/  FADD R28, R26, R7 ;  /* 0x000000071a1c7221 */ /* 0x000fe20000000000 */
[----:B------:R-:W-:Y:S01]  /*0ab0*/  LEA R6, R9, UR5, 0x2 ;  /* 0x0000000509067c11 */ /* 0x000fe2000f8e10ff */
[----:B--2---:R-:W-:Y:S01]  /*0ac0*/  FADD R3, R11, R16 ;  /* 0x000000100b037221 */ /* 0x004fe20000000000 */
[C---:B------:R-:W-:Y:S01]  /*0ad0*/  LEA R12, R5.reuse, UR5, 0x2 ;  /* 0x00000005050c7c11 */ /* 0x040fe2000f8e10ff */
[----:B------:R-:W-:Y:S01]  /*0ae0*/  VIADD R15, R5, 0x4 ;  /* 0x00000004050f7836 */ /* 0x000fe20000000000 */
[----:B------:R-:W0:Y:S01]  /*0af0*/  LDS.128 R8, [R8] ;  /* 0x0000000008087984 */ /* 0x000e220000000c00 */
[----:B------:R-:W-:Y:S01]  /*0b00*/  FADD R16, R4, R17 ;  /* 0x0000001104107221 */ /* 0x000fe20000000000 */
[----:B------:R-:W-:Y:S01]  /*0b10*/  FADD R17, R13, R18 ;  /* 0x000000120d117221 */ /* 0x000fe20000000000 */
[----:B------:R-:W-:Y:S01]  /*0b20*/  FADD R28, R28, R19 ;  /* 0x000000131c1c7221 */ /* 0x000fe20000000000 */
[----:B------:R-:W-:Y:S01]  /*0b30*/  ISETP.GE.AND P0, PT, R15, R2, PT ;  /* 0x000000020f00720c */ /* 0x000fe20003f06270 */
[----:B------:R-:W1:Y:S01]  /*0b40*/  LDS.128 R4, [R6] ;  /* 0x0000000006047984 */ /* 0x000e620000000c00 */
[----:B---3--:R-:W-:-:S02]  /*0b50*/  FADD R3, R3, R20 ;  /* 0x0000001403037221 */ /* 0x008fc40000000000 */
[----:B------:R-:W-:Y:S01]  /*0b60*/  SEL R26, R15, RZ, !P0 ;  /* 0x000000ff0f1a7207 */ /* 0x000fe20004000000 */
[----:B------:R-:W-:Y:S01]  /*0b70*/  FADD R20, R16, R21 ;  /* 0x0000001510147221 */ /* 0x000fe20000000000 */
[----:B------:R-:W2:Y:S01]  /*0b80*/  LDS.128 R12, [R12] ;  /* 0x000000000c0c7984 */ /* 0x000ea20000000c00 */
[----:B------:R-:W-:Y:S01]  /*0b90*/  FADD R21, R17, R22 ;  /* 0x0000001611157221 */ /* 0x000fe20000000000 */
[----:B------:R-:W-:Y:S01]  /*0ba0*/  LEA R18, R26, UR5, 0x2 ;  /* 0x000000051a127c11 */ /* 0x000fe2000f8e10ff */
[----:B------:R-:W-:-:S05]  /*0bb0*/  FADD R28, R28, R23 ;  /* 0x000000171c1c7221 */ /* 0x000fca0000000000 */
        /* <DEDUP_REMOVED lines=21> */
.L_x_15:
        /* <DEDUP_REMOVED lines=15> */
.L_x_17:
        /* <DEDUP_REMOVED lines=16> */
.L_x_65:


//--------------------- .text._Z16micro_lds_kernelILi8EEvPmPfii --------------------------
	.section	.text._Z16micro_lds_kernelILi8EEvPmPfii,"ax",@progbits
	.align	128
        .global         _Z16micro_lds_kernelILi8EEvPmPfii
        .type           _Z16micro_lds_kernelILi8EEvPmPfii,@function
        .size           _Z16micro_lds_kernelILi8EEvPmPfii,(.L_x_66 - _Z16micro_lds_kernelILi8EEvPmPfii)
        .other          _Z16micro_lds_kernelILi8EEvPmPfii,@"STO_CUDA_ENTRY STV_DEFAULT"
_Z16micro_lds_kernelILi8EEvPmPfii:
.text._Z16micro_lds_kernelILi8EEvPmPfii:
        /* <DEDUP_REMOVED lines=8> */
[----:B------:R-:W-:Y:S01]  /*0080*/  MOV R2, 0x400 ;  /* 0x0000040000027802 */ /* 0x000fe20000000f00 */
[----:B------:R-:W-:-:S03]  /*0090*/  IMAD.MOV.U32 R3, RZ, RZ, R0 ;  /* 0x000000ffff037224 */ /* 0x000fc600078e0000 */
[----:B0-----:R-:W-:-:S07]  /*00a0*/  LEA R2, R5, R2, 0x18 ;  /* 0x0000000205027211 */ /* 0x001fce00078ec0ff */
.L_x_20:
        /* <DEDUP_REMOVED lines=8> */
.L_x_19:
[----:B------:R-:W-:Y:S05]  /*0130*/  BSYNC.RECONVERGENT B0 ;  /* 0x0000000000007941 */ /* 0x000fea0003800200 */
.L_x_18:
[----:B------:R-:W-:Y:S08]  /*0140*/  BAR.SYNC.DEFER_BLOCKING 0x0 ;  /* 0x0000000000007b1d */ /* 0x000ff00000010000 */
[----:B------:R-:W-:Y:S01]  /*0150*/  BAR.SYNC.DEFER_BLOCKING 0x0 ;  /* 0x0000000000007b1d */ /* 0x000fe20000010000 */
[----:B------:R-:W-:-:S05]  /*0160*/  CS2R R24, SR_CLOCKLO ;  /* 0x0000000000187805 */ /* 0x000fca0000015000 */
[----:B------:R-:W1:Y:S01]  /*0170*/  LDCU UR4, c[0x0][0x390] ;  /* 0x00007200ff0477ac */ /* 0x000e620008000800 */
[----:B------:R-:W-:Y:S01]  /*0180*/  CS2R R26, SRZ ;  /* 0x00000000001a7805 */ /* 0x000fe2000001ff00 */
[----:B------:R-:W-:Y:S02]  /*0190*/  IMAD.MOV.U32 R21, RZ, RZ, RZ ;  /* 0x000000ffff157224 */ /* 0x000fe400078e00ff */
[----:B------:R-:W-:Y:S01]  /*01a0*/  IMAD.MOV.U32 R22, RZ, RZ, RZ ;  /* 0x000000ffff167224 */ /* 0x000fe200078e00ff */
[----:B-1----:R-:W-:-:S09]  /*01b0*/  UISETP.GE.AND UP0, UPT, UR4, 0x1, UPT ;  /* 0x000000010400788c */ /* 0x002fd2000bf06270 */
[----:B------:R-:W-:Y:S05]  /*01c0*/  BRA.U !UP0, `(.L_x_21) ;  /* 0x0000000508b07547 */ /* 0x000fea000b800000 */
[----:B------:R-:W-:Y:S01]  /*01d0*/  IADD3 R2, PT, PT, R7, -0x4, RZ ;  /* 0xfffffffc07027810 */ /* 0x000fe20007ffe0ff */
[----:B------:R-:W-:Y:S01]  /*01e0*/  IMAD.SHL.U32 R3, R0, 0x4, RZ ;  /* 0x0000000400037824 */ /* 0x000fe200078e00ff */
[----:B------:R-:W1:Y:S01]  /*01f0*/  S2UR UR6, SR_CgaCtaId ;  /* 0x00000000000679c3 */ /* 0x000e620000008800 */
[----:B------:R-:W-:Y:S01]  /*0200*/  HFMA2 R22, -RZ, RZ, 0, 0 ;  /* 0x00000000ff167431 */ /* 0x000fe200000001ff */
[-C--:B------:R-:W-:Y:S01]  /*0210*/  IABS R8, R2.reuse ;  /* 0x0000000200087213 */ /* 0x080fe20000000000 */
[----:B------:R-:W-:Y:S01]  /*0220*/  IMAD.MOV.U32 R21, RZ, RZ, RZ ;  /* 0x000000ffff157224 */ /* 0x000fe200078e00ff */
[----:B------:R-:W-:Y:S02]  /*0230*/  LOP3.LUT R3, R3, 0x7c, RZ, 0xc0, !PT ;  /* 0x0000007c03037812 */ /* 0x000fe400078ec0ff */
[----:B------:R-:W-:Y:S01]  /*0240*/  CS2R R26, SRZ ;  /* 0x00000000001a7805 */ /* 0x000fe2000001ff00 */
[----:B------:R-:W2:Y:S01]  /*0250*/  I2F.RP R6, R8 ;  /* 0x0000000800067306 */ /* 0x000ea20000209400 */
[----:B------:R-:W-:Y:S01]  /*0260*/  IABS R10, R2 ;  /* 0x00000002000a7213 */ /* 0x000fe20000000000 */
[----:B------:R-:W-:Y:S01]  /*0270*/  UMOV UR5, 0x400 ;  /* 0x0000040000057882 */ /* 0x000fe20000000000 */
[----:B------:R-:W-:Y:S01]  /*0280*/  IABS R9, R3 ;  /* 0x0000000300097213 */ /* 0x000fe20000000000 */
[----:B------:R-:W-:Y:S01]  /*0290*/  UIADD3 UR4, UPT, UPT, -UR4, URZ, URZ ;  /* 0x000000ff04047290 */ /* 0x000fe2000fffe1ff */
[----:B------:R-:W-:-:S03]  /*02a0*/  ISETP.GE.AND P2, PT, R3, RZ, PT ;  /* 0x000000ff0300720c */ /* 0x000fc60003f46270 */
[----:B--2---:R-:W0:Y:S01]  /*02b0*/  MUFU.RCP R6, R6 ;  /* 0x0000000600067308 */ /* 0x004e220000001000 */
[----:B-1----:R-:W-:Y:S01]  /*02c0*/  ULEA UR5, UR6, UR5, 0x18 ;  /* 0x0000000506057291 */ /* 0x002fe2000f8ec0ff */
[----:B0-----:R-:W-:Y:S01]  /*02d0*/  VIADD R4, R6, 0xffffffe ;  /* 0x0ffffffe06047836 */ /* 0x001fe20000000000 */
[----:B------:R-:W-:-:S05]  /*02e0*/  IADD3 R6, PT, PT, RZ, -R10, RZ ;  /* 0x8000000aff067210 */ /* 0x000fca0007ffe0ff */
[----:B------:R0:W1:Y:S02]  /*02f0*/  F2I.FTZ.U32.TRUNC.NTZ R5, R4 ;  /* 0x0000000400057305 */ /* 0x000064000021f000 */
[----:B0-----:R-:W-:Y:S01]  /*0300*/  IMAD.MOV.U32 R4, RZ, RZ, RZ ;  /* 0x000000ffff047224 */ /* 0x001fe200078e00ff */
[----:B-1----:R-:W-:-:S05]  /*0310*/  IADD3 R7, PT, PT, RZ, -R5, RZ ;  /* 0x80000005ff077210 */ /* 0x002fca0007ffe0ff */
[----:B------:R-:W-:-:S04]  /*0320*/  IMAD R7, R7, R8, RZ ;  /* 0x0000000807077224 */ /* 0x000fc800078e02ff */
[----:B------:R-:W-:Y:S01]  /*0330*/  IMAD.HI.U32 R5, R5, R7, R4 ;  /* 0x0000000705057227 */ /* 0x000fe200078e0004 */
[----:B------:R-:W-:-:S05]  /*0340*/  MOV R4, R9 ;  /* 0x0000000900047202 */ /* 0x000fca0000000f00 */
[----:B------:R-:W-:-:S04]  /*0350*/  IMAD.HI.U32 R5, R5, R4, RZ ;  /* 0x0000000405057227 */ /* 0x000fc800078e00ff */
[----:B------:R-:W-:-:S05]  /*0360*/  IMAD R5, R5, R6, R4 ;  /* 0x0000000605057224 */ /* 0x000fca00078e0204 */
[----:B------:R-:W-:-:S13]  /*0370*/  ISETP.GT.U32.AND P0, PT, R8, R5, PT ;  /* 0x000000050800720c */ /* 0x000fda0003f04070 */
[----:B------:R-:W-:Y:S01]  /*0380*/  @!P0 IMAD.IADD R5, R5, 0x1, -R8 ;  /* 0x0000000105058824 */ /* 0x000fe200078e0a08 */
[----:B------:R-:W-:-:S04]  /*0390*/  ISETP.NE.AND P0, PT, R2, RZ, PT ;  /* 0x000000ff0200720c */ /* 0x000fc80003f05270 */
[----:B------:R-:W-:-:S13]  /*03a0*/  ISETP.GT.U32.AND P1, PT, R8, R5, PT ;  /* 0x000000050800720c */ /* 0x000fda0003f24070 */
[----:B------:R-:W-:-:S05]  /*03b0*/  @!P1 IADD3 R5, PT, PT, R5, -R8, RZ ;  /* 0x8000000805059210 */ /* 0x000fca0007ffe0ff */
[----:B------:R-:W-:Y:S01]  /*03c0*/  @!P2 IMAD.MOV R5, RZ, RZ, -R5 ;  /* 0x000000ffff05a224 */ /* 0x000fe200078e0a05 */
[----:B------:R-:W-:-:S07]  /*03d0*/  @!P0 LOP3.LUT R5, RZ, R2, RZ, 0x33, !PT ;  /* 0x00000002ff058212 */ /* 0x000fce00078e33ff */
.L_x_22:
[C---:B------:R-:W-:Y:S01]  /*03e0*/  IADD3 R3, PT, PT, R5.reuse, 0x4, RZ ;  /* 0x0000000405037810 */ /* 0x040fe20007ffe0ff */
[----:B------:R-:W-:Y:S01]  /*03f0*/  UIADD3 UR4, UPT, UPT, UR4, 0x1, URZ ;  /* 0x0000000104047890 */ /* 0x000fe2000fffe0ff */
[----:B------:R-:W-:Y:S02]  /*0400*/  LEA R8, R5, UR5, 0x2 ;  /* 0x0000000505087c11 */ /* 0x000fe4000f8e10ff */
[----:B------:R-:W-:Y:S01]  /*0410*/  ISETP.GE.AND P0, PT, R3, R2, PT ;  /* 0x000000020300720c */ /* 0x000fe20003f06270 */
[----:B------:R-:W-:-:S03]  /*0420*/  UISETP.NE.AND UP0, UPT, UR4, URZ, UPT ;  /* 0x000000ff0400728c */ /* 0x000fc6000bf05270 */
[----:B------:R-:W-:Y:S01]  /*0430*/  SEL R3, R3, RZ, !P0 ;  /* 0x000000ff03037207 */ /* 0x000fe20004000000 */
[----:B------:R-:W0:Y:S03]  /*0440*/  LDS.128 R8, [R8] ;  /* 0x0000000008087984 */ /* 0x000e260000000c00 */
[C---:B------:R-:W-:Y:S01]  /*0450*/  LEA R12, R3.reuse, UR5, 0x2 ;  /* 0x00000005030c7c11 */ /* 0x040fe2000f8e10ff */
[----:B------:R-:W-:-:S05]  /*0460*/  VIADD R7, R3, 0x4 ;  /* 0x0000000403077836 */ /* 0x000fca0000000000 */
[C---:B------:R-:W-:Y:S01]  /*0470*/  ISETP.GE.AND P0, PT, R7.reuse, R2, PT ;  /* 0x000000020700720c */ /* 0x040fe20003f06270 */
[----:B------:R-:W1:Y:S03]  /*0480*/  LDS.128 R12, [R12] ;  /* 0x000000000c0c7984 */ /* 0x000e660000000c00 */
[----:B------:R-:W-:-:S04]  /*0490*/  SEL R7, R7, RZ, !P0 ;  /* 0x000000ff07077207 */ /* 0x000fc80004000000 */
[C---:B------:R-:W-:Y:S02]  /*04a0*/  IADD3 R3, PT, PT, R7.reuse, 0x4, RZ ;  /* 0x0000000407037810 */ /* 0x040fe40007ffe0ff */
[----:B------:R-:W-:Y:S02]  /*04b0*/  LEA R16, R7, UR5, 0x2 ;  /* 0x0000000507107c11 */ /* 0x000fe4000f8e10ff */
[----:B------:R-:W-:-:S04]  /*04c0*/  ISETP.GE.AND P0, PT, R3, R2, PT ;  /* 0x000000020300720c */ /* 0x000fc80003f06270 */
[----:B------:R-:W-:Y:S01]  /*04d0*/  SEL R3, R3, RZ, !P0 ;  /* 0x000000ff03037207 */ /* 0x000fe20004000000 */
[----:B------:R-:W2:Y:S03]  /*04e0*/  LDS.128 R16, [R16] ;  /* 0x0000000010107984 */ /* 0x000ea60000000c00 */
[C---:B------:R-:W-:Y:S01]  /*04f0*/  LEA R4, R3.reuse, UR5, 0x2 ;  /* 0x0000000503047c11 */ /* 0x040fe2000f8e10ff */
[----:B------:R-:W-:-:S05]  /*0500*/  VIADD R23, R3, 0x4 ;  /* 0x0000000403177836 */ /* 0x000fca0000000000 */
[C---:B------:R-:W-:Y:S01]  /*0510*/  ISETP.GE.AND P0, PT, R23.reuse, R2, PT ;  /* 0x000000021700720c */ /* 0x040fe20003f06270 */
[----:B------:R-:W3:Y:S03]  /*0520*/  LDS.128 R4, [R4] ;  /* 0x0000000004047984 */ /* 0x000ee60000000c00 */
[----:B------:R-:W-:Y:S01]  /*0530*/  SEL R3, R23, RZ, !P0 ;  /* 0x000000ff17037207 */ /* 0x000fe20004000000 */
[----:B0-----:R-:W-:Y:S01]  /*0540*/  FADD R26, R9, R26 ;  /* 0x0000001a091a7221 */ /* 0x001fe20000000000 */
[----:B------:R-:W-:Y:S01]  /*0550*/  FADD R27, R8, R27 ;  /* 0x0000001b081b7221 */ /* 0x000fe20000000000 */
[----:B------:R-:W-:Y:S01]  /*0560*/  FADD R21, R10, R21 ;  /* 0x000000150a157221 */ /* 0x000fe20000000000 */
[----:B------:R-:W-:Y:S01]  /*0570*/  IADD3 R23, PT, PT, R3, 0x4, RZ ;  /* 0x0000000403177810 */ /* 0x000fe20007ffe0ff */
[----:B------:R-:W-:Y:S01]  /*0580*/  FADD R28, R11, R22 ;  /* 0x000000160b1c7221 */ /* 0x000fe20000000000 */
[----:B------:R-:W-:-:S02]  /*0590*/  LEA R8, R3, UR5, 0x2 ;  /* 0x0000000503087c11 */ /* 0x000fc4000f8e10ff */
[----:B------:R-:W-:Y:S01]  /*05a0*/  ISETP.GE.AND P0, PT, R23, R2, PT ;  /* 0x000000021700720c */ /* 0x000fe20003f06270 */
[----:B-1----:R-:W-:-:S03]  /*05b0*/  FADD R27, R27, R12 ;  /* 0x0000000c1b1b7221 */ /* 0x002fc60000000000 */
[----:B------:R-:W-:Y:S01]  /*05c0*/  SEL R20, R23, RZ, !P0 ;  /* 0x000000ff17147207 */ /* 0x000fe20004000000 */
[----:B------:R-:W-:Y:S01]  /*05d0*/  FADD R12, R26, R13 ;  /* 0x0000000d1a0c7221 */ /* 0x000fe20000000000 */
[----:B------:R-:W-:Y:S01]  /*05e0*/  FADD R21, R21, R14 ;  /* 0x0000000e15157221 */ /* 0x000fe20000000000 */
[----:B------:R-:W-:Y:S01]  /*05f0*/  FADD R28, R28, R15 ;  /* 0x0000000f1c1c7221 */ /* 0x000fe20000000000 */
[C---:B------:R-:W-:Y:S01]  /*0600*/  LEA R14, R20.reuse, UR5, 0x2 ;  /* 0x00000005140e7c11 */ /* 0x040fe2000f8e10ff */
[----:B------:R-:W-:-:S05]  /*0610*/  VIADD R9, R20, 0x4 ;  /* 0x0000000414097836 */ /* 0x000fca0000000000 */
[----:B------:R-:W-:-:S04]  /*0620*/  ISETP.GE.AND P0, PT, R9, R2, PT ;  /* 0x000000020900720c */ /* 0x000fc80003f06270 */
[----:B------:R-:W-:Y:S01]  /*0630*/  SEL R13, R9, RZ, !P0 ;  /* 0x000000ff090d7207 */ /* 0x000fe20004000000 */
[----:B--2---:R-:W-:Y:S01]  /*0640*/  FADD R3, R27, R16 ;  /* 0x000000101b037221 */ /* 0x004fe20000000000 */
[----:B------:R-:W0:Y:S01]  /*0650*/  LDS.128 R8, [R8] ;  /* 0x0000000008087984 */ /* 0x000e220000000c00 */
[----:B------:R-:W-:Y:S01]  /*0660*/  FADD R20, R12, R17 ;  /* 0x000000110c147221 */ /* 0x000fe20000000000 */
[----:B------:R-:W-:Y:S01]  /*0670*/  IADD3 R23, PT, PT, R13, 0x4, RZ ;  /* 0x000000040d177810 */ /* 0x000fe20007ffe0ff */
[----:B------:R-:W-:Y:S01]  /*0680*/  FADD R21, R21, R18 ;  /* 0x0000001215157221 */ /* 0x000fe20000000000 */
[----:B------:R-:W-:Y:S01]  /*0690*/  LEA R16, R13, UR5, 0x2 ;  /* 0x000000050d107c11 */ /* 0x000fe2000f8e10ff */
[----:B------:R-:W-:Y:S01]  /*06a0*/  FADD R28, R28, R19 ;  /* 0x000000131c1c7221 */ /* 0x000fe20000000000 */
[----:B------:R-:W-:Y:S01]  /*06b0*/  ISETP.GE.AND P0, PT, R23, R2, PT ;  /* 0x000000021700720c */ /* 0x000fe20003f06270 */
[----:B------:R-:W1:Y:S01]  /*06c0*/  LDS.128 R12, [R14] ;  /* 0x000000000e0c7984 */ /* 0x000e620000000c00 */
[----:B---3--:R-:W-:-:S02]  /*06d0*/  FADD R3, R3, R4 ;  /* 0x0000000403037221 */ /* 0x008fc40000000000 */
[----:B------:R-:W-:Y:S01]  /*06e0*/  SEL R26, R23, RZ, !P0 ;  /* 0x000000ff171a7207 */ /* 0x000fe20004000000 */
[----:B------:R-:W2:Y:S01]  /*06f0*/  LDS.128 R16, [R16] ;  /* 0x0000000010107984 */ /* 0x000ea20000000c00 */
[----:B------:R-:W-:Y:S01]  /*0700*/  FADD R4, R20, R5 ;  /* 0x0000000514047221 */ /* 0x000fe20000000000 */
[----:B------:R-:W-:Y:S01]  /*0710*/  FADD R5, R21, R6 ;  /* 0x0000000615057221 */ /* 0x000fe20000000000 */
[----:B------:R-:W-:Y:S01]  /*0720*/  LEA R22, R26, UR5, 0x2 ;  /* 0x000000051a167c11 */ /* 0x000fe2000f8e10ff */
[----:B------:R-:W-:Y:S01]  /*0730*/  FADD R28, R28, R7 ;  /* 0x000000071c1c7221 */ /* 0x000fe20000000000 */
[----:B------:R-:W-:-:S04]  /*0740*/  VIADD R7, R26, 0x4 ;  /* 0x000000041a077836 */ /* 0x000fc80000000000 */
[----:B------:R-:W3:Y:S01]  /*0750*/  LDS.128 R20, [R22] ;  /* 0x0000000016147984 */ /* 0x000ee20000000c00 */
[----:B------:R-:W-:Y:S01]  /*0760*/  ISETP.GE.AND P0, PT, R7, R2, PT ;  /* 0x000000020700720c */ /* 0x000fe20003f06270 */
        /* <DEDUP_REMOVED lines=8> */
[----:B--2---:R-:W-:Y:S01]  /*07f0*/  FADD R4, R4, R17 ;  /* 0x0000001104047221 */ /* 0x004fe20000000000 */
[----:B------:R-:W-:Y:S01]  /*0800*/  FADD R5, R5, R18 ;  /* 0x0000001205057221 */ /* 0x000fe20000000000 */
[----:B------:R-:W-:Y:S01]  /*0810*/  FADD R3, R3, R16 ;  /* 0x0000001003037221 */ /* 0x000fe20000000000 */
[----:B------:R-:W-:Y:S01]  /*0820*/  FADD R28, R28, R19 ;  /* 0x000000131c1c7221 */ /* 0x000fe20000000000 */
[----:B---3--:R-:W-:Y:S01]  /*0830*/  FADD R26, R4, R21 ;  /* 0x00000015041a7221 */ /* 0x008fe20000000000 */
[----:B------:R-:W-:Y:S01]  /*0840*/  FADD R21, R5, R22 ;  /* 0x0000001605157221 */ /* 0x000fe20000000000 */
[----:B------:R-:W-:Y:S01]  /*0850*/  FADD R27, R3, R20 ;  /* 0x00000014031b7221 */ /* 0x000fe20000000000 */
[----:B------:R-:W-:Y:S01]  /*0860*/  FADD R22, R28, R23 ;  /* 0x000000171c167221 */ /* 0x000fe20000000000 */
[----:B------:R-:W-:Y:S01]  /*0870*/  SEL R5, R7, RZ, !P0 ;  /* 0x000000ff07057207 */ /* 0x000fe20004000000 */
[----:B------:R-:W-:Y:S06]  /*0880*/  BRA.U UP0, `(.L_x_22) ;  /* 0xfffffff900d47547 */ /* 0x000fec000b83ffff */
.L_x_21:
[----:B------:R-:W-:Y:S01]  /*0890*/  BAR.SYNC.DEFER_BLOCKING 0x0 ;  /* 0x0000000000007b1d */ /* 0x000fe20000010000 */
[----:B------:R-:W-:Y:S02]  /*08a0*/  CS2R R6, SR_CLOCKLO ;  /* 0x0000000000067805 */ /* 0x000fe40000015000 */
[----:B------:R-:W-:-:S13]  /*08b0*/  ISETP.NE.AND P0, PT, R0, RZ, PT ;  /* 0x000000ff0000720c */ /* 0x000fda0003f05270 */
[----:B------:R-:W-:Y:S05]  /*08c0*/  @P0 EXIT ;  /* 0x000000000000094d */ /* 0x000fea0003800000 */
[----:B------:R-:W1:Y:S01]  /*08d0*/  LDC.64 R2, c[0x0][0x380] ;  /* 0x0000e000ff027b82 */ /* 0x000e620000000a00 */
[----:B------:R-:W1:Y:S01]  /*08e0*/  LDCU.64 UR4, c[0x0][0x358] ;  /* 0x00006b00ff0477ac */ /* 0x000e620008000a00 */
[----:B------:R-:W-:Y:S01]  /*08f0*/  FADD R26, R26, R27 ;  /* 0x0000001b1a1a7221 */ /* 0x000fe20000000000 */
[----:B------:R-:W-:-:S03]  /*0900*/  IADD3 R6, P0, PT, -R24, R6, RZ ;  /* 0x0000000618067210 */ /* 0x000fc60007f1e1ff */
[----:B------:R-:W-:Y:S01]  /*0910*/  FADD R21, R26, R21 ;  /* 0x000000151a157221 */ /* 0x000fe20000000000 */
[----:B------:R-:W-:Y:S01]  /*0920*/  IADD3.X R7, PT, PT, ~R25, R7, RZ, P0, !PT ;  /* 0x0000000719077210 */ /* 0x000fe200007fe5ff */
[----:B0-----:R-:W0:Y:S02]  /*0930*/  LDC.64 R4, c[0x0][0x388] ;  /* 0x0000e200ff047b82 */ /* 0x001e240000000a00 */
[----:B------:R-:W-:Y:S02]  /*0940*/  FADD R21, R21, R22 ;  /* 0x0000001615157221 */ /* 0x000fe40000000000 */
[----:B-1----:R-:W-:Y:S04]  /*0950*/  STG.E.64 desc[UR4][R2.64], R6 ;  /* 0x0000000602007986 */ /* 0x002fe8000c101b04 */
[----:B0-----:R-:W-:Y:S01]  /*0960*/  STG.E desc[UR4][R4.64], R21 ;  /* 0x0000001504007986 */ /* 0x001fe2000c101904 */
[----:B------:R-:W-:Y:S05]  /*0970*/  EXIT ;  /* 0x000000000000794d */ /* 0x000fea0003800000 */
.L_x_23:
        /* <DEDUP_REMOVED lines=16> */
.L_x_66:


//--------------------- .text._Z16micro_lds_kernelILi4EEvPmPfii --------------------------
	.section	.text._Z16micro_lds_kernelILi4EEvPmPfii,"ax",@progbits
	.align	128
        .global         _Z16micro_lds_kernelILi4EEvPmPfii
        .type           _Z16micro_lds_kernelILi4EEvPmPfii,@function
        .size           _Z16micro_lds_kernelILi4EEvPmPfii,(.L_x_67 - _Z16micro_lds_kernelILi4EEvPmPfii)
        .other          _Z16micro_lds_kernelILi4EEvPmPfii,@"STO_CUDA_ENTRY STV_DEFAULT"
_Z16micro_lds_kernelILi4EEvPmPfii:
.text._Z16micro_lds_kernelILi4EEvPmPfii:
        /* <DEDUP_REMOVED lines=11> */
.L_x_26:
        /* <DEDUP_REMOVED lines=8> */
.L_x_25:
[----:B------:R-:W-:Y:S05]  /*0130*/  BSYNC.RECONVERGENT B0 ;  /* 0x0000000000007941 */ /* 0x000fea0003800200 */
.L_x_24:
[----:B------:R-:W-:Y:S08]  /*0140*/  BAR.SYNC.DEFER_BLOCKING 0x0 ;  /* 0x0000000000007b1d */ /* 0x000ff00000010000 */
[----:B------:R-:W-:Y:S01]  /*0150*/  BAR.SYNC.DEFER_BLOCKING 0x0 ;  /* 0x0000000000007b1d */ /* 0x000fe20000010000 */
[----:B0-----:R-:W-:-:S05]  /*0160*/  CS2R R2, SR_CLOCKLO ;  /* 0x0000000000027805 */ /* 0x001fca0000015000 */
[----:B------:R-:W0:Y:S01]  /*0170*/  LDCU UR4, c[0x0][0x390] ;  /* 0x00007200ff0477ac */ /* 0x000e220008000800 */
[----:B------:R-:W-:Y:S01]  /*0180*/  IMAD.MOV.U32 R23, RZ, RZ, RZ ;  /* 0x000000ffff177224 */ /* 0x000fe200078e00ff */
[----:B------:R-:W-:Y:S01]  /*0190*/  CS2R R20, SRZ ;  /* 0x0000000000147805 */ /* 0x000fe2000001ff00 */
[----:B------:R-:W-:Y:S01]  /*01a0*/  IMAD.MOV.U32 R0, RZ, RZ, RZ ;  /* 0x000000ffff007224 */ /* 0x000fe200078e00ff */
[----:B0-----:R-:W-:-:S09]  /*01b0*/  UISETP.GE.AND UP0, UPT, UR4, 0x1, UPT ;  /* 0x000000010400788c */ /* 0x001fd2000bf06270 */
[----:B------:R-:W-:Y:S05]  /*01c0*/  BRA.U !UP0, `(.L_x_27) ;  /* 0x0000000508207547 */ /* 0x000fea000b800000 */
[----:B------:R-:W-:Y:S01]  /*01d0*/  IADD3 R24, PT, PT, R24, -0x4, RZ ;  /* 0xfffffffc18187810 */ /* 0x000fe20007ffe0ff */
[----:B------:R-:W0:Y:S01]  /*01e0*/  S2UR UR6, SR_CgaCtaId ;  /* 0x00000000000679c3 */ /* 0x000e220000008800 */
[----:B------:R-:W-:Y:S02]  /*01f0*/  SHF.L.U32 R0, R22, 0x2, RZ ;  /* 0x0000000216007819 */ /* 0x000fe400000006ff */
[----:B------:R-:W-:Y:S02]  /*0200*/  CS2R R20, SRZ ;  /* 0x0000000000147805 */ /* 0x000fe4000001ff00 */
[-C--:B------:R-:W-:Y:S01]  /*0210*/  IABS R8, R24.reuse ;  /* 0x0000001800087213 */ /* 0x080fe20000000000 */
[----:B------:R-:W-:Y:S01]  /*0220*/  IMAD.MOV.U32 R23, RZ, RZ, RZ ;  /* 0x000000ffff177224 */ /* 0x000fe200078e00ff */
[----:B------:R-:W-:Y:S01]  /*0230*/  LOP3.LUT R0, R0, 0x7c, RZ, 0xc0, !PT ;  /* 0x0000007c00007812 */ /* 0x000fe200078ec0ff */
[----:B------:R-:W-:Y:S01]  /*0240*/  UMOV UR5, 0x400 ;  /* 0x0000040000057882 */ /* 0x000fe20000000000 */
[----:B------:R-:W1:Y:S01]  /*0250*/  I2F.RP R6, R8 ;  /* 0x0000000800067306 */ /* 0x000e620000209400 */
[----:B------:R-:W-:Y:S01]  /*0260*/  IABS R10, R24 ;  /* 0x00000018000a7213 */ /* 0x000fe20000000000 */
[----:B------:R-:W-:Y:S01]  /*0270*/  UIADD3 UR4, UPT, UPT, -UR4, URZ, URZ ;  /* 0x000000ff04047290 */ /* 0x000fe2000fffe1ff */
[----:B------:R-:W-:-:S02]  /*0280*/  IABS R9, R0 ;  /* 0x0000000000097213 */ /* 0x000fc40000000000 */
[----:B------:R-:W-:Y:S01]  /*0290*/  ISETP.GE.AND P2, PT, R0, RZ, PT ;  /* 0x000000ff0000720c */ /* 0x000fe20003f46270 */
[----:B------:R-:W-:Y:S02]  /*02a0*/  IMAD.MOV.U32 R0, RZ, RZ, RZ ;  /* 0x000000ffff007224 */ /* 0x000fe400078e00ff */
[----:B-1----:R-:W1:Y:S01]  /*02b0*/  MUFU.RCP R6, R6 ;  /* 0x0000000600067308 */ /* 0x002e620000001000 */
[----:B0-----:R-:W-:Y:S01]  /*02c0*/  ULEA UR5, UR6, UR5, 0x18 ;  /* 0x0000000506057291 */ /* 0x001fe2000f8ec0ff */
[----:B-1----:R-:W-:Y:S02]  /*02d0*/  VIADD R4, R6, 0xffffffe ;  /* 0x0ffffffe06047836 */ /* 0x002fe40000000000 */
[----:B------:R-:W-:-:S04]  /*02e0*/  IMAD.MOV R6, RZ, RZ, -R10 ;  /* 0x000000ffff067224 */ /* 0x000fc800078e0a0a */
[----:B------:R0:W1:Y:S02]  /*02f0*/  F2I.FTZ.U32.TRUNC.NTZ R5, R4 ;  /* 0x0000000400057305 */ /* 0x000064000021f000 */
[----:B0-----:R-:W-:Y:S02]  /*0300*/  IMAD.MOV.U32 R4, RZ, RZ, RZ ;  /* 0x000000ffff047224 */ /* 0x001fe400078e00ff */
[----:B-1----:R-:W-:-:S04]  /*0310*/  IMAD.MOV R7, RZ, RZ, -R5 ;  /* 0x000000ffff077224 */ /* 0x002fc800078e0a05 */
        /* <DEDUP_REMOVED lines=9> */
[----:B------:R-:W-:-:S05]  /*03b0*/  @!P1 IMAD.IADD R5, R5, 0x1, -R8 ;  /* 0x0000000105059824 */ /* 0x000fca00078e0a08 */
[----:B------:R-:W-:Y:S02]  /*03c0*/  @!P2 IADD3 R5, PT, PT, -R5, RZ, RZ ;  /* 0x000000ff0505a210 */ /* 0x000fe40007ffe1ff */
[----:B------:R-:W-:-:S07]  /*03d0*/  @!P0 LOP3.LUT R5, RZ, R24, RZ, 0x33, !PT ;  /* 0x00000018ff058212 */ /* 0x000fce00078e33ff */
.L_x_28:
[C---:B------:R-:W-:Y:S01]  /*03e0*/  IADD3 R7, PT, PT, R5.reuse, 0x4, RZ ;  /* 0x0000000405077810 */ /* 0x040fe20007ffe0ff */
[----:B------:R-:W-:Y:S01]  /*03f0*/  UIADD3 UR4, UPT, UPT, UR4, 0x1, URZ ;  /* 0x0000000104047890 */ /* 0x000fe2000fffe0ff */
[----:B------:R-:W-:Y:S02]  /*0400*/  LEA R5, R5, UR5, 0x2 ;  /* 0x0000000505057c11 */ /* 0x000fe4000f8e10ff */
[----:B------:R-:W-:Y:S01]  /*0410*/  ISETP.GE.AND P0, PT, R7, R24, PT ;  /* 0x000000180700720c */ /* 0x000fe20003f06270 */
[----:B------:R-:W-:-:S03]  /*0420*/  UISETP.NE.AND UP0, UPT, UR4, URZ, UPT ;  /* 0x000000ff0400728c */ /* 0x000fc6000bf05270 */
[----:B------:R-:W-:-:S04]  /*0430*/  SEL R7, R7, RZ, !P0 ;  /* 0x000000ff07077207 */ /* 0x000fc80004000000 */
[C---:B------:R-:W-:Y:S01]  /*0440*/  LEA R8, R7.reuse, UR5, 0x2 ;  /* 0x0000000507087c11 */ /* 0x040fe2000f8e10ff */
[----:B------:R-:W-:Y:S02]  /*0450*/  VIADD R9, R7, 0x4 ;  /* 0x0000000407097836 */ /* 0x000fe40000000000 */
[----:B------:R-:W0:Y:S03]  /*0460*/  LDS.128 R4, [R5] ;  /* 0x0000000005047984 */ /* 0x000e260000000c00 */
[----:B------:R-:W-:-:S04]  /*0470*/  ISETP.GE.AND P0, PT, R9, R24, PT ;  /* 0x000000180900720c */ /* 0x000fc80003f06270 */
[----:B------:R-:W-:-:S04]  /*0480*/  SEL R9, R9, RZ, !P0 ;  /* 0x000000ff09097207 */ /* 0x000fc80004000000 */
[C---:B------:R-:W-:Y:S02]  /*0490*/  IADD3 R25, PT, PT, R9.reuse, 0x4, RZ ;  /* 0x0000000409197810 */ /* 0x040fe40007ffe0ff */
[----:B------:R-:W-:Y:S02]  /*04a0*/  LEA R12, R9, UR5, 0x2 ;  /* 0x00000005090c7c11 */ /* 0x000fe4000f8e10ff */
[C---:B------:R-:W-:Y:S01]  /*04b0*/  ISETP.GE.AND P0, PT, R25.reuse, R24, PT ;  /* 0x000000181900720c */ /* 0x040fe20003f06270 */
[----:B------:R-:W1:Y:S03]  /*04c0*/  LDS.128 R8, [R8] ;  /* 0x0000000008087984 */ /* 0x000e660000000c00 */
[----:B------:R-:W-:Y:S01]  /*04d0*/  SEL R25, R25, RZ, !P0 ;  /* 0x000000ff19197207 */ /* 0x000fe20004000000 */
[----:B------:R-:W2:Y:S03]  /*04e0*/  LDS.128 R12, [R12] ;  /* 0x000000000c0c7984 */ /* 0x000ea60000000c00 */
[----:B------:R-:W-:-:S06]  /*04f0*/  LEA R16, R25, UR5, 0x2 ;  /* 0x0000000519107c11 */ /* 0x000fcc000f8e10ff */
[----:B------:R-:W3:Y:S01]  /*0500*/  LDS.128 R16, [R16] ;  /* 0x0000000010107984 */ /* 0x000ee20000000c00 */
[----:B0-----:R-:W-:Y:S01]  /*0510*/  FADD R23, R4, R23 ;  /* 0x0000001704177221 */ /* 0x001fe20000000000 */
[----:B------:R-:W-:Y:S01]  /*0520*/  FADD R20, R5, R20 ;  /* 0x0000001405147221 */ /* 0x000fe20000000000 */
[----:B------:R-:W-:Y:S01]  /*0530*/  FADD R21, R6, R21 ;  /* 0x0000001506157221 */ /* 0x000fe20000000000 */
[----:B------:R-:W-:Y:S01]  /*0540*/  FADD R0, R7, R0 ;  /* 0x0000000007007221 */ /* 0x000fe20000000000 */
[----:B------:R-:W-:-:S05]  /*0550*/  VIADD R5, R25, 0x4 ;  /* 0x0000000419057836 */ /* 0x000fca0000000000 */
[----:B------:R-:W-:-:S04]  /*0560*/  ISETP.GE.AND P0, PT, R5, R24, PT ;  /* 0x000000180500720c */ /* 0x000fc80003f06270 */
[----:B------:R-:W-:Y:S01]  /*0570*/  SEL R5, R5, RZ, !P0 ;  /* 0x000000ff05057207 */ /* 0x000fe20004000000 */
        /* <DEDUP_REMOVED lines=12> */
[----:B------:R-:W-:Y:S06]  /*0640*/  BRA.U UP0, `(.L_x_28) ;  /* 0xfffffffd00647547 */ /* 0x000fec000b83ffff */
.L_x_27:
[----:B------:R-:W-:Y:S01]  /*0650*/  BAR.SYNC.DEFER_BLOCKING 0x0 ;  /* 0x0000000000007b1d */ /* 0x000fe20000010000 */
[----:B------:R-:W-:Y:S02]  /*0660*/  CS2R R8, SR_CLOCKLO ;  /* 0x0000000000087805 */ /* 0x000fe40000015000 */
[----:B------:R-:W-:-:S13]  /*0670*/  ISETP.NE.AND P0, PT, R22, RZ, PT ;  /* 0x000000ff1600720c */ /* 0x000fda0003f05270 */
[----:B------:R-:W-:Y:S05]  /*0680*/  @P0 EXIT ;  /* 0x000000000000094d */ /* 0x000fea0003800000 */
[----:B------:R-:W0:Y:S01]  /*0690*/  LDC.64 R4, c[0x0][0x380] ;  /* 0x0000e000ff047b82 */ /* 0x000e220000000a00 */
        /* <DEDUP_REMOVED lines=10> */
.L_x_29:
        /* <DEDUP_REMOVED lines=12> */
.L_x_67:


//--------------------- .text._Z16micro_lds_kernelILi2EEvPmPfii --------------------------
	.section	.text._Z16micro_lds_kernelILi2EEvPmPfii,"ax",@progbits
	.align	128
        .global         _Z16micro_lds_kernelILi2EEvPmPfii
        .type           _Z16micro_lds_kernelILi2EEvPmPfii,@function
        .size           _Z16micro_lds_kernelILi2EEvPmPfii,(.L_x_68 - _Z16micro_lds_kernelILi2EEvPmPfii)
        .other          _Z16micro_lds_kernelILi2EEvPmPfii,@"STO_CUDA_ENTRY STV_DEFAULT"
_Z16micro_lds_kernelILi2EEvPmPfii:
.text._Z16micro_lds_kernelILi2EEvPmPfii:
        /* <DEDUP_REMOVED lines=11> */
.L_x_32:
[C---:B0-----:R-:W-:Y:S01]  /*00b0*/  LOP3.LUT R4, R3.reuse, 0x3ff, RZ, 0xc0, !PT ;  /* 0x000003ff03047812 */ /* 0x041fe200078ec0ff */
[----:B------:R-:W-:Y:S02]  /*00c0*/  IMAD R5, R3, 0x4, R2 ;  /* 0x0000000403057824 */ /* 0x000fe400078e0202 */
[----:B-1----:R-:W-:Y:S01]  /*00d0*/  IMAD.IADD R3, R6, 0x1, R3 ;  /* 0x0000000106037824 */ /* 0x002fe200078e0203 */
[----:B------:R-:W-:-:S04]  /*00e0*/  I2FP.F32.U32 R4, R4 ;  /* 0x0000000400047245 */ /* 0x000fc80000201000 */
[----:B------:R-:W-:Y:S01]  /*00f0*/  ISETP.GE.AND P0, PT, R3, R12, PT ;  /* 0x0000000c0300720c */ /* 0x000fe20003f06270 */
[----:B------:R-:W-:-:S05]  /*0100*/  FMUL R4, R4, 0.25 ;  /* 0x3e80000004047820 */ /* 0x000fca0000400000 */
[----:B------:R0:W-:Y:S07]  /*0110*/  STS [R5], R4 ;  /* 0x0000000405007388 */ /* 0x0001ee0000000800 */
[----:B------:R-:W-:Y:S05]  /*0120*/  @!P0 BRA `(.L_x_32) ;  /* 0xfffffffc00e08947 */ /* 0x000fea000383ffff */
.L_x_31:
[----:B------:R-:W-:Y:S05]  /*0130*/  BSYNC.RECONVERGENT B0 ;  /* 0x0000000000007941 */ /* 0x000fea0003800200 */
.L_x_30:
[----:B------:R-:W-:Y:S08]  /*0140*/  BAR.SYNC.DEFER_BLOCKING 0x0 ;  /* 0x0000000000007b1d */ /* 0x000ff00000010000 */
[----:B------:R-:W-:Y:S01]  /*0150*/  BAR.SYNC.DEFER_BLOCKING 0x0 ;  /* 0x0000000000007b1d */ /* 0x000fe20000010000 */
[----:B------:R-:W-:-:S05]  /*0160*/  CS2R R2, SR_CLOCKLO ;  /* 0x0000000000027805 */ /* 0x000fca0000015000 */
[----:B------:R-:W1:Y:S01]  /*0170*/  LDCU UR4, c[0x0][0x390] ;  /* 0x00007200ff0477ac */ /* 0x000e620008000800 */
[----:B------:R-:W-:Y:S01]  /*0180*/  HFMA2 R16, -RZ, RZ, 0, 0 ;  /* 0x00000000ff107431 */ /* 0x000fe200000001ff */
[----:B------:R-:W-:Y:S01]  /*0190*/  CS2R R14, SRZ ;  /* 0x00000000000e7805 */ /* 0x000fe2000001ff00 */
[----:B------:R-:W-:Y:S01]  /*01a0*/  IMAD.MOV.U32 R13, RZ, RZ, RZ ;  /* 0x000000ffff0d7224 */ /* 0x000fe200078e00ff */
[----:B-1----:R-:W-:-:S09]  /*01b0*/  UISETP.GE.AND UP0, UPT, UR4, 0x1, UPT ;  /* 0x000000010400788c */ /* 0x002fd2000bf06270 */
[----:B------:R-:W-:Y:S05]  /*01c0*/  BRA.U !UP0, `(.L_x_33) ;  /* 0x0000000108d87547 */ /* 0x000fea000b800000 */
[----:B------:R-:W-:Y:S01]  /*01d0*/  VIADD R12, R12, 0xfffffffc ;  /* 0xfffffffc0c0c7836 */ /* 0x000fe20000000000 */
[----:B------:R-:W1:Y:S01]  /*01e0*/  S2UR UR6, SR_CgaCtaId ;  /* 0x00000000000679c3 */ /* 0x000e620000008800 */
[----:B0-----:R-:W-:Y:S01]  /*01f0*/  IMAD.SHL.U32 R4, R0, 0x4, RZ ;  /* 0x0000000400047824 */ /* 0x001fe200078e00ff */
[----:B------:R-:W-:Y:S02]  /*0200*/  CS2R R14, SRZ ;  /* 0x00000000000e7805 */ /* 0x000fe4000001ff00 */
[----:B------:R-:W-:Y:S01]  /*0210*/  MOV R13, RZ ;  /* 0x000000ff000d7202 */ /* 0x000fe20000000f00 */
[----:B------:R-:W-:Y:S01]  /*0220*/  IMAD.MOV.U32 R16, RZ, RZ, RZ ;  /* 0x000000ffff107224 */ /* 0x000fe200078e00ff */
[-C--:B------:R-:W-:Y:S01]  /*0230*/  IABS R9, R12.reuse ;  /* 0x0000000c00097213 */ /* 0x080fe20000000000 */
[----:B------:R-:W-:Y:S01]  /*0240*/  UMOV UR5, 0x400 ;  /* 0x0000040000057882 */ /* 0x000fe20000000000 */
[----:B------:R-:W-:Y:S01]  /*0250*/  LOP3.LUT R6, R4, 0x7c, RZ, 0xc0, !PT ;  /* 0x0000007c04067812 */ /* 0x000fe200078ec0ff */
[----:B------:R-:W-:Y:S01]  /*0260*/  UIADD3 UR4, UPT, UPT, -UR4, URZ, URZ ;  /* 0x000000ff04047290 */ /* 0x000fe2000fffe1ff */
[----:B------:R-:W0:Y:S01]  /*0270*/  I2F.RP R7, R9 ;  /* 0x0000000900077306 */ /* 0x000e220000209400 */
[----:B------:R-:W-:-:S02]  /*0280*/  IABS R4, R12 ;  /* 0x0000000c00047213 */ /* 0x000fc40000000000 */
[----:B------:R-:W-:-:S05]  /*0290*/  ISETP.GE.AND P2, PT, R6, RZ, PT ;  /* 0x000000ff0600720c */ /* 0x000fca0003f46270 */
[----:B0-----:R-:W0:Y:S01]  /*02a0*/  MUFU.RCP R7, R7 ;  /* 0x0000000700077308 */ /* 0x001e220000001000 */
[----:B-1----:R-:W-:Y:S01]  /*02b0*/  ULEA UR5, UR6, UR5, 0x18 ;  /* 0x0000000506057291 */ /* 0x002fe2000f8ec0ff */
[----:B0-----:R-:W-:Y:S02]  /*02c0*/  IADD3 R5, PT, PT, R7, 0xffffffe, RZ ;  /* 0x0ffffffe07057810 */ /* 0x001fe40007ffe0ff */
[----:B------:R-:W-:Y:S01]  /*02d0*/  IADD3 R7, PT, PT, RZ, -R4, RZ ;  /* 0x80000004ff077210 */ /* 0x000fe20007ffe0ff */
[----:B------:R-:W-:-:S03]  /*02e0*/  IMAD.MOV.U32 R4, RZ, RZ, RZ ;  /* 0x000000ffff047224 */ /* 0x000fc600078e00ff */
[----:B------:R-:W0:Y:S02]  /*02f0*/  F2I.FTZ.U32.TRUNC.NTZ R5, R5 ;  /* 0x0000000500057305 */ /* 0x000e24000021f000 */
[----:B0-----:R-:W-:-:S04]  /*0300*/  IMAD.MOV R8, RZ, RZ, -R5 ;  /* 0x000000ffff087224 */ /* 0x001fc800078e0a05 */
[----:B------:R-:W-:Y:S01]  /*0310*/  IMAD R11, R8, R9, RZ ;  /* 0x00000009080b7224 */ /* 0x000fe200078e02ff */
[----:B------:R-:W-:-:S03]  /*0320*/  IABS R8, R6 ;  /* 0x0000000600087213 */ /* 0x000fc60000000000 */
        /* <DEDUP_REMOVED lines=8> */
[----:B------:R-:W-:-:S04]  /*03b0*/  @!P1 IMAD.IADD R4, R4, 0x1, -R9 ;  /* 0x0000000104049824 */ /* 0x000fc800078e0a09 */
[----:B------:R-:W-:Y:S01]  /*03c0*/  @!P2 IMAD.MOV R4, RZ, RZ, -R4 ;  /* 0x000000ffff04a224 */ /* 0x000fe200078e0a04 */
[----:B------:R-:W-:-:S07]  /*03d0*/  @!P0 LOP3.LUT R4, RZ, R12, RZ, 0x33, !PT ;  /* 0x0000000cff048212 */ /* 0x000fce00078e33ff */
.L_x_34:
[C---:B------:R-:W-:Y:S01]  /*03e0*/  VIADD R5, R4.reuse, 0x4 ;  /* 0x0000000404057836 */ /* 0x040fe20000000000 */
[----:B------:R-:W-:Y:S01]  /*03f0*/  LEA R4, R4, UR5, 0x2 ;  /* 0x0000000504047c11 */ /* 0x000fe2000f8e10ff */
[----:B------:R-:W-:-:S03]  /*0400*/  UIADD3 UR4, UPT, UPT, UR4, 0x1, URZ ;  /* 0x0000000104047890 */ /* 0x000fc6000fffe0ff */
[----:B------:R-:W-:Y:S01]  /*0410*/  ISETP.GE.AND P0, PT, R5, R12, PT ;  /* 0x0000000c0500720c */ /* 0x000fe20003f06270 */
[----:B------:R-:W-:-:S03]  /*0420*/  UISETP.NE.AND UP0, UPT, UR4, URZ, UPT ;  /* 0x000000ff0400728c */ /* 0x000fc6000bf05270 */
[----:B------:R-:W-:Y:S02]  /*0430*/  SEL R17, R5, RZ, !P0 ;  /* 0x000000ff05117207 */ /* 0x000fe40004000000 */
[----:B------:R-:W0:Y:S02]  /*0440*/  LDS.128 R4, [R4] ;  /* 0x0000000004047984 */ /* 0x000e240000000c00 */
[C---:B------:R-:W-:Y:S02]  /*0450*/  LEA R8, R17.reuse, UR5, 0x2 ;  /* 0x0000000511087c11 */ /* 0x040fe4000f8e10ff */
[----:B------:R-:W-:-:S04]  /*0460*/  IADD3 R17, PT, PT, R17, 0x4, RZ ;  /* 0x0000000411117810 */ /* 0x000fc80007ffe0ff */
[----:B------:R-:W1:Y:S01]  /*0470*/  LDS.128 R8, [R8] ;  /* 0x0000000008087984 */ /* 0x000e620000000c00 */
[----:B------:R-:W-:Y:S01]  /*0480*/  ISETP.GE.AND P0, PT, R17, R12, PT ;  /* 0x0000000c1100720c */ /* 0x000fe20003f06270 */
[----:B0-----:R-:W-:Y:S01]  /*0490*/  FADD R15, R4, R15 ;  /* 0x0000000f040f7221 */ /* 0x001fe20000000000 */
[----:B------:R-:W-:Y:S01]  /*04a0*/  FADD R16, R5, R16 ;  /* 0x0000001005107221 */ /* 0x000fe20000000000 */
[----:B------:R-:W-:Y:S01]  /*04b0*/  FADD R13, R6, R13 ;  /* 0x0000000d060d7221 */ /* 0x000fe20000000000 */
[----:B------:R-:W-:Y:S01]  /*04c0*/  FADD R14, R7, R14 ;  /* 0x0000000e070e7221 */ /* 0x000fe20000000000 */
[----:B------:R-:W-:Y:S01]  /*04d0*/  SEL R4, R17, RZ, !P0 ;  /* 0x000000ff11047207 */ /* 0x000fe20004000000 */
[----:B-1----:R-:W-:Y:S01]  /*04e0*/  FADD R15, R15, R8 ;  /* 0x000000080f0f7221 */ /* 0x002fe20000000000 */
[----:B------:R-:W-:Y:S01]  /*04f0*/  FADD R16, R16, R9 ;  /* 0x0000000910107221 */ /* 0x000fe20000000000 */
[----:B------:R-:W-:Y:S01]  /*0500*/  FADD R13, R13, R10 ;  /* 0x0000000a0d0d7221 */ /* 0x000fe20000000000 */
[----:B------:R-:W-:Y:S01]  /*0510*/  FADD R14, R14, R11 ;  /* 0x0000000b0e0e7221 */ /* 0x000fe20000000000 */
[----:B------:R-:W-:Y:S06]  /*0520*/  BRA.U UP0, `(.L_x_34) ;  /* 0xfffffffd00ac7547 */ /* 0x000fec000b83ffff */
.L_x_33:
        /* <DEDUP_REMOVED lines=8> */
[----:B------:R-:W-:Y:S02]  /*05b0*/  FADD R13, R16, R13 ;  /* 0x0000000d100d7221 */ /* 0x000fe40000000000 */
[----:B------:R-:W1:Y:S01]  /*05c0*/  LDC.64 R6, c[0x0][0x388] ;  /* 0x0000e200ff067b82 */ /* 0x000e620000000a00 */
[----:B------:R-:W-:Y:S02]  /*05d0*/  IMAD.X R3, R9, 0x1, ~R3, P0 ;  /* 0x0000000109037824 */ /* 0x000fe400000e0e03 */
[----:B------:R-:W-:-:S03]  /*05e0*/  FADD R13, R13, R14 ;  /* 0x0000000e0d0d7221 */ /* 0x000fc60000000000 */
[----:B0-----:R-:W-:Y:S04]  /*05f0*/  STG.E.64 desc[UR4][R4.64], R2 ;  /* 0x0000000204007986 */ /* 0x001fe8000c101b04 */
[----:B-1----:R-:W-:Y:S01]  /*0600*/  STG.E desc[UR4][R6.64], R13 ;  /* 0x0000000d06007986 */ /* 0x002fe2000c101904 */
[----:B------:R-:W-:Y:S05]  /*0610*/  EXIT ;  /* 0x000000000000794d */ /* 0x000fea0003800000 */
.L_x_35:
        /* <DEDUP_REMOVED lines=14> */
.L_x_68:


//--------------------- .text._Z16micro_lds_kernelILi1EEvPmPfii --------------------------
	.section	.text._Z16micro_lds_kernelILi1EEvPmPfii,"ax",@progbits
	.align	128
        .global         _Z16micro_lds_kernelILi1EEvPmPfii
        .type           _Z16micro_lds_kernelILi1EEvPmPfii,@function
        .size           _Z16micro_lds_kernelILi1EEvPmPfii,(.L_x_69 - _Z16micro_lds_kernelILi1EEvPmPfii)
        .other          _Z16micro_lds_kernelILi1EEvPmPfii,@"STO_CUDA_ENTRY STV_DEFAULT"
_Z16micro_lds_kernelILi1EEvPmPfii:
.text._Z16micro_lds_kernelILi1EEvPmPfii:
        /* <DEDUP_REMOVED lines=11> */
.L_x_38:
        /* <DEDUP_REMOVED lines=8> */
.L_x_37:
[----:B------:R-:W-:Y:S05]  /*0130*/  BSYNC.RECONVERGENT B0 ;  /* 0x0000000000007941 */ /* 0x000fea0003800200 */
.L_x_36:
[----:B------:R-:W-:Y:S08]  /*0140*/  BAR.SYNC.DEFER_BLOCKING 0x0 ;  /* 0x0000000000007b1d */ /* 0x000ff00000010000 */
[----:B------:R-:W-:Y:S01]  /*0150*/  BAR.SYNC.DEFER_BLOCKING 0x0 ;  /* 0x0000000000007b1d */ /* 0x000fe20000010000 */
[----:B------:R-:W-:-:S05]  /*0160*/  CS2R R2, SR_CLOCKLO ;  /* 0x0000000000027805 */ /* 0x000fca0000015000 */
[----:B------:R-:W1:Y:S01]  /*0170*/  LDCU UR4, c[0x0][0x390] ;  /* 0x00007200ff0477ac */ /* 0x000e620008000800 */
[----:B------:R-:W-:Y:S02]  /*0180*/  CS2R R10, SRZ ;  /* 0x00000000000a7805 */ /* 0x000fe4000001ff00 */
[----:B------:R-:W-:Y:S01]  /*0190*/  CS2R R12, SRZ ;  /* 0x00000000000c7805 */ /* 0x000fe2000001ff00 */
[----:B-1----:R-:W-:-:S09]  /*01a0*/  UISETP.GE.AND UP0, UPT, UR4, 0x1, UPT ;  /* 0x000000010400788c */ /* 0x002fd2000bf06270 */
[----:B------:R-:W-:Y:S05]  /*01b0*/  BRA.U !UP0, `(.L_x_39) ;  /* 0x0000000108b47547 */ /* 0x000fea000b800000 */
[----:B------:R-:W-:Y:S01]  /*01c0*/  VIADD R8, R8, 0xfffffffc ;  /* 0xfffffffc08087836 */ /* 0x000fe20000000000 */
[----:B------:R-:W1:Y:S01]  /*01d0*/  S2UR UR6, SR_CgaCtaId ;  /* 0x00000000000679c3 */ /* 0x000e620000008800 */
[----:B0-----:R-:W-:Y:S01]  /*01e0*/  IMAD.SHL.U32 R4, R0, 0x4, RZ ;  /* 0x0000000400047824 */ /* 0x001fe200078e00ff */
[----:B------:R-:W-:Y:S01]  /*01f0*/  CS2R R12, SRZ ;  /* 0x00000000000c7805 */ /* 0x000fe2000001ff00 */
[----:B------:R-:W-:Y:S01]  /*0200*/  UMOV UR5, 0x400 ;  /* 0x0000040000057882 */ /* 0x000fe20000000000 */
[-C--:B------:R-:W-:Y:S01]  /*0210*/  IABS R9, R8.reuse ;  /* 0x0000000800097213 */ /* 0x080fe20000000000 */
[----:B------:R-:W-:Y:S01]  /*0220*/  UIADD3 UR4, UPT, UPT, -UR4, URZ, URZ ;  /* 0x000000ff04047290 */ /* 0x000fe2000fffe1ff */
[----:B------:R-:W-:Y:S02]  /*0230*/  LOP3.LUT R6, R4, 0x7c, RZ, 0xc0, !PT ;  /* 0x0000007c04067812 */ /* 0x000fe400078ec0ff */
[----:B------:R-:W0:Y:S01]  /*0240*/  I2F.RP R7, R9 ;  /* 0x0000000900077306 */ /* 0x000e220000209400 */
[----:B------:R-:W-:-:S02]  /*0250*/  IABS R4, R8 ;  /* 0x0000000800047213 */ /* 0x000fc40000000000 */
[----:B------:R-:W-:-:S05]  /*0260*/  ISETP.GE.AND P2, PT, R6, RZ, PT ;  /* 0x000000ff0600720c */ /* 0x000fca0003f46270 */
[----:B0-----:R-:W0:Y:S01]  /*0270*/  MUFU.RCP R7, R7 ;  /* 0x0000000700077308 */ /* 0x001e220000001000 */
[----:B-1----:R-:W-:Y:S01]  /*0280*/  ULEA UR5, UR6, UR5, 0x18 ;  /* 0x0000000506057291 */ /* 0x002fe2000f8ec0ff */
[----:B0-----:R-:W-:Y:S02]  /*0290*/  VIADD R5, R7, 0xffffffe ;  /* 0x0ffffffe07057836 */ /* 0x001fe40000000000 */
[----:B------:R-:W-:Y:S02]  /*02a0*/  IMAD.MOV R7, RZ, RZ, -R4 ;  /* 0x000000ffff077224 */ /* 0x000fe400078e0a04 */
[----:B------:R-:W-:Y:S02]  /*02b0*/  HFMA2 R4, -RZ, RZ, 0, 0 ;  /* 0x00000000ff047431 */ /* 0x000fe400000001ff */
[----:B------:R-:W0:Y:S02]  /*02c0*/  F2I.FTZ.U32.TRUNC.NTZ R5, R5 ;  /* 0x0000000500057305 */ /* 0x000e24000021f000 */
[----:B0-----:R-:W-:-:S04]  /*02d0*/  IMAD.MOV R10, RZ, RZ, -R5 ;  /* 0x000000ffff0a7224 */ /* 0x001fc800078e0a05 */
[----:B------:R-:W-:Y:S01]  /*02e0*/  IMAD R11, R10, R9, RZ ;  /* 0x000000090a0b7224 */ /* 0x000fe200078e02ff */
[----:B------:R-:W-:-:S03]  /*02f0*/  IABS R10, R6 ;  /* 0x00000006000a7213 */ /* 0x000fc60000000000 */
[----:B------:R-:W-:-:S04]  /*0300*/  IMAD.HI.U32 R4, R5, R11, R4 ;  /* 0x0000000b05047227 */ /* 0x000fc800078e0004 */
[----:B------:R-:W-:Y:S01]  /*0310*/  IMAD.MOV.U32 R5, RZ, RZ, R10 ;  /* 0x000000ffff057224 */ /* 0x000fe200078e000a */
[----:B------:R-:W-:-:S03]  /*0320*/  CS2R R10, SRZ ;  /* 0x00000000000a7805 */ /* 0x000fc6000001ff00 */
[----:B------:R-:W-:-:S04]  /*0330*/  IMAD.HI.U32 R4, R4, R5, RZ ;  /* 0x0000000504047227 */ /* 0x000fc800078e00ff */
[----:B------:R-:W-:-:S05]  /*0340*/  IMAD R4, R4, R7, R5 ;  /* 0x0000000704047224 */ /* 0x000fca00078e0205 */
[----:B------:R-:W-:-:S13]  /*0350*/  ISETP.GT.U32.AND P0, PT, R9, R4, PT ;  /* 0x000000040900720c */ /* 0x000fda0003f04070 */
[----:B------:R-:W-:Y:S01]  /*0360*/  @!P0 IMAD.IADD R4, R4, 0x1, -R9 ;  /* 0x0000000104048824 */ /* 0x000fe200078e0a09 */
[----:B------:R-:W-:-:S04]  /*0370*/  ISETP.NE.AND P0, PT, R8, RZ, PT ;  /* 0x000000ff0800720c */ /* 0x000fc80003f05270 */
[----:B------:R-:W-:-:S13]  /*0380*/  ISETP.GT.U32.AND P1, PT, R9, R4, PT ;  /* 0x000000040900720c */ /* 0x000fda0003f24070 */
[----:B------:R-:W-:-:S04]  /*0390*/  @!P1 IMAD.IADD R4, R4, 0x1, -R9 ;  /* 0x0000000104049824 */ /* 0x000fc800078e0a09 */
[----:B------:R-:W-:Y:S01]  /*03a0*/  @!P2 IMAD.MOV R4, RZ, RZ, -R4 ;  /* 0x000000ffff04a224 */ /* 0x000fe200078e0a04 */
[----:B------:R-:W-:-:S04]  /*03b0*/  @!P0 LOP3.LUT R4, RZ, R8, RZ, 0x33, !PT ;  /* 0x00000008ff048212 */ /* 0x000fc800078e33ff */
[----:B------:R-:W-:-:S07]  /*03c0*/  MOV R9, R4 ;  /* 0x0000000400097202 */ /* 0x000fce0000000f00 */
.L_x_40:
[C---:B------:R-:W-:Y:S01]  /*03d0*/  LEA R4, R9.reuse, UR5, 0x2 ;  /* 0x0000000509047c11 */ /* 0x040fe2000f8e10ff */
[----:B------:R-:W-:Y:S01]  /*03e0*/  UIADD3 UR4, UPT, UPT, UR4, 0x1, URZ ;  /* 0x0000000104047890 */ /* 0x000fe2000fffe0ff */
[----:B------:R-:W-:-:S03]  /*03f0*/  VIADD R9, R9, 0x4 ;  /* 0x0000000409097836 */ /* 0x000fc60000000000 */
[----:B------:R-:W-:Y:S01]  /*0400*/  UISETP.NE.AND UP0, UPT, UR4, URZ, UPT ;  /* 0x000000ff0400728c */ /* 0x000fe2000bf05270 */
[----:B------:R-:W0:Y:S01]  /*0410*/  LDS.128 R4, [R4] ;  /* 0x0000000004047984 */ /* 0x000e220000000c00 */
[----:B------:R-:W-:-:S04]  /*0420*/  ISETP.GE.AND P0, PT, R9, R8, PT ;  /* 0x000000080900720c */ /* 0x000fc80003f06270 */
[----:B------:R-:W-:Y:S01]  /*0430*/  SEL R9, R9, RZ, !P0 ;  /* 0x000000ff09097207 */ /* 0x000fe20004000000 */
[----:B0-----:R-:W-:Y:S01]  /*0440*/  FADD R11, R4, R11 ;  /* 0x0000000b040b7221 */ /* 0x001fe20000000000 */
[----:B------:R-:W-:Y:S01]  /*0450*/  FADD R10, R5, R10 ;  /* 0x0000000a050a7221 */ /* 0x000fe20000000000 */
[----:B------:R-:W-:Y:S01]  /*0460*/  FADD R13, R6, R13 ;  /* 0x0000000d060d7221 */ /* 0x000fe20000000000 */
[----:B------:R-:W-:Y:S01]  /*0470*/  FADD R12, R7, R12 ;  /* 0x0000000c070c7221 */ /* 0x000fe20000000000 */
[----:B------:R-:W-:Y:S06]  /*0480*/  BRA.U UP0, `(.L_x_40) ;  /* 0xfffffffd00d07547 */ /* 0x000fec000b83ffff */
.L_x_39:
        /* <DEDUP_REMOVED lines=15> */
.L_x_41:
        /* <DEDUP_REMOVED lines=16> */
.L_x_69:


//--------------------- .text._Z16micro_ldg_kernelILi64EEvPmPfPKfiii --------------------------
	.section	.text._Z16micro_ldg_kernelILi64EEvPmPfPKfiii,"ax",@progbits
	.align	128
        .global         _Z16micro_ldg_kernelILi64EEvPmPfPKfiii
        .type           _Z16micro_ldg_kernelILi64EEvPmPfPKfiii,@function
        .size           _Z16micro_ldg_kernelILi64EEvPmPfPKfiii,(.L_x_70 - _Z16micro_ldg_kernelILi64EEvPmPfPKfiii)
        .other          _Z16micro_ldg_kernelILi64EEvPmPfPKfiii,@"STO_CUDA_ENTRY STV_DEFAULT"
_Z16micro_ldg_kernelILi64EEvPmPfPKfiii:
.text._Z16micro_ldg_kernelILi64EEvPmPfPKfiii:
[----:B------:R-:W-:Y:S01]  /*0000*/  LDC R1, c[0x0][0x37c] ;  /* 0x0000df00ff017b82 */ /* 0x000fe20000000800 */
[----:B------:R-:W0:Y:S01]  /*0010*/  S2R R0, SR_TID.X ;  /* 0x0000000000007919 */ /* 0x000e220000002100 */
[----:B------:R-:W1:Y:S06]  /*0020*/  LDCU.64 UR6, c[0x0][0x358] ;  /* 0x00006b00ff0677ac */ /* 0x000e6c0008000a00 */
[----:B------:R-:W-:Y:S01]  /*0030*/  BAR.SYNC.DEFER_BLOCKING 0x0 ;  /* 0x0000000000007b1d */ /* 0x000fe20000010000 */
[----:B------:R-:W-:-:S05]  /*0040*/  CS2R R18, SR_CLOCKLO ;  /* 0x0000000000127805 */ /* 0x000fca0000015000 */
[----:B------:R-:W2:Y:S01]  /*0050*/  LDCU UR4, c[0x0][0x398] ;  /* 0x00007300ff0477ac */ /* 0x000ea20008000800 */
[----:B------:R-:W-:Y:S01]  /*0060*/  HFMA2 R25, -RZ, RZ, 0, 0 ;  /* 0x00000000ff197431 */ /* 0x000fe200000001ff */
[----:B------:R-:W-:Y:S01]  /*0070*/  MOV R22, RZ ;  /* 0x000000ff00167202 */ /* 0x000fe20000000f00 */
[----:B------:R-:W-:Y:S01]  /*0080*/  HFMA2 R9, -RZ, RZ, 0, 0 ;  /* 0x00000000ff097431 */ /* 0x000fe200000001ff */
[----:B------:R-:W-:Y:S01]  /*0090*/  MOV R26, RZ ;  /* 0x000000ff001a7202 */ /* 0x000fe20000000f00 */
[----:B--2---:R-:W-:-:S09]  /*00a0*/  UISETP.GE.AND UP0, UPT, UR4, 0x1, UPT ;  /* 0x000000010400788c */ /* 0x004fd2000bf06270 */
[----:B01----:R-:W-:Y:S05]  /*00b0*/  BRA.U !UP0, `(.L_x_42) ;  /* 0x0000002908a47547 */ /* 0x003fea000b800000 */
[----:B------:R-:W0:Y:S01]  /*00c0*/  LDC R2, c[0x0][0x39c] ;  /* 0x0000e700ff027b82 */ /* 0x000e220000000800 */
[----:B------:R-:W-:Y:S01]  /*00d0*/  SHF.L.U32 R3, R0, 0x2, RZ ;  /* 0x0000000200037819 */ /* 0x000fe200000006ff */
[----:B------:R-:W1:Y:S01]  /*00e0*/  LDCU UR5, c[0x0][0x3a0] ;  /* 0x00007400ff0577ac */ /* 0x000e620008000800 */
[----:B------:R-:W-:Y:S02]  /*00f0*/  MOV R26, RZ ;  /* 0x000000ff001a7202 */ /* 0x000fe40000000f00 */
[----:B------:R-:W-:Y:S01]  /*0100*/  LOP3.LUT R3, R3, 0x7c, RZ, 0xc0, !PT ;  /* 0x0000007c03037812 */ /* 0x000fe200078ec0ff */
[----:B------:R-:W-:Y:S01]  /*0110*/  UIADD3 UR4, UPT, UPT, -UR4, URZ, URZ ;  /* 0x000000ff04047290 */ /* 0x000fe2000fffe1ff */
[----:B------:R-:W-:Y:S01]  /*0120*/  MOV R22, RZ ;  /* 0x000000ff00167202 */ /* 0x000fe20000000f00 */
[----:B------:R-:W2:Y:S01]  /*0130*/  LDC.64 R16, c[0x0][0x390] ;  /* 0x0000e400ff107b82 */ /* 0x000ea20000000a00 */
[----:B------:R-:W-:Y:S02]  /*0140*/  IABS R10, R3 ;  /* 0x00000003000a7213 */ /* 0x000fe40000000000 */
[----:B------:R-:W-:-:S02]  /*0150*/  ISETP.GE.AND P2, PT, R3, RZ, PT ;  /* 0x000000ff0300720c */ /* 0x000fc40003f46270 */
[----:B------:R-:W-:-:S03]  /*0160*/  MOV R25, RZ ;  /* 0x000000ff00197202 */ /* 0x000fc60000000f00 */
[----:B------:R-:W3:Y:S01]  /*0170*/  LDC R3, c[0x0][0x3a0] ;  /* 0x0000e800ff037b82 */ /* 0x000ee20000000800 */
[----:B-1----:R-:W-:Y:S01]  /*0180*/  UISETP.NE.AND UP0, UPT, UR5, URZ, UPT ;  /* 0x000000ff0500728c */ /* 0x002fe2000bf05270 */
[----:B0-----:R-:W-:-:S04]  /*0190*/  IADD3 R2, PT, PT, R2, -0x4, RZ ;  /* 0xfffffffc02027810 */ /* 0x001fc80007ffe0ff */
[-C--:B------:R-:W-:Y:S02]  /*01a0*/  IABS R8, R2.reuse ;  /* 0x0000000200087213 */ /* 0x080fe40000000000 */
[----:B------:R-:W-:Y:S02]  /*01b0*/  IABS R9, R2 ;  /* 0x0000000200097213 */ /* 0x000fe40000000000 */
[----:B------:R-:W0:Y:S08]  /*01c0*/  I2F.RP R6, R8 ;  /* 0x0000000800067306 */ /* 0x000e300000209400 */
[----:B0-----:R-:W0:Y:S02]  /*01d0*/  MUFU.RCP R6, R6 ;  /* 0x0000000600067308 */ /* 0x001e240000001000 */
[----:B0-----:R-:W-:-:S06]  /*01e0*/  IADD3 R4, PT, PT, R6, 0xffffffe, RZ ;  /* 0x0ffffffe06047810 */ /* 0x001fcc0007ffe0ff */
[----:B------:R0:W1:Y:S02]  /*01f0*/  F2I.FTZ.U32.TRUNC.NTZ R5, R4 ;  /* 0x0000000400057305 */ /* 0x000064000021f000 */
[----:B0-----:R-:W-:Y:S02]  /*0200*/  MOV R4, RZ ;  /* 0x000000ff00047202 */ /* 0x001fe40000000f00 */
[----:B-1----:R-:W-:-:S05]  /*0210*/  IADD3 R7, PT, PT, RZ, -R5, RZ ;  /* 0x80000005ff077210 */ /* 0x002fca0007ffe0ff */
[----:B------:R-:W-:-:S04]  /*0220*/  IMAD R7, R7, R8, RZ ;  /* 0x0000000807077224 */ /* 0x000fc800078e02ff */
[----:B------:R-:W-:Y:S01]  /*0230*/  IMAD.HI.U32 R5, R5, R7, R4 ;  /* 0x0000000705057227 */ /* 0x000fe200078e0004 */
[----:B------:R-:W-:Y:S02]  /*0240*/  IADD3 R4, PT, PT, RZ, -R9, RZ ;  /* 0x80000009ff047210 */ /* 0x000fe40007ffe0ff */
[----:B------:R-:W-:-:S03]  /*0250*/  MOV R9, RZ ;  /* 0x000000ff00097202 */ /* 0x000fc60000000f00 */
[----:B------:R-:W-:-:S04]  /*0260*/  IMAD.HI.U32 R5, R5, R10, RZ ;  /* 0x0000000a05057227 */ /* 0x000fc800078e00ff */
[----:B------:R-:W-:-:S05]  /*0270*/  IMAD R5, R5, R4, R10 ;  /* 0x0000000405057224 */ /* 0x000fca00078e020a */
[----:B------:R-:W-:-:S13]  /*0280*/  ISETP.GT.U32.AND P0, PT, R8, R5, PT ;  /* 0x000000050800720c */ /* 0x000fda0003f04070 */
[----:B------:R-:W-:Y:S02]  /*0290*/  @!P0 IADD3 R5, PT, PT, R5, -R8, RZ ;  /* 0x8000000805058210 */ /* 0x000fe40007ffe0ff */
[----:B------:R-:W-:Y:S02]  /*02a0*/  ISETP.NE.AND P0, PT, R2, RZ, PT ;  /* 0x000000ff0200720c */ /* 0x000fe40003f05270 */
[----:B------:R-:W-:-:S13]  /*02b0*/  ISETP.GT.U32.AND P1, PT, R8, R5, PT ;  /* 0x000000050800720c */ /* 0x000fda0003f24070 */
[----:B------:R-:W-:Y:S02]  /*02c0*/  @!P1 IADD3 R5, PT, PT, R5, -R8, RZ ;  /* 0x8000000805059210 */ /* 0x000fe40007ffe0ff */
[----:B------:R-:W-:Y:S02]  /*02d0*/  PLOP3.LUT P1, PT, PT, PT, UP0, 0x80, 0x8 ;  /* 0x000000000008781c */ /* 0x000fe40003f2f008 */
[----:B------:R-:W-:Y:S02]  /*02e0*/  @!P2 IADD3 R5, PT, PT, -R5, RZ, RZ ;  /* 0x000000ff0505a210 */ /* 0x000fe40007ffe1ff */
[----:B------:R-:W-:-:S04]  /*02f0*/  @!P0 LOP3.LUT R5, RZ, R2, RZ, 0x33, !PT ;  /* 0x00000002ff058212 */ /* 0x000fc800078e33ff */
[----:B--23--:R-:W-:-:S07]  /*0300*/  MOV R13, R5 ;  /* 0x00000005000d7202 */ /* 0x00cfce0000000f00 */
.L_x_43:
[----:B------:R-:W-:-:S05]  /*0310*/  IMAD.WIDE R10, R13, 0x4, R16 ;  /* 0x000000040d0a7825 */ /* 0x000fca00078e0210 */
[----:B------:R-:W2:Y:S01]  /*0320*/  @P1 LDG.E.128.STRONG.GPU R4, desc[UR6][R10.64] ;  /* 0x000000060a041981 */ /* 0x000ea2000c1efd00 */
[----:B------:R-:W-:-:S04]  /*0330*/  IADD3 R13, PT, PT, R13, 0x4, RZ ;  /* 0x000000040d0d7810 */ /* 0x000fc80007ffe0ff */
[----:B------:R-:W-:-:S04]  /*0340*/  ISETP.GE.AND P0, PT, R13, R2, PT ;  /* 0x000000020d00720c */ /* 0x000fc80003f06270 */
[----:B------:R-:W-:-:S05]  /*0350*/  SEL R21, R13, RZ, !P0 ;  /* 0x000000ff0d157207 */ /* 0x000fca0004000000 */
[C---:B------:R-:W-:Y:S01]  /*0360*/  IMAD.WIDE R30, R21.reuse, 0x4, R16 ;  /* 0x00000004151e7825 */ /* 0x040fe200078e0210 */
[----:B------:R-:W-:Y:S01]  /*0370*/  IADD3 R21, PT, PT, R21, 0x4, RZ ;  /* 0x0000000415157810 */ /* 0x000fe20007ffe0ff */
[----:B------:R-:W2:Y:S01]  /*0380*/  @!P1 LDG.E.128.STRONG.SM R4, desc[UR6][R10.64] ;  /* 0x000000060a049981 */ /* 0x000ea2000c1ebd00 */
[----:B------:R-:W-:-:S13]  /*0390*/  ISETP.NE.AND P1, PT, R3, RZ, PT ;  /* 0x000000ff0300720c */ /* 0x000fda0003f25270 */
[----:B------:R-:W3:Y:S01]  /*03a0*/  @P1 LDG.E.128.STRONG.GPU R12, desc[UR6][R30.64] ;  /* 0x000000061e0c1981 */ /* 0x000ee2000c1efd00 */
[----:B------:R-:W-:-:S04]  /*03b0*/  ISETP.GE.AND P0, PT, R21, R2, PT ;  /* 0x000000021500720c */ /* 0x000fc80003f06270 */
[----:B------:R-:W-:-:S04]  /*03c0*/  SEL R21, R21, RZ, !P0 ;  /* 0x000000ff15157207 */ /* 0x000fc80004000000 */
[C---:B------:R-:W-:Y:S01]  /*03d0*/  IADD3 R23, PT, PT, R21.reuse, 0x4, RZ ;  /* 0x0000000415177810 */ /* 0x040fe20007ffe0ff */
[----:B------:R-:W-:-:S03]  /*03e0*/  IMAD.WIDE R28, R21, 0x4, R16 ;  /* 0x00000004151c7825 */ /* 0x000fc600078e0210 */
[----:B------:R-:W-:-:S04]  /*03f0*/  ISETP.GE.AND P0, PT, R23, R2, PT ;  /* 0x000000021700720c */ /* 0x000fc80003f06270 */
[----:B------:R-:W-:-:S05]  /*0400*/  SEL R23, R23, RZ, !P0 ;  /* 0x000000ff17177207 */ /* 0x000fca0004000000 */
[----:B------:R-:W-:-:S04]  /*0410*/  IMAD.WIDE R20, R23, 0x4, R16 ;  /* 0x0000000417147825 */ /* 0x000fc800078e0210 */
[----:B--2---:R-:W-:Y:S01]  /*0420*/  FADD R25, R4, R25 ;  /* 0x0000001904197221 */ /* 0x004fe20000000000 */
[----:B------:R-:W-:Y:S01]  /*0430*/  FADD R22, R5, R22 ;  /* 0x0000001605167221 */ /* 0x000fe20000000000 */
[----:B------:R-:W-:Y:S01]  /*0440*/  FADD R24, R6, R9 ;  /* 0x0000000906187221 */ /* 0x000fe20000000000 */
[----:B------:R-:W-:Y:S01]  /*0450*/  FADD R26, R7, R26 ;  /* 0x0000001a071a7221 */ /* 0x000fe20000000000 */
[----:B------:R-:W2:Y:S04]  /*0460*/  @P1 LDG.E.128.STRONG.GPU R8, desc[UR6][R20.64] ;  /* 0x0000000614081981 */ /* 0x000ea8000c1efd00 */
[----:B------:R-:W4:Y:S04]  /*0470*/  @P1 LDG.E.128.STRONG.GPU R4, desc[UR6][R28.64] ;  /* 0x000000061c041981 */ /* 0x000f28000c1efd00 */
[----:B------:R-:W3:Y:S01]  /*0480*/  @!P1 LDG.E.128.STRONG.SM R12, desc[UR6][R30.64] ;  /* 0x000000061e0c9981 */ /* 0x000ee2000c1ebd00 */
[----:B------:R-:W-:-:S04]  /*0490*/  IADD3 R23, PT, PT, R23, 0x4, RZ ;  /* 0x0000000417177810 */ /* 0x000fc80007ffe0ff */
[----:B------:R-:W-:-:S04]  /*04a0*/  ISETP.GE.AND P0, PT, R23, R2, PT ;  /* 0x000000021700720c */ /* 0x000fc80003f06270 */
[----:B------:R-:W-:Y:S01]  /*04b0*/  SEL R23, R23, RZ, !P0 ;  /* 0x000000ff17177207 */ /* 0x000fe20004000000 */
[----:B------:R0:W2:Y:S04]  /*04c0*/  @!P1 LDG.E.128.STRONG.SM R8, desc[UR6][R20.64] ;  /* 0x0000000614089981 */ /* 0x0000a8000c1ebd00 */
[----:B------:R-:W4:Y:S01]  /*04d0*/  @!P1 LDG.E.128.STRONG.SM R4, desc[UR6][R28.64] ;  /* 0x000000061c049981 */ /* 0x000f22000c1ebd00 */
[----:B0-----:R-:W-:-:S04]  /*04e0*/  IMAD.WIDE R20, R23, 0x4, R16 ;  /* 0x0000000417147825 */ /* 0x001fc800078e0210 */
[----:B---3--:R-:W-:Y:S01]  /*04f0*/  FADD R25, R25, R12 ;  /* 0x0000000c19197221 */ /* 0x008fe20000000000 */
[----:B------:R-:W-:Y:S01]  /*0500*/  FADD R22, R22, R13 ;  /* 0x0000000d16167221 */ /* 0x000fe20000000000 */
[----:B------:R-:W-:Y:S01]  /*0510*/  FADD R27, R24, R14 ;  /* 0x0000000e181b7221 */ /* 0x000fe20000000000 */
[----:B------:R-:W-:Y:S02]  /*0520*/  FADD R26, R26, R15 ;  /* 0x0000000f1a1a7221 */ /* 0x000fe40000000000 */
[----:B------:R-:W3:Y:S01]  /*0530*/  @P1 LDG.E.128.STRONG.GPU R12, desc[UR6][R20.64] ;  /* 0x00000006140c1981 */ /* 0x000ee2000c1efd00 */
[----:B------:R-:W-:-:S04]  /*0540*/  IADD3 R31, PT, PT, R23, 0x4, RZ ;  /* 0x00000004171f7810 */ /* 0x000fc80007ffe0ff */
[----:B------:R-:W-:-:S04]  /*0550*/  ISETP.GE.AND P0, PT, R31, R2, PT ;  /* 0x000000021f00720c */ /* 0x000fc80003f06270 */
[----:B------:R-:W-:Y:S01]  /*0560*/  SEL R31, R31, RZ, !P0 ;  /* 0x000000ff1f1f7207 */ /* 0x000fe20004000000 */
[----:B----4-:R-:W-:Y:S01]  /*0570*/  FADD R23, R25, R4 ;  /* 0x0000000419177221 */ /* 0x010fe20000000000 */
[----:B------:R-:W-:Y:S02]  /*0580*/  FADD R4, R22, R5 ;  /* 0x0000000516047221 */ /* 0x000fe40000000000 */
[C---:B------:R-:W-:Y:S01]  /*0590*/  IADD3 R5, PT, PT, R31.reuse, 0x4, RZ ;  /* 0x000000041f057810 */ /* 0x040fe20007ffe0ff */
[----:B------:R-:W-:-:S03]  /*05a0*/  IMAD.WIDE R30, R31, 0x4, R16 ;  /* 0x000000041f1e7825 */ /* 0x000fc600078e0210 */
[----:B------:R-:W-:Y:S01]  /*05b0*/  ISETP.GE.AND P0, PT, R5, R2, PT ;  /* 0x000000020500720c */ /* 0x000fe20003f06270 */
[----:B--2---:R-:W-:-:S03]  /*05c0*/  FADD R24, R23, R8 ;  /* 0x0000000817187221 */ /* 0x004fc60000000000 */
[----:B------:R-:W-:Y:S01]  /*05d0*/  SEL R22, R5, RZ, !P0 ;  /* 0x000000ff05167207 */ /* 0x000fe20004000000 */
[----:B------:R-:W-:Y:S01]  /*05e0*/  FADD R25, R27, R6 ;  /* 0x000000061b197221 */ /* 0x000fe20000000000 */
[----:B------:R-:W-:Y:S01]  /*05f0*/  FADD R26, R26, R7 ;  /* 0x000000071a1a7221 */ /* 0x000fe20000000000 */
[----:B------:R-:W-:Y:S01]  /*0600*/  FADD R23, R4, R9 ;  /* 0x0000000904177221 */ /* 0x000fe20000000000 */
[----:B------:R0:W3:Y:S01]  /*0610*/  @!P1 LDG.E.128.STRONG.SM R12, desc[UR6][R20.64] ;  /* 0x00000006140c9981 */ /* 0x0000e2000c1ebd00 */
[----:B------:R-:W-:-:S03]  /*0620*/  IMAD.WIDE R28, R22, 0x4, R16 ;  /* 0x00000004161c7825 */ /* 0x000fc600078e0210 */
[----:B------:R-:W2:Y:S01]  /*0630*/  @P1 LDG.E.128.STRONG.GPU R4, desc[UR6][R30.64] ;  /* 0x000000061e041981 */ /* 0x000ea2000c1efd00 */
[----:B------:R-:W-:Y:S01]  /*0640*/  FADD R25, R25, R10 ;  /* 0x0000000a19197221 */ /* 0x000fe20000000000 */
[----:B------:R-:W-:Y:S02]  /*0650*/  FADD R26, R26, R11 ;  /* 0x0000000b1a1a7221 */ /* 0x000fe40000000000 */
[----:B------:R-:W4:Y:S01]  /*0660*/  @P1 LDG.E.128.STRONG.GPU R8, desc[UR6][R28.64] ;  /* 0x000000061c081981 */ /* 0x000f22000c1efd00 */
[----:B------:R-:W-:-:S04]  /*0670*/  IADD3 R27, PT, PT, R22, 0x4, RZ ;  /* 0x00000004161b7810 */ /* 0x000fc80007ffe0ff */
[----:B------:R-:W-:-:S04]  /*0680*/  ISETP.GE.AND P0, PT, R27, R2, PT ;  /* 0x000000021b00720c */ /* 0x000fc80003f06270 */
[----:B------:R-:W-:-:S05]  /*0690*/  SEL R22, R27, RZ, !P0 ;  /* 0x000000ff1b167207 */ /* 0x000fca0004000000 */
[----:B0-----:R-:W-:Y:S01]  /*06a0*/  IMAD.WIDE R20, R22, 0x4, R16 ;  /* 0x0000000416147825 */ /* 0x001fe200078e0210 */
[----:B------:R0:W2:Y:S04]  /*06b0*/  @!P1 LDG.E.128.STRONG.SM R4, desc[UR6][R30.64] ;  /* 0x000000061e049981 */ /* 0x0000a8000c1ebd00 */
[----:B------:R1:W4:Y:S01]  /*06c0*/  @!P1 LDG.E.128.STRONG.SM R8, desc[UR6][R28.64] ;  /* 0x000000061c089981 */ /* 0x000322000c1ebd00 */
[----:B---3--:R-:W-:Y:S01]  /*06d0*/  FADD R27, R24, R12 ;  /* 0x0000000c181b7221 */ /* 0x008fe20000000000 */
[----:B------:R-:W-:Y:S01]  /*06e0*/  FADD R24, R23, R13 ;  /* 0x0000000d17187221 */ /* 0x000fe20000000000 */
[----:B------:R-:W-:Y:S01]  /*06f0*/  FADD R25, R25, R14 ;  /* 0x0000000e19197221 */ /* 0x000fe20000000000 */
[----:B------:R-:W-:Y:S02]  /*0700*/  FADD R26, R26, R15 ;  /* 0x0000000f1a1a7221 */ /* 0x000fe40000000000 */
[----:B------:R-:W3:Y:S01]  /*0710*/  @P1 LDG.E.128.STRONG.GPU R12, desc[UR6][R20.64] ;  /* 0x00000006140c1981 */ /* 0x000ee2000c1efd00 */
[----:B0-----:R-:W-:-:S04]  /*0720*/  IADD3 R31, PT, PT, R22, 0x4, RZ ;  /* 0x00000004161f7810 */ /* 0x001fc80007ffe0ff */
[----:B------:R-:W-:-:S04]  /*0730*/  ISETP.GE.AND P0, PT, R31, R2, PT ;  /* 0x000000021f00720c */ /* 0x000fc80003f06270 */
[----:B------:R-:W-:-:S04]  /*0740*/  SEL R31, R31, RZ, !P0 ;  /* 0x000000ff1f1f7207 */ /* 0x000fc80004000000 */
[C---:B------:R-:W-:Y:S01]  /*0750*/  IADD3 R23, PT, PT, R31.reuse, 0x4, RZ ;  /* 0x000000041f177810 */ /* 0x040fe20007ffe0ff */
[----:B------:R-:W-:-:S03]  /*0760*/  IMAD.WIDE R30, R31, 0x4, R16 ;  /* 0x000000041f1e7825 */ /* 0x000fc600078e0210 */
[----:B------:R-:W-:-:S04]  /*0770*/  ISETP.GE.AND P0, PT, R23, R2, PT ;  /* 0x000000021700720c */ /* 0x000fc80003f06270 */
[----:B------:R-:W-:-:S05]  /*0780*/  SEL R23, R23, RZ, !P0 ;  /* 0x000000ff17177207 */ /* 0x000fca0004000000 */
[----:B-1----:R-:W-:-:S04]  /*0790*/  IMAD.WIDE R28, R23, 0x4, R16 ;  /* 0x00000004171c7825 */ /* 0x002fc800078e0210 */
[----:B--2---:R-:W-:Y:S01]  /*07a0*/  FADD R22, R24, R5 ;  /* 0x0000000518167221 */ /* 0x004fe20000000000 */
[----:B------:R-:W-:Y:S01]  /*07b0*/  FADD R5, R25, R6 ;  /* 0x0000000619057221 */ /* 0x000fe20000000000 */
[----:B------:R-:W-:Y:S01]  /*07c0*/  FADD R27, R27, R4 ;  /* 0x000000041b1b7221 */ /* 0x000fe20000000000 */
[----:B------:R-:W-:Y:S02]  /*07d0*/  FADD R26, R26, R7 ;  /* 0x000000071a1a7221 */ /* 0x000fe40000000000 */
[----:B----4-:R-:W-:Y:S02]  /*07e0*/  FADD R24, R5, R10 ;  /* 0x0000000a05187221 */ /* 0x010fe40000000000 */
[----:B------:R-:W2:Y:S01]  /*07f0*/  @P1 LDG.E.128.STRONG.GPU R4, desc[UR6][R30.64] ;  /* 0x000000061e041981 */ /* 0x000ea2000c1efd00 */
[----:B------:R-:W-:Y:S01]  /*0800*/  FADD R25, R27, R8 ;  /* 0x000000081b197221 */ /* 0x000fe20000000000 */
[----:B------:R-:W-:Y:S01]  /*0810*/  FADD R22, R22, R9 ;  /* 0x0000000916167221 */ /* 0x000fe20000000000 */
[----:B------:R-:W-:Y:S01]  /*0820*/  FADD R26, R26, R11 ;  /* 0x0000000b1a1a7221 */ /* 0x000fe20000000000 */
[----:B------:R0:W3:Y:S04]  /*0830*/  @!P1 LDG.E.128.STRONG.SM R12, desc[UR6][R20.64] ;  /* 0x00000006140c9981 */ /* 0x0000e8000c1ebd00 */
[----:B------:R-:W4:Y:S01]  /*0840*/  @P1 LDG.E.128.STRONG.GPU R8, desc[UR6][R28.64] ;  /* 0x000000061c081981 */ /* 0x000f22000c1efd00 */
[----:B------:R-:W-:-:S04]  /*0850*/  IADD3 R23, PT, PT, R23, 0x4, RZ ;  /* 0x0000000417177810 */ /* 0x000fc80007ffe0ff */
[----:B------:R-:W-:-:S04]  /*0860*/  ISETP.GE.AND P0, PT, R23, R2, PT ;  /* 0x000000021700720c */ /* 0x000fc80003f06270 */
[----:B------:R-:W-:-:S05]  /*0870*/  SEL R23, R23, RZ, !P0 ;  /* 0x000000ff17177207 */ /* 0x000fca0004000000 */
[----:B0-----:R-:W-:Y:S01]  /*0880*/  IMAD.WIDE R20, R23, 0x4, R16 ;  /* 0x0000000417147825 */ /* 0x001fe200078e0210 */
[----:B------:R0:W2:Y:S04]  /*0890*/  @!P1 LDG.E.128.STRONG.SM R4, desc[UR6][R30.64] ;  /* 0x000000061e049981 */ /* 0x0000a8000c1ebd00 */
[----:B------:R-:W4:Y:S01]  /*08a0*/  @!P1 LDG.E.128.STRONG.SM R8, desc[UR6][R28.64] ;  /* 0x000000061c089981 */ /* 0x000f22000c1ebd00 */
[----:B---3--:R-:W-:Y:S01]  /*08b0*/  FADD R25, R25, R12 ;  /* 0x0000000c19197221 */ /* 0x008fe20000000000 */
[----:B------:R-:W-:Y:S01]  /*08c0*/  FADD R22, R22, R13 ;  /* 0x0000000d16167221 */ /* 0x000fe20000000000 */
[----:B------:R-:W-:Y:S01]  /*08d0*/  FADD R27, R24, R14 ;  /* 0x0000000e181b7221 */ /* 0x000fe20000000000 */
[----:B------:R-:W-:Y:S02]  /*08e0*/  FADD R26, R26, R15 ;  /* 0x0000000f1a1a7221 */ /* 0x000fe40000000000 */
[----:B------:R-:W3:Y:S01]  /*08f0*/  @P1 LDG.E.128.STRONG.GPU R12, desc[UR6][R20.64] ;  /* 0x00000006140c1981 */ /* 0x000ee2000c1efd00 */
[----:B0-----:R-:W-:-:S04]  /*0900*/  IADD3 R31, PT, PT, R23, 0x4, RZ ;  /* 0x00000004171f7810 */ /* 0x001fc80007ffe0ff */
[----:B------:R-:W-:-:S04]  /*0910*/  ISETP.GE.AND P0, PT, R31, R2, PT ;  /* 0x000000021f00720c */ /* 0x000fc80003f06270 */
[----:B------:R-:W-:Y:S01]  /*0920*/  SEL R31, R31, RZ, !P0 ;  /* 0x000000ff1f1f7207 */ /* 0x000fe20004000000 */
[----:B--2---:R-:W-:Y:S01]  /*0930*/  FADD R23, R25, R4 ;  /* 0x0000000419177221 */ /* 0x004fe20000000000 */
[----:B------:R-:W-:Y:S02]  /*0940*/  FADD R4, R22, R5 ;  /* 0x0000000516047221 */ /* 0x000fe40000000000 */
[C---:B------:R-:W-:Y:S01]  /*0950*/  IADD3 R5, PT, PT, R31.reuse, 0x4, RZ ;  /* 0x000000041f057810 */ /* 0x040fe20007ffe0ff */
[----:B------:R-:W-:-:S03]  /*0960*/  IMAD.WIDE R30, R31, 0x4, R16 ;  /* 0x000000041f1e7825 */ /* 0x000fc600078e0210 */
[----:B------:R-:W-:Y:S01]  /*0970*/  ISETP.GE.AND P0, PT, R5, R2, PT ;  /* 0x000000020500720c */ /* 0x000fe20003f06270 */
[----:B------:R-:W-:Y:S01]  /*0980*/  FADD R25, R27, R6 ;  /* 0x000000061b197221 */ /* 0x000fe20000000000 */
[----:B----4-:R-:W-:Y:S02]  /*0990*/  FADD R24, R23, R8 ;  /* 0x0000000817187221 */ /* 0x010fe40000000000 */
[----:B------:R-:W-:Y:S01]  /*09a0*/  SEL R22, R5, RZ, !P0 ;  /* 0x000000ff05167207 */ /* 0x000fe20004000000 */
[----:B------:R-:W-:Y:S01]  /*09b0*/  FADD R26, R26, R7 ;  /* 0x000000071a1a7221 */ /* 0x000fe20000000000 */
[----:B------:R-:W-:Y:S02]  /*09c0*/  FADD R23, R4, R9 ;  /* 0x0000000904177221 */ /* 0x000fe40000000000 */
[----:B------:R-:W2:Y:S01]  /*09d0*/  @P1 LDG.E.128.STRONG.GPU R4, desc[UR6][R30.64] ;  /* 0x000000061e041981 */ /* 0x000ea2000c1efd00 */
[----:B------:R-:W-:-:S04]  /*09e0*/  IMAD.WIDE R28, R22, 0x4, R16 ;  /* 0x00000004161c7825 */ /* 0x000fc800078e0210 */
        /* <DEDUP_REMOVED lines=170> */
[----:B------:R-:W-:-:S04]  /*1490*/  IADD3 R5, PT, PT, R31, 0x4, RZ ;  /* 0x000000041f057810 */ /* 0x000fc80007ffe0ff */
[----:B------:R-:W-:Y:S01]  /*14a0*/  ISETP.GE.AND P0, PT, R5, R2, PT ;  /* 0x000000020500720c */ /* 0x000fe20003f06270 */
[----:B------:R-:W-:-:S03]  /*14b0*/  IMAD.WIDE R30, R31, 0x4, R16 ;  /* 0x000000041f1e7825 */ /* 0x000fc600078e0210 */
[----:B------:R-:W-:Y:S01]  /*14c0*/  SEL R22, R5, RZ, !P0 ;  /* 0x000000ff05167207 */ /* 0x000fe20004000000 */
[----:B----4-:R-:W-:Y:S01]  /*14d0*/  FADD R24, R23, R8 ;  /* 0x0000000817187221 */ /* 0x010fe20000000000 */
[----:B------:R-:W-:Y:S01]  /*14e0*/  FADD R25, R27, R6 ;  /* 0x000000061b197221 */ /* 0x000fe20000000000 */
[----:B------:R-:W-:Y:S01]  /*14f0*/  FADD R26, R26, R7 ;  /* 0x000000071a1a7221 */ /* 0x000fe20000000000 */
[----:B------:R-:W-:Y:S01]  /*1500*/  FADD R23, R4, R9 ;  /* 0x0000000904177221 */ /* 0x000fe20000000000 */
[----:B------:R-:W-:Y:S01]  /*1510*/  IMAD.WIDE R28, R22, 0x4, R16 ;  /* 0x00000004161c7825 */ /* 0x000fe200078e0210 */
[----:B------:R-:W2:Y:S03]  /*1520*/  @P1 LDG.E.128.STRONG.GPU R4, desc[UR6][R30.64] ;  /* 0x000000061e041981 */ /* 0x000ea6000c1efd00 */
[----:B------:R-:W-:Y:S01]  /*1530*/  FADD R25, R25, R10 ;  /* 0x0000000a19197221 */ /* 0x000fe20000000000 */
[----:B------:R-:W-:-:S02]  /*1540*/  FADD R26, R26, R11 ;  /* 0x0000000b1a1a7221 */ /* 0x000fc40000000000 */
[----:B------:R-:W4:Y:S04]  /*1550*/  @P1 LDG.E.128.STRONG.GPU R8, desc[UR6][R28.64] ;  /* 0x000000061c081981 */ /* 0x000f28000c1efd00 */
[----:B------:R0:W3:Y:S01]  /*1560*/  @!P1 LDG.E.128.STRONG.SM R12, desc[UR6][R20.64] ;  /* 0x00000006140c9981 */ /* 0x0000e2000c1ebd00 */
        /* <DEDUP_REMOVED lines=22> */
[----:B------:R-:W-:Y:S01]  /*16d0*/  FADD R26, R26, R7 ;  /* 0x000000071a1a7221 */ /* 0x000fe20000000000 */
[----:B----4-:R-:W-:Y:S01]  /*16e0*/  FADD R22, R22, R9 ;  /* 0x0000000916167221 */ /* 0x010fe20000000000 */
[----:B------:R-:W-:Y:S01]  /*16f0*/  FADD R25, R27, R8 ;  /* 0x000000081b197221 */ /* 0x000fe20000000000 */
[----:B------:R-:W-:Y:S01]  /*1700*/  FADD R24, R5, R10 ;  /* 0x0000000a05187221 */ /* 0x000fe20000000000 */
[----:B------:R-:W-:Y:S01]  /*1710*/  FADD R26, R26, R11 ;  /* 0x0000000b1a1a7221 */ /* 0x000fe20000000000 */
[----:B------:R-:W2:Y:S04]  /*1720*/  @P1 LDG.E.128.STRONG.GPU R4, desc[UR6][R28.64] ;  /* 0x000000061c041981 */ /* 0x000ea8000c1efd00 */
[----:B------:R-:W4:Y:S04]  /*1730*/  @P1 LDG.E.128.STRONG.GPU R8, desc[UR6][R30.64] ;  /* 0x000000061e081981 */ /* 0x000f28000c1efd00 */
[----:B------:R0:W3:Y:S01]  /*1740*/  @!P1 LDG.E.128.STRONG.SM R12, desc[UR6][R20.64] ;  /* 0x00000006140c9981 */ /* 0x0000e2000c1ebd00 */
[----:B------:R-:W-:-:S04]  /*1750*/  IADD3 R23, PT, PT, R23, 0x4, RZ ;  /* 0x0000000417177810 */ /* 0x000fc80007ffe0ff */
[----:B------:R-:W-:-:S04]  /*1760*/  ISETP.GE.AND P0, PT, R23, R2, PT ;  /* 0x000000021700720c */ /* 0x000fc80003f06270 */
[----:B------:R-:W-:-:S05]  /*1770*/  SEL R23, R23, RZ, !P0 ;  /* 0x000000ff17177207 */ /* 0x000fca0004000000 */
[----:B0-----:R-:W-:Y:S01]  /*1780*/  IMAD.WIDE R20, R23, 0x4, R16 ;  /* 0x0000000417147825 */ /* 0x001fe200078e0210 */
[----:B------:R-:W2:Y:S04]  /*1790*/  @!P1 LDG.E.128.STRONG.SM R4, desc[UR6][R28.64] ;  /* 0x000000061c049981 */ /* 0x000ea8000c1ebd00 */
        /* <DEDUP_REMOVED lines=9> */
[----:B----4-:R-:W-:Y:S01]  /*1830*/  FADD R23, R25, R8 ;  /* 0x0000000819177221 */ /* 0x010fe20000000000 */
[----:B------:R-:W-:Y:S02]  /*1840*/  FADD R8, R22, R9 ;  /* 0x0000000916087221 */ /* 0x000fe40000000000 */
[C---:B------:R-:W-:Y:S01]  /*1850*/  IADD3 R9, PT, PT, R31.reuse, 0x4, RZ ;  /* 0x000000041f097810 */ /* 0x040fe20007ffe0ff */
[----:B------:R-:W-:-:S03]  /*1860*/  IMAD.WIDE R30, R31, 0x4, R16 ;  /* 0x000000041f1e7825 */ /* 0x000fc600078e0210 */
[----:B------:R-:W-:Y:S01]  /*1870*/  ISETP.GE.AND P0, PT, R9, R2, PT ;  /* 0x000000020900720c */ /* 0x000fe20003f06270 */
[----:B--2---:R-:W-:Y:S01]  /*1880*/  FADD R24, R23, R4 ;  /* 0x0000000417187221 */ /* 0x004fe20000000000 */
[----:B------:R-:W-:Y:S01]  /*1890*/  FADD R26, R26, R11 ;  /* 0x0000000b1a1a7221 */ /* 0x000fe20000000000 */
[----:B------:R0:W3:Y:S01]  /*18a0*/  @!P1 LDG.E.128.STRONG.SM R12, desc[UR6][R20.64] ;  /* 0x00000006140c9981 */ /* 0x0000e2000c1ebd00 */
[----:B------:R-:W-:Y:S01]  /*18b0*/  SEL R22, R9, RZ, !P0 ;  /* 0x000000ff09167207 */ /* 0x000fe20004000000 */
[----:B------:R-:W-:Y:S01]  /*18c0*/  FADD R25, R27, R10 ;  /* 0x0000000a1b197221 */ /* 0x000fe20000000000 */
[----:B------:R-:W-:Y:S02]  /*18d0*/  FADD R23, R8, R5 ;  /* 0x0000000508177221 */ /* 0x000fe40000000000 */
[----:B------:R-:W2:Y:S01]  /*18e0*/  @P1 LDG.E.128.STRONG.GPU R8, desc[UR6][R30.64] ;  /* 0x000000061e081981 */ /* 0x000ea2000c1efd00 */
[----:B------:R-:W-:-:S04]  /*18f0*/  IMAD.WIDE R28, R22, 0x4, R16 ;  /* 0x00000004161c7825 */ /* 0x000fc800078e0210 */
        /* <DEDUP_REMOVED lines=224> */
[----:B------:R-:W-:-:S04]  /*2700*/  IADD3 R23, PT, PT, R23, 0x4, RZ ;  /* 0x0000000417177810 */ /* 0x000fc80007ffe0ff */
[----:B------:R-:W-:-:S04]  /*2710*/  ISETP.GE.AND P0, PT, R23, R2, PT ;  /* 0x000000021700720c */ /* 0x000fc80003f06270 */
[----:B0-----:R-:W-:Y:S01]  /*2720*/  SEL R31, R23, RZ, !P0 ;  /* 0x000000ff171f7207 */ /* 0x001fe20004000000 */
[----:B--2---:R-:W-:-:S03]  /*2730*/  FADD R22, R22, R9 ;  /* 0x0000000916167221 */ /* 0x004fc60000000000 */
[C---:B------:R-:W-:Y:S01]  /*2740*/  IADD3 R9, PT, PT, R31.reuse, 0x4, RZ ;  /* 0x000000041f097810 */ /* 0x040fe20007ffe0ff */
[----:B------:R-:W-:-:S03]  /*2750*/  IMAD.WIDE R30, R31, 0x4, R16 ;  /* 0x000000041f1e7825 */ /* 0x000fc600078e0210 */
[----:B------:R-:W-:Y:S01]  /*2760*/  ISETP.GE.AND P0, PT, R9, R2, PT ;  /* 0x000000020900720c */ /* 0x000fe20003f06270 */
[----:B------:R-:W-:Y:S01]  /*2770*/  FADD R25, R25, R8 ;  /* 0x0000000819197221 */ /* 0x000fe20000000000 */
[----:B------:R-:W-:Y:S02]  /*2780*/  FADD R27, R27, R10 ;  /* 0x0000000a1b1b7221 */ /* 0x000fe40000000000 */
[----:B------:R-:W-:Y:S01]  /*2790*/  SEL R24, R9, RZ, !P0 ;  /* 0x000000ff09187207 */ /* 0x000fe20004000000 */
[----:B-1----:R-:W-:Y:S01]  /*27a0*/  FADD R28, R26, R11 ;  /* 0x0000000b1a1c7221 */ /* 0x002fe20000000000 */
[----:B----4-:R-:W-:Y:S01]  /*27b0*/  FADD R26, R22, R5 ;  /* 0x00000005161a7221 */ /* 0x010fe20000000000 */
[----:B------:R-:W2:Y:S02]  /*27c0*/  @P1 LDG.E.128.STRONG.GPU R8, desc[UR6][R30.64] ;  /* 0x000000061e081981 */ /* 0x000ea4000c1efd00 */
[----:B------:R-:W-:-:S04]  /*27d0*/  IMAD.WIDE R22, R24, 0x4, R16 ;  /* 0x0000000418167825 */ /* 0x000fc800078e0210 */
[----:B------:R-:W-:Y:S01]  /*27e0*/  FADD R25, R25, R4 ;  /* 0x0000000419197221 */ /* 0x000fe20000000000 */
[----:B------:R-:W-:Y:S01]  /*27f0*/  FADD R27, R27, R6 ;  /* 0x000000061b1b7221 */ /* 0x000fe20000000000 */
[----:B------:R-:W-:Y:S01]  /*2800*/  FADD R28, R28, R7 ;  /* 0x000000071c1c7221 */ /* 0x000fe20000000000 */
[----:B------:R0:W3:Y:S04]  /*2810*/  @!P1 LDG.E.128.STRONG.SM R12, desc[UR6][R20.64] ;  /* 0x00000006140c9981 */ /* 0x0000e8000c1ebd00 */
[----:B------:R-:W4:Y:S01]  /*2820*/  @P1 LDG.E.128.STRONG.GPU R4, desc[UR6][R22.64] ;  /* 0x0000000616041981 */ /* 0x000f22000c1efd00 */
[----:B------:R-:W-:-:S04]  /*2830*/  IADD3 R29, PT, PT, R24, 0x4, RZ ;  /* 0x00000004181d7810 */ /* 0x000fc80007ffe0ff */
[----:B------:R-:W-:-:S04]  /*2840*/  ISETP.GE.AND P0, PT, R29, R2, PT ;  /* 0x000000021d00720c */ /* 0x000fc80003f06270 */
[----:B0-----:R-:W-:Y:S01]  /*2850*/  SEL R20, R29, RZ, !P0 ;  /* 0x000000ff1d147207 */ /* 0x001fe20004000000 */
[----:B------:R-:W2:Y:S04]  /*2860*/  @!P1 LDG.E.128.STRONG.SM R8, desc[UR6][R30.64] ;  /* 0x000000061e089981 */ /* 0x000ea8000c1ebd00 */
[----:B------:R0:W4:Y:S01]  /*2870*/  @!P1 LDG.E.128.STRONG.SM R4, desc[UR6][R22.64] ;  /* 0x0000000616049981 */ /* 0x000122000c1ebd00 */
[----:B---3--:R-:W-:Y:S01]  /*2880*/  FADD R25, R25, R12 ;  /* 0x0000000c19197221 */ /* 0x008fe20000000000 */
[----:B------:R-:W-:Y:S01]  /*2890*/  FADD R26, R26, R13 ;  /* 0x0000000d1a1a7221 */ /* 0x000fe20000000000 */
[----:B------:R-:W-:Y:S01]  /*28a0*/  FADD R27, R27, R14 ;  /* 0x0000000e1b1b7221 */ /* 0x000fe20000000000 */
[----:B------:R-:W-:Y:S01]  /*28b0*/  FADD R28, R28, R15 ;  /* 0x0000000f1c1c7221 */ /* 0x000fe20000000000 */
[----:B0-----:R-:W-:-:S05]  /*28c0*/  IMAD.WIDE R22, R20, 0x4, R16 ;  /* 0x0000000414167825 */ /* 0x001fca00078e0210 */
[----:B------:R-:W3:Y:S01]  /*28d0*/  @P1 LDG.E.128.STRONG.GPU R12, desc[UR6][R22.64] ;  /* 0x00000006160c1981 */ /* 0x000ee2000c1efd00 */
[----:B------:R-:W-:-:S04]  /*28e0*/  IADD3 R21, PT, PT, R20, 0x4, RZ ;  /* 0x0000000414157810 */ /* 0x000fc80007ffe0ff */
[----:B------:R-:W-:-:S04]  /*28f0*/  ISETP.GE.AND P0, PT, R21, R2, PT ;  /* 0x000000021500720c */ /* 0x000fc80003f06270 */
[----:B------:R-:W-:Y:S01]  /*2900*/  SEL R21, R21, RZ, !P0 ;  /* 0x000000ff15157207 */ /* 0x000fe20004000000 */
[----:B--2---:R-:W-:-:S03]  /*2910*/  FADD R26, R26, R9 ;  /* 0x000000091a1a7221 */ /* 0x004fc60000000000 */
[----:B------:R-:W-:Y:S01]  /*2920*/  IADD3 R9, PT, PT, R21, 0x4, RZ ;  /* 0x0000000415097810 */ /* 0x000fe20007ffe0ff */
[----:B------:R-:W-:-:S03]  /*2930*/  FADD R25, R25, R8 ;  /* 0x0000000819197221 */ /* 0x000fc60000000000 */
[----:B------:R-:W-:Y:S01]  /*2940*/  ISETP.GE.AND P0, PT, R9, R2, PT ;  /* 0x000000020900720c */ /* 0x000fe20003f06270 */
[----:B------:R-:W-:-:S04]  /*2950*/  IMAD.WIDE R20, R21, 0x4, R16 ;  /* 0x0000000415147825 */ /* 0x000fc800078e0210 */
[----:B----4-:R-:W-:Y:S01]  /*2960*/  FADD R24, R25, R4 ;  /* 0x0000000419187221 */ /* 0x010fe20000000000 */
[----:B------:R-:W-:Y:S01]  /*2970*/  SEL R25, R9, RZ, !P0 ;  /* 0x000000ff09197207 */ /* 0x000fe20004000000 */
[----:B------:R-:W-:Y:S01]  /*2980*/  FADD R27, R27, R10 ;  /* 0x0000000a1b1b7221 */ /* 0x000fe20000000000 */
[----:B------:R-:W-:Y:S02]  /*2990*/  FADD R28, R28, R11 ;  /* 0x0000000b1c1c7221 */ /* 0x000fe40000000000 */
[----:B------:R-:W2:Y:S01]  /*29a0*/  @P1 LDG.E.128.STRONG.GPU R8, desc[UR6][R20.64] ;  /* 0x0000000614081981 */ /* 0x000ea2000c1efd00 */
[----:B------:R-:W-:Y:S01]  /*29b0*/  FADD R26, R26, R5 ;  /* 0x000000051a1a7221 */ /* 0x000fe20000000000 */
[----:B------:R-:W-:Y:S01]  /*29c0*/  FADD R27, R27, R6 ;  /* 0x000000061b1b7221 */ /* 0x000fe20000000000 */
[----:B------:R-:W-:Y:S01]  /*29d0*/  FADD R28, R28, R7 ;  /* 0x000000071c1c7221 */ /* 0x000fe20000000000 */
[----:B------:R0:W3:Y:S02]  /*29e0*/  @!P1 LDG.E.128.STRONG.SM R12, desc[UR6][R22.64] ;  /* 0x00000006160c9981 */ /* 0x0000e4000c1ebd00 */
[----:B0-----:R-:W-:-:S05]  /*29f0*/  IMAD.WIDE R22, R25, 0x4, R16 ;  /* 0x0000000419167825 */ /* 0x001fca00078e0210 */
[----:B------:R-:W4:Y:S04]  /*2a00*/  @P1 LDG.E.128.STRONG.GPU R4, desc[UR6][R22.64] ;  /* 0x0000000616041981 */ /* 0x000f28000c1efd00 */
[----:B------:R-:W2:Y:S04]  /*2a10*/  @!P1 LDG.E.128.STRONG.SM R8, desc[UR6][R20.64] ;  /* 0x0000000614089981 */ /* 0x000ea8000c1ebd00 */
[----:B------:R-:W4:Y:S01]  /*2a20*/  @!P1 LDG.E.128.STRONG.SM R4, desc[UR6][R22.64] ;  /* 0x0000000616049981 */ /* 0x000f22000c1ebd00 */
[----:B------:R-:W-:Y:S01]  /*2a30*/  UIADD3 UR4, UPT, UPT, UR4, 0x1, URZ ;  /* 0x0000000104047890 */ /* 0x000fe2000fffe0ff */
[----:B---3--:R-:W-:-:S03]  /*2a40*/  FADD R26, R26, R13 ;  /* 0x0000000d1a1a7221 */ /* 0x008fc60000000000 */
[----:B------:R-:W-:Y:S01]  /*2a50*/  UISETP.NE.AND UP0, UPT, UR4, URZ, UPT ;  /* 0x000000ff0400728c */ /* 0x000fe2000bf05270 */
[----:B------:R-:W-:Y:S01]  /*2a60*/  FADD R29, R24, R12 ;  /* 0x0000000c181d7221 */ /* 0x000fe20000000000 */
[----:B------:R-:W-:Y:S01]  /*2a70*/  FADD R27, R27, R14 ;  /* 0x0000000e1b1b7221 */ /* 0x000fe20000000000 */
[----:B------:R-:W-:Y:S01]  /*2a80*/  FADD R28, R28, R15 ;  /* 0x0000000f1c1c7221 */ /* 0x000fe20000000000 */
[----:B------:R-:W-:-:S04]  /*2a90*/  IADD3 R13, PT, PT, R25, 0x4, RZ ;  /* 0x00000004190d7810 */ /* 0x000fc80007ffe0ff */
[----:B------:R-:W-:-:S04]  /*2aa0*/  ISETP.GE.AND P0, PT, R13, R2, PT ;  /* 0x000000020d00720c */ /* 0x000fc80003f06270 */
[----:B------:R-:W-:Y:S01]  /*2ab0*/  SEL R13, R13, RZ, !P0 ;  /* 0x000000ff0d0d7207 */ /* 0x000fe20004000000 */
        /* <DEDUP_REMOVED lines=8> */
[----:B------:R-:W-:Y:S06]  /*2b40*/  BRA.U UP0, `(.L_x_43) ;  /* 0xffffffd500f07547 */ /* 0x000fec000b83ffff */
.L_x_42:
[----:B------:R-:W-:Y:S01]  /*2b50*/  BAR.SYNC.DEFER_BLOCKING 0x0 ;  /* 0x0000000000007b1d */ /* 0x000fe20000010000 */
[----:B------:R-:W-:Y:S02]  /*2b60*/  CS2R R6, SR_CLOCKLO ;  /* 0x0000000000067805 */ /* 0x000fe40000015000 */
[----:B------:R-:W-:-:S13]  /*2b70*/  ISETP.NE.AND P0, PT, R0, RZ, PT ;  /* 0x000000ff0000720c */ /* 0x000fda0003f05270 */
[----:B------:R-:W-:Y:S05]  /*2b80*/  @P0 EXIT ;  /* 0x000000000000094d */ /* 0x000fea0003800000 */
[----:B------:R-:W0:Y:S01]  /*2b90*/  LDC.64 R2, c[0x0][0x380] ;  /* 0x0000e000ff027b82 */ /* 0x000e220000000a00 */
[----:B------:R-:W-:Y:S01]  /*2ba0*/  FADD R22, R22, R25 ;  /* 0x0000001916167221 */ /* 0x000fe20000000000 */
[----:B------:R-:W-:-:S03]  /*2bb0*/  IADD3 R6, P0, PT, -R18, R6, RZ ;  /* 0x0000000612067210 */ /* 0x000fc60007f1e1ff */
[----:B------:R-:W-:Y:S01]  /*2bc0*/  FADD R9, R22, R9 ;  /* 0x0000000916097221 */ /* 0x000fe20000000000 */
[----:B------:R-:W-:Y:S02]  /*2bd0*/  IADD3.X R7, PT, PT, ~R19, R7, RZ, P0, !PT ;  /* 0x0000000713077210 */ /* 0x000fe400007fe5ff */
[----:B------:R-:W1:Y:S01]  /*2be0*/  LDC.64 R4, c[0x0][0x388] ;  /* 0x0000e200ff047b82 */ /* 0x000e620000000a00 */
[----:B------:R-:W-:Y:S02]  /*2bf0*/  FADD R9, R9, R26 ;  /* 0x0000001a09097221 */ /* 0x000fe40000000000 */
[----:B0-----:R-:W-:Y:S04]  /*2c00*/  STG.E.64 desc[UR6][R2.64], R6 ;  /* 0x0000000602007986 */ /* 0x001fe8000c101b06 */
[----:B-1----:R-:W-:Y:S01]  /*2c10*/  STG.E desc[UR6][R4.64], R9 ;  /* 0x0000000904007986 */ /* 0x002fe2000c101906 */
[----:B------:R-:W-:Y:S05]  /*2c20*/  EXIT ;  /* 0x000000000000794d */ /* 0x000fea0003800000 */
.L_x_44:
        /* <DEDUP_REMOVED lines=13> */
.L_x_70:


//--------------------- .text._Z16micro_ldg_kernelILi32EEvPmPfPKfiii --------------------------
	.section	.text._Z16micro_ldg_kernelILi32EEvPmPfPKfiii,"ax",@progbits
	.align	128
        .global         _Z16micro_ldg_kernelILi32EEvPmPfPKfiii
        .type           _Z16micro_ldg_kernelILi32EEvPmPfPKfiii,@function
        .size           _Z16micro_ldg_kernelILi32EEvPmPfPKfiii,(.L_x_71 - _Z16micro_ldg_kernelILi32EEvPmPfPKfiii)
        .other          _Z16micro_ldg_kernelILi32EEvPmPfPKfiii,@"STO_CUDA_ENTRY STV_DEFAULT"
_Z16micro_ldg_kernelILi32EEvPmPfPKfiii:
.text._Z16micro_ldg_kernelILi32EEvPmPfPKfiii:
[----:B------:R-:W-:Y:S01]  /*0000*/  LDC R1, c[0x0][0x37c] ;  /* 0x0000df00ff017b82 */ /* 0x000fe20000000800 */
[----:B------:R-:W0:Y:S01]  /*0010*/  S2R R0, SR_TID.X ;  /* 0x0000000000007919 */ /* 0x000e220000002100 */
[----:B------:R-:W1:Y:S06]  /*0020*/  LDCU.64 UR6, c[0x0][0x358] ;  /* 0x00006b00ff0677ac */ /* 0x000e6c0008000a00 */
[----:B------:R-:W-:Y:S01]  /*0030*/  BAR.SYNC.DEFER_BLOCKING 0x0 ;  /* 0x0000000000007b1d */ /* 0x000fe20000010000 */
[----:B------:R-:W-:-:S05]  /*0040*/  CS2R R18, SR_CLOCKLO ;  /* 0x0000000000127805 */ /* 0x000fca0000015000 */
[----:B------:R-:W2:Y:S01]  /*0050*/  LDCU UR4, c[0x0][0x398] ;  /* 0x00007300ff0477ac */ /* 0x000ea20008000800 */
[----:B------:R-:W-:Y:S02]  /*0060*/  CS2R R20, SRZ ;  /* 0x0000000000147805 */ /* 0x000fe4000001ff00 */
[----:B------:R-:W-:Y:S01]  /*0070*/  CS2R R22, SRZ ;  /* 0x0000000000167805 */ /* 0x000fe2000001ff00 */
[----:B--2---:R-:W-:-:S09]  /*0080*/  UISETP.GE.AND UP0, UPT, UR4, 0x1, UPT ;  /* 0x000000010400788c */ /* 0x004fd2000bf06270 */
[----:B01----:R-:W-:Y:S05]  /*0090*/  BRA.U !UP0, `(.L_x_45) ;  /* 0x00000015089c7547 */ /* 0x003fea000b800000 */
[----:B------:R-:W0:Y:S01]  /*00a0*/  LDC R2, c[0x0][0x39c] ;  /* 0x0000e700ff027b82 */ /* 0x000e220000000800 */
[----:B------:R-:W-:Y:S01]  /*00b0*/  SHF.L.U32 R3, R0, 0x2, RZ ;  /* 0x0000000200037819 */ /* 0x000fe200000006ff */
[----:B------:R-:W1:Y:S01]  /*00c0*/  LDCU UR5, c[0x0][0x3a0] ;  /* 0x00007400ff0577ac */ /* 0x000e620008000800 */
[----:B------:R-:W-:Y:S02]  /*00d0*/  CS2R R22, SRZ ;  /* 0x0000000000167805 */ /* 0x000fe4000001ff00 */
[----:B------:R-:W-:Y:S02]  /*00e0*/  CS2R R20, SRZ ;  /* 0x0000000000147805 */ /* 0x000fe4000001ff00 */
[----:B------:R-:W-:Y:S01]  /*00f0*/  LOP3.LUT R3, R3, 0x7c, RZ, 0xc0, !PT ;  /* 0x0000007c03037812 */ /* 0x000fe200078ec0ff */
[----:B------:R-:W-:Y:S01]  /*0100*/  UIADD3 UR4, UPT, UPT, -UR4, URZ, URZ ;  /* 0x000000ff04047290 */ /* 0x000fe2000fffe1ff */
[----:B------:R-:W2:Y:S02]  /*0110*/  LDC.64 R16, c[0x0][0x390] ;  /* 0x0000e400ff107b82 */ /* 0x000ea40000000a00 */
[----:B------:R-:W-:-:S02]  /*0120*/  IABS R10, R3 ;  /* 0x00000003000a7213 */ /* 0x000fc40000000000 */
[----:B------:R-:W-:-:S04]  /*0130*/  ISETP.GE.AND P2, PT, R3, RZ, PT ;  /* 0x000000ff0300720c */ /* 0x000fc80003f46270 */
        /* <DEDUP_REMOVED lines=9> */
[----:B0-----:R-:W-:Y:S01]  /*01d0*/  HFMA2 R4, -RZ, RZ, 0, 0 ;  /* 0x00000000ff047431 */ /* 0x001fe200000001ff */
[----:B-1----:R-:W-:-:S05]  /*01e0*/  IADD3 R7, PT, PT, RZ, -R5, RZ ;  /* 0x80000005ff077210 */ /* 0x002fca0007ffe0ff */
[----:B------:R-:W-:-:S04]  /*01f0*/  IMAD R7, R7, R8, RZ ;  /* 0x0000000807077224 */ /* 0x000fc800078e02ff */
[----:B------:R-:W-:Y:S01]  /*0200*/  IMAD.HI.U32 R5, R5, R7, R4 ;  /* 0x0000000705057227 */ /* 0x000fe200078e0004 */
[----:B------:R-:W-:-:S05]  /*0210*/  IADD3 R4, PT, PT, RZ, -R9, RZ ;  /* 0x80000009ff047210 */ /* 0x000fca0007ffe0ff */
        /* <DEDUP_REMOVED lines=11> */
.L_x_46:
[----:B------:R-:W-:-:S05]  /*02d0*/  IMAD.WIDE R24, R9, 0x4, R16 ;  /* 0x0000000409187825 */ /* 0x000fca00078e0210 */
[----:B------:R-:W2:Y:S01]  /*02e0*/  @P1 LDG.E.128.STRONG.GPU R4, desc[UR6][R24.64] ;  /* 0x0000000618041981 */ /* 0x000ea2000c1efd00 */
[----:B------:R-:W-:-:S04]  /*02f0*/  IADD3 R9, PT, PT, R9, 0x4, RZ ;  /* 0x0000000409097810 */ /* 0x000fc80007ffe0ff */
[----:B------:R-:W-:-:S04]  /*0300*/  ISETP.GE.AND P0, PT, R9, R2, PT ;  /* 0x000000020900720c */ /* 0x000fc80003f06270 */
[----:B------:R-:W-:-:S05]  /*0310*/  SEL R13, R9, RZ, !P0 ;  /* 0x000000ff090d7207 */ /* 0x000fca0004000000 */
[----:B------:R-:W-:Y:S01]  /*0320*/  IMAD.WIDE R26, R13, 0x4, R16 ;  /* 0x000000040d1a7825 */ /* 0x000fe200078e0210 */
[----:B------:R-:W2:Y:S01]  /*0330*/  @!P1 LDG.E.128.STRONG.SM R4, desc[UR6][R24.64] ;  /* 0x0000000618049981 */ /* 0x000ea2000c1ebd00 */
[----:B------:R-:W-:-:S13]  /*0340*/  ISETP.NE.AND P1, PT, R3, RZ, PT ;  /* 0x000000ff0300720c */ /* 0x000fda0003f25270 */
[----:B------:R-:W3:Y:S01]  /*0350*/  @P1 LDG.E.128.STRONG.GPU R8, desc[UR6][R26.64] ;  /* 0x000000061a081981 */ /* 0x000ee2000c1efd00 */
[----:B------:R-:W-:-:S04]  /*0360*/  IADD3 R13, PT, PT, R13, 0x4, RZ ;  /* 0x000000040d0d7810 */ /* 0x000fc80007ffe0ff */
[----:B------:R-:W-:-:S04]  /*0370*/  ISETP.GE.AND P0, PT, R13, R2, PT ;  /* 0x000000020d00720c */ /* 0x000fc80003f06270 */
[----:B------:R-:W-:-:S05]  /*0380*/  SEL R29, R13, RZ, !P0 ;  /* 0x000000ff0d1d7207 */ /* 0x000fca0004000000 */
[C---:B------:R-:W-:Y:S01]  /*0390*/  IMAD.WIDE R30, R29.reuse, 0x4, R16 ;  /* 0x000000041d1e7825 */ /* 0x040fe200078e0210 */
[----:B------:R-:W-:-:S04]  /*03a0*/  IADD3 R29, PT, PT, R29, 0x4, RZ ;  /* 0x000000041d1d7810 */ /* 0x000fc80007ffe0ff */
[C---:B------:R-:W-:Y:S01]  /*03b0*/  ISETP.GE.AND P0, PT, R29.reuse, R2, PT ;  /* 0x000000021d00720c */ /* 0x040fe20003f06270 */
[----:B------:R-:W4:Y:S04]  /*03c0*/  @P1 LDG.E.128.STRONG.GPU R12, desc[UR6][R30.64] ;  /* 0x000000061e0c1981 */ /* 0x000f28000c1efd00 */
[----:B------:R0:W3:Y:S01]  /*03d0*/  @!P1 LDG.E.128.STRONG.SM R8, desc[UR6][R26.64] ;  /* 0x000000061a089981 */ /* 0x0000e2000c1ebd00 */
[----:B------:R-:W-:Y:S01]  /*03e0*/  SEL R29, R29, RZ, !P0 ;  /* 0x000000ff1d1d7207 */ /* 0x000fe20004000000 */
[----:B--2---:R-:W-:-:S03]  /*03f0*/  FADD R24, R5, R20 ;  /* 0x0000001405187221 */ /* 0x004fc60000000000 */
[C---:B------:R-:W-:Y:S01]  /*0400*/  IADD3 R5, PT, PT, R29.reuse, 0x4, RZ ;  /* 0x000000041d057810 */ /* 0x040fe20007ffe0ff */
[----:B------:R-:W-:-:S03]  /*0410*/  IMAD.WIDE R28, R29, 0x4, R16 ;  /* 0x000000041d1c7825 */ /* 0x000fc600078e0210 */
[----:B------:R-:W-:Y:S01]  /*0420*/  ISETP.GE.AND P0, PT, R5, R2, PT ;  /* 0x000000020500720c */ /* 0x000fe20003f06270 */
[----:B------:R-:W-:-:S03]  /*0430*/  FADD R21, R4, R21 ;  /* 0x0000001504157221 */ /* 0x000fc60000000000 */
[----:B------:R-:W-:Y:S01]  /*0440*/  SEL R20, R5, RZ, !P0 ;  /* 0x000000ff05147207 */ /* 0x000fe20004000000 */
[----:B------:R-:W-:Y:S01]  /*0450*/  FADD R25, R6, R23 ;  /* 0x0000001706197221 */ /* 0x000fe20000000000 */
[----:B0-----:R-:W-:Y:S02]  /*0460*/  FADD R26, R7, R22 ;  /* 0x00000016071a7221 */ /* 0x001fe40000000000 */
[----:B------:R-:W2:Y:S01]  /*0470*/  @P1 LDG.E.128.STRONG.GPU R4, desc[UR6][R28.64] ;  /* 0x000000061c041981 */ /* 0x000ea2000c1efd00 */
[----:B------:R-:W-:-:S03]  /*0480*/  IMAD.WIDE R22, R20, 0x4, R16 ;  /* 0x0000000414167825 */ /* 0x000fc600078e0210 */
[----:B------:R-:W4:Y:S01]  /*0490*/  @!P1 LDG.E.128.STRONG.SM R12, desc[UR6][R30.64] ;  /* 0x000000061e0c9981 */ /* 0x000f22000c1ebd00 */
[----:B---3--:R-:W-:Y:S01]  /*04a0*/  FADD R21, R21, R8 ;  /* 0x0000000815157221 */ /* 0x008fe20000000000 */
[----:B------:R-:W-:Y:S01]  /*04b0*/  FADD R24, R24, R9 ;  /* 0x0000000918187221 */ /* 0x000fe20000000000 */
[----:B------:R-:W-:Y:S01]  /*04c0*/  FADD R25, R25, R10 ;  /* 0x0000000a19197221 */ /* 0x000fe20000000000 */
[----:B------:R-:W-:Y:S02]  /*04d0*/  FADD R26, R26, R11 ;  /* 0x0000000b1a1a7221 */ /* 0x000fe40000000000 */
[----:B------:R-:W3:Y:S04]  /*04e0*/  @P1 LDG.E.128.STRONG.GPU R8, desc[UR6][R22.64] ;  /* 0x0000000616081981 */ /* 0x000ee8000c1efd00 */
[----:B------:R-:W2:Y:S01]  /*04f0*/  @!P1 LDG.E.128.STRONG.SM R4, desc[UR6][R28.64] ;  /* 0x000000061c049981 */ /* 0x000ea2000c1ebd00 */
[----:B------:R-:W-:-:S04]  /*0500*/  IADD3 R27, PT, PT, R20, 0x4, RZ ;  /* 0x00000004141b7810 */ /* 0x000fc80007ffe0ff */
[C---:B------:R-:W-:Y:S01]  /*0510*/  ISETP.GE.AND P0, PT, R27.reuse, R2, PT ;  /* 0x000000021b00720c */ /* 0x040fe20003f06270 */
[----:B------:R0:W3:Y:S03]  /*0520*/  @!P1 LDG.E.128.STRONG.SM R8, desc[UR6][R22.64] ;  /* 0x0000000616089981 */ /* 0x0000e6000c1ebd00 */
[----:B0-----:R-:W-:-:S04]  /*0530*/  SEL R22, R27, RZ, !P0 ;  /* 0x000000ff1b167207 */ /* 0x001fc80004000000 */
[----:B------:R-:W-:Y:S01]  /*0540*/  IADD3 R31, PT, PT, R22, 0x4, RZ ;  /* 0x00000004161f7810 */ /* 0x000fe20007ffe0ff */
[----:B----4-:R-:W-:-:S03]  /*0550*/  FADD R24, R24, R13 ;  /* 0x0000000d18187221 */ /* 0x010fc60000000000 */
[----:B------:R-:W-:Y:S01]  /*0560*/  ISETP.GE.AND P0, PT, R31, R2, PT ;  /* 0x000000021f00720c */ /* 0x000fe20003f06270 */
[----:B------:R-:W-:Y:S01]  /*0570*/  FADD R27, R21, R12 ;  /* 0x0000000c151b7221 */ /* 0x000fe20000000000 */
[----:B------:R-:W-:Y:S01]  /*0580*/  FADD R25, R25, R14 ;  /* 0x0000000e19197221 */ /* 0x000fe20000000000 */
[----:B------:R-:W-:Y:S01]  /*0590*/  IMAD.WIDE R20, R22, 0x4, R16 ;  /* 0x0000000416147825 */ /* 0x000fe200078e0210 */
[----:B------:R-:W-:-:S03]  /*05a0*/  SEL R31, R31, RZ, !P0 ;  /* 0x000000ff1f1f7207 */ /* 0x000fc60004000000 */
[----:B--2---:R-:W-:Y:S01]  /*05b0*/  FADD R22, R24, R5 ;  /* 0x0000000518167221 */ /* 0x004fe20000000000 */
[----:B------:R-:W-:Y:S01]  /*05c0*/  FADD R5, R25, R6 ;  /* 0x0000000619057221 */ /* 0x000fe20000000000 */
[----:B------:R-:W-:Y:S01]  /*05d0*/  FADD R26, R26, R15 ;  /* 0x0000000f1a1a7221 */ /* 0x000fe20000000000 */
[C---:B------:R-:W-:Y:S01]  /*05e0*/  IADD3 R23, PT, PT, R31.reuse, 0x4, RZ ;  /* 0x000000041f177810 */ /* 0x040fe20007ffe0ff */
[----:B------:R-:W-:Y:S01]  /*05f0*/  IMAD.WIDE R30, R31, 0x4, R16 ;  /* 0x000000041f1e7825 */ /* 0x000fe200078e0210 */
[----:B------:R-:W2:Y:S03]  /*0600*/  @P1 LDG.E.128.STRONG.GPU R12, desc[UR6][R20.64] ;  /* 0x00000006140c1981 */ /* 0x000ea6000c1efd00 */
[----:B------:R-:W-:Y:S01]  /*0610*/  FADD R27, R27, R4 ;  /* 0x000000041b1b7221 */ /* 0x000fe20000000000 */
[----:B------:R-:W-:Y:S01]  /*0620*/  ISETP.GE.AND P0, PT, R23, R2, PT ;  /* 0x000000021700720c */ /* 0x000fe20003f06270 */
[----:B------:R-:W-:-:S03]  /*0630*/  FADD R26, R26, R7 ;  /* 0x000000071a1a7221 */ /* 0x000fc60000000000 */
[----:B------:R-:W-:-:S05]  /*0640*/  SEL R23, R23, RZ, !P0 ;  /* 0x000000ff17177207 */ /* 0x000fca0004000000 */
[----:B------:R-:W-:-:S04]  /*0650*/  IMAD.WIDE R28, R23, 0x4, R16 ;  /* 0x00000004171c7825 */ /* 0x000fc800078e0210 */
[----:B---3--:R-:W-:Y:S02]  /*0660*/  FADD R24, R5, R10 ;  /* 0x0000000a05187221 */ /* 0x008fe40000000000 */
[----:B------:R-:W3:Y:S01]  /*0670*/  @P1 LDG.E.128.STRONG.GPU R4, desc[UR6][R30.64] ;  /* 0x000000061e041981 */ /* 0x000ee2000c1efd00 */
[----:B------:R-:W-:Y:S01]  /*0680*/  FADD R25, R27, R8 ;  /* 0x000000081b197221 */ /* 0x000fe20000000000 */
[----:B------:R-:W-:Y:S01]  /*0690*/  FADD R22, R22, R9 ;  /* 0x0000000916167221 */ /* 0x000fe20000000000 */
[----:B------:R-:W-:Y:S02]  /*06a0*/  FADD R26, R26, R11 ;  /* 0x0000000b1a1a7221 */ /* 0x000fe40000000000 */
[----:B------:R-:W4:Y:S04]  /*06b0*/  @P1 LDG.E.128.STRONG.GPU R8, desc[UR6][R28.64] ;  /* 0x000000061c081981 */ /* 0x000f28000c1efd00 */
[----:B------:R-:W2:Y:S04]  /*06c0*/  @!P1 LDG.E.128.STRONG.SM R12, desc[UR6][R20.64] ;  /* 0x00000006140c9981 */ /* 0x000ea8000c1ebd00 */
[----:B------:R0:W3:Y:S04]  /*06d0*/  @!P1 LDG.E.128.STRONG.SM R4, desc[UR6][R30.64] ;  /* 0x000000061e049981 */ /* 0x0000e8000c1ebd00 */
[----:B------:R-:W4:Y:S01]  /*06e0*/  @!P1 LDG.E.128.STRONG.SM R8, desc[UR6][R28.64] ;  /* 0x000000061c089981 */ /* 0x000f22000c1ebd00 */
[----:B------:R-:W-:-:S04]  /*06f0*/  IADD3 R23, PT, PT, R23, 0x4, RZ ;  /* 0x0000000417177810 */ /* 0x000fc80007ffe0ff */
[----:B------:R-:W-:-:S04]  /*0700*/  ISETP.GE.AND P0, PT, R23, R2, PT ;  /* 0x000000021700720c */ /* 0x000fc80003f06270 */
[----:B------:R-:W-:-:S04]  /*0710*/  SEL R23, R23, RZ, !P0 ;  /* 0x000000ff17177207 */ /* 0x000fc80004000000 */
[----:B0-----:R-:W-:-:S04]  /*0720*/  IADD3 R31, PT, PT, R23, 0x4, RZ ;  /* 0x00000004171f7810 */ /* 0x001fc80007ffe0ff */
[----:B------:R-:W-:Y:S01]  /*0730*/  ISETP.GE.AND P0, PT, R31, R2, PT ;  /* 0x000000021f00720c */ /* 0x000fe20003f06270 */
[----:B------:R-:W-:-:S04]  /*0740*/  IMAD.WIDE R20, R23, 0x4, R16 ;  /* 0x0000000417147825 */ /* 0x000fc800078e0210 */
[----:B--2---:R-:W-:Y:S01]  /*0750*/  FADD R25, R25, R12 ;  /* 0x0000000c19197221 */ /* 0x004fe20000000000 */
[----:B------:R-:W-:Y:S01]  /*0760*/  FADD R22, R22, R13 ;  /* 0x0000000d16167221 */ /* 0x000fe20000000000 */
[----:B------:R-:W-:Y:S01]  /*0770*/  SEL R31, R31, RZ, !P0 ;  /* 0x000000ff1f1f7207 */ /* 0x000fe20004000000 */
[----:B------:R-:W-:Y:S01]  /*0780*/  FADD R27, R24, R14 ;  /* 0x0000000e181b7221 */ /* 0x000fe20000000000 */
[----:B------:R-:W-:Y:S02]  /*0790*/  FADD R26, R26, R15 ;  /* 0x0000000f1a1a7221 */ /* 0x000fe40000000000 */
[----:B------:R-:W2:Y:S01]  /*07a0*/  @P1 LDG.E.128.STRONG.GPU R12, desc[UR6][R20.64] ;  /* 0x00000006140c1981 */ /* 0x000ea2000c1efd00 */
[----:B---3--:R-:W-:Y:S01]  /*07b0*/  FADD R23, R25, R4 ;  /* 0x0000000419177221 */ /* 0x008fe20000000000 */
[----:B------:R-:W-:Y:S01]  /*07c0*/  FADD R4, R22, R5 ;  /* 0x0000000516047221 */ /* 0x000fe20000000000 */
[C---:B------:R-:W-:Y:S01]  /*07d0*/  IADD3 R5, PT, PT, R31.reuse, 0x4, RZ ;  /* 0x000000041f057810 */ /* 0x040fe20007ffe0ff */
[----:B------:R-:W-:-:S03]  /*07e0*/  IMAD.WIDE R30, R31, 0x4, R16 ;  /* 0x000000041f1e7825 */ /* 0x000fc600078e0210 */
[----:B------:R-:W-:Y:S01]  /*07f0*/  ISETP.GE.AND P0, PT, R5, R2, PT ;  /* 0x000000020500720c */ /* 0x000fe20003f06270 */
[----:B----4-:R-:W-:-:S03]  /*0800*/  FADD R24, R23, R8 ;  /* 0x0000000817187221 */ /* 0x010fc60000000000 */
[----:B------:R-:W-:Y:S01]  /*0810*/  SEL R22, R5, RZ, !P0 ;  /* 0x000000ff05167207 */ /* 0x000fe20004000000 */
[----:B------:R-:W-:Y:S01]  /*0820*/  FADD R25, R27, R6 ;  /* 0x000000061b197221 */ /* 0x000fe20000000000 */
[----:B------:R-:W-:Y:S01]  /*0830*/  FADD R26, R26, R7 ;  /* 0x000000071a1a7221 */ /* 0x000fe20000000000 */
[----:B------:R-:W-:Y:S02]  /*0840*/  FADD R23, R4, R9 ;  /* 0x0000000904177221 */ /* 0x000fe40000000000 */
[----:B------:R-:W3:Y:S01]  /*0850*/  @P1 LDG.E.128.STRONG.GPU R4, desc[UR6][R30.64] ;  /* 0x000000061e041981 */ /* 0x000ee2000c1efd00 */
[----:B------:R-:W-:-:S04]  /*0860*/  IMAD.WIDE R28, R22, 0x4, R16 ;  /* 0x00000004161c7825 */ /* 0x000fc800078e0210 */
[----:B------:R-:W-:Y:S01]  /*0870*/  FADD R25, R25, R10 ;  /* 0x0000000a19197221 */ /* 0x000fe20000000000 */
[----:B------:R-:W-:Y:S02]  /*0880*/  FADD R26, R26, R11 ;  /* 0x0000000b1a1a7221 */ /* 0x000fe40000000000 */
[----:B------:R-:W4:Y:S04]  /*0890*/  @P1 LDG.E.128.STRONG.GPU R8, desc[UR6][R28.64] ;  /* 0x000000061c081981 */ /* 0x000f28000c1efd00 */
[----:B------:R-:W2:Y:S01]  /*08a0*/  @!P1 LDG.E.128.STRONG.SM R12, desc[UR6][R20.64] ;  /* 0x00000006140c9981 */ /* 0x000ea2000c1ebd00 */
[----:B------:R-:W-:-:S03]  /*08b0*/  IADD3 R27, PT, PT, R22, 0x4, RZ ;  /* 0x00000004161b7810 */ /* 0x000fc60007ffe0ff */
[----:B------:R0:W3:Y:S04]  /*08c0*/  @!P1 LDG.E.128.STRONG.SM R4, desc[UR6][R30.64] ;  /* 0x000000061e049981 */ /* 0x0000e8000c1ebd00 */
[----:B------:R1:W4:Y:S01]  /*08d0*/  @!P1 LDG.E.128.STRONG.SM R8, desc[UR6][R28.64] ;  /* 0x000000061c089981 */ /* 0x000322000c1ebd00 */
[----:B------:R-:W-:-:S04]  /*08e0*/  ISETP.GE.AND P0, PT, R27, R2, PT ;  /* 0x000000021b00720c */ /* 0x000fc80003f06270 */
[----:B------:R-:W-:-:S04]  /*08f0*/  SEL R22, R27, RZ, !P0 ;  /* 0x000000ff1b167207 */ /* 0x000fc80004000000 */
[----:B0-----:R-:W-:Y:S01]  /*0900*/  IADD3 R31, PT, PT, R22, 0x4, RZ ;  /* 0x00000004161f7810 */ /* 0x001fe20007ffe0ff */
[----:B--2---:R-:W-:-:S03]  /*0910*/  FADD R27, R24, R12 ;  /* 0x0000000c181b7221 */ /* 0x004fc60000000000 */
[----:B------:R-:W-:Y:S01]  /*0920*/  ISETP.GE.AND P0, PT, R31, R2, PT ;  /* 0x000000021f00720c */ /* 0x000fe20003f06270 */
[----:B------:R-:W-:Y:S01]  /*0930*/  FADD R24, R23, R13 ;  /* 0x0000000d17187221 */ /* 0x000fe20000000000 */
[----:B------:R-:W-:Y:S01]  /*0940*/  FADD R25, R25, R14 ;  /* 0x0000000e19197221 */ /* 0x000fe20000000000 */
[----:B------:R-:W-:Y:S01]  /*0950*/  IMAD.WIDE R20, R22, 0x4, R16 ;  /* 0x0000000416147825 */ /* 0x000fe200078e0210 */
[----:B------:R-:W-:-:S03]  /*0960*/  SEL R31, R31, RZ, !P0 ;  /* 0x000000ff1f1f7207 */ /* 0x000fc60004000000 */
[----:B------:R-:W-:Y:S01]  /*0970*/  FADD R26, R26, R15 ;  /* 0x0000000f1a1a7221 */ /* 0x000fe20000000000 */
[C---:B------:R-:W-:Y:S01]  /*0980*/  IADD3 R23, PT, PT, R31.reuse, 0x4, RZ ;  /* 0x000000041f177810 */ /* 0x040fe20007ffe0ff */
[----:B------:R-:W-:Y:S01]  /*0990*/  IMAD.WIDE R30, R31, 0x4, R16 ;  /* 0x000000041f1e7825 */ /* 0x000fe200078e0210 */
[----:B------:R-:W2:Y:S02]  /*09a0*/  @P1 LDG.E.128.STRONG.GPU R12, desc[UR6][R20.64] ;  /* 0x00000006140c1981 */ /* 0x000ea4000c1efd00 */
[----:B------:R-:W-:-:S04]  /*09b0*/  ISETP.GE.AND P0, PT, R23, R2, PT ;  /* 0x000000021700720c */ /* 0x000fc80003f06270 */
[----:B------:R-:W-:-:S05]  /*09c0*/  SEL R23, R23, RZ, !P0 ;  /* 0x000000ff17177207 */ /* 0x000fca0004000000 */
[----:B-1----:R-:W-:-:S04]  /*09d0*/  IMAD.WIDE R28, R23, 0x4, R16 ;  /* 0x00000004171c7825 */ /* 0x002fc800078e0210 */
[----:B---3--:R-:W-:Y:S01]  /*09e0*/  FADD R22, R24, R5 ;  /* 0x0000000518167221 */ /* 0x008fe20000000000 */
[----:B------:R-:W-:Y:S01]  /*09f0*/  FADD R5, R25, R6 ;  /* 0x0000000619057221 */ /* 0x000fe20000000000 */
[----:B------:R-:W-:Y:S01]  /*0a00*/  FADD R27, R27, R4 ;  /* 0x000000041b1b7221 */ /* 0x000fe20000000000 */
[----:B------:R-:W-:Y:S02]  /*0a10*/  FADD R26, R26, R7 ;  /* 0x000000071a1a7221 */ /* 0x000fe40000000000 */
[----:B----4-:R-:W-:Y:S02]  /*0a20*/  FADD R24, R5, R10 ;  /* 0x0000000a05187221 */ /* 0x010fe40000000000 */
[----:B------:R-:W3:Y:S01]  /*0a30*/  @P1 LDG.E.128.STRONG.GPU R4, desc[UR6][R30.64] ;  /* 0x000000061e041981 */ /* 0x000ee2000c1efd00 */
[----:B------:R-:W-:Y:S01]  /*0a40*/  FADD R25, R27, R8 ;  /* 0x000000081b197221 */ /* 0x000fe20000000000 */
[----:B------:R-:W-:Y:S01]  /*0a50*/  FADD R22, R22, R9 ;  /* 0x0000000916167221 */ /* 0x000fe20000000000 */
[----:B------:R-:W-:-:S02]  /*0a60*/  FADD R26, R26, R11 ;  /* 0x0000000b1a1a7221 */ /* 0x000fc40000000000 */
[----:B------:R-:W4:Y:S04]  /*0a70*/  @P1 LDG.E.128.STRONG.GPU R8, desc[UR6][R28.64] ;  /* 0x000000061c081981 */ /* 0x000f28000c1efd00 */
[----:B------:R-:W2:Y:S01]  /*0a80*/  @!P1 LDG.E.128.STRONG.SM R12, desc[UR6][R20.64] ;  /* 0x00000006140c9981 */ /* 0x000ea2000c1ebd00 */
[----:B------:R-:W-:-:S03]  /*0a90*/  IADD3 R23, PT, PT, R23, 0x4, RZ ;  /* 0x0000000417177810 */ /* 0x000fc60007ffe0ff */
[----:B------:R0:W3:Y:S04]  /*0aa0*/  @!P1 LDG.E.128.STRONG.SM R4, desc[UR6][R30.64] ;  /* 0x000000061e049981 */ /* 0x0000e8000c1ebd00 */
[----:B------:R-:W4:Y:S01]  /*0ab0*/  @!P1 LDG.E.128.STRONG.SM R8, desc[UR6][R28.64] ;  /* 0x000000061c089981 */ /* 0x000f22000c1ebd00 */
[----:B------:R-:W-:-:S04]  /*0ac0*/  ISETP.GE.AND P0, PT, R23, R2, PT ;  /* 0x000000021700720c */ /* 0x000fc80003f06270 */
[----:B------:R-:W-:-:S04]  /*0ad0*/  SEL R23, R23, RZ, !P0 ;  /* 0x000000ff17177207 */ /* 0x000fc80004000000 */
[----:B0-----:R-:W-:-:S04]  /*0ae0*/  IADD3 R31, PT, PT, R23, 0x4, RZ ;  /* 0x00000004171f7810 */ /* 0x001fc80007ffe0ff */
[----:B------:R-:W-:Y:S01]  /*0af0*/  ISETP.GE.AND P0, PT, R31, R2, PT ;  /* 0x000000021f00720c */ /* 0x000fe20003f06270 */
[----:B--2---:R-:W-:Y:S01]  /*0b00*/  FADD R25, R25, R12 ;  /* 0x0000000c19197221 */ /* 0x004fe20000000000 */
[----:B------:R-:W-:Y:S02]  /*0b10*/  FADD R22, R22, R13 ;  /* 0x0000000d16167221 */ /* 0x000fe40000000000 */
[----:B------:R-:W-:Y:S01]  /*0b20*/  SEL R31, R31, RZ, !P0 ;  /* 0x000000ff1f1f7207 */ /* 0x000fe20004000000 */
[----:B------:R-:W-:-:S04]  /*0b30*/  IMAD.WIDE R20, R23, 0x4, R16 ;  /* 0x0000000417147825 */ /* 0x000fc800078e0210 */
[----:B------:R-:W-:Y:S01]  /*0b40*/  FADD R27, R24, R14 ;  /* 0x0000000e181b7221 */ /* 0x000fe20000000000 */
[----:B------:R-:W-:Y:S02]  /*0b50*/  FADD R26, R26, R15 ;  /* 0x0000000f1a1a7221 */ /* 0x000fe40000000000 */
[----:B------:R-:W2:Y:S01]  /*0b60*/  @P1 LDG.E.128.STRONG.GPU R12, desc[UR6][R20.64] ;  /* 0x00000006140c1981 */ /* 0x000ea2000c1efd00 */
[----:B---3--:R-:W-:Y:S01]  /*0b70*/  FADD R23, R25, R4 ;  /* 0x0000000419177221 */ /* 0x008fe20000000000 */
[----:B------:R-:W-:Y:S01]  /*0b80*/  FADD R4, R22, R5 ;  /* 0x0000000516047221 */ /* 0x000fe20000000000 */
        /* <DEDUP_REMOVED lines=9> */
[----:B------:R-:W3:Y:S03]  /*0c20*/  @P1 LDG.E.128.STRONG.GPU R4, desc[UR6][R30.64] ;  /* 0x000000061e041981 */ /* 0x000ee6000c1efd00 */
[----:B------:R-:W-:Y:S01]  /*0c30*/  FADD R25, R25, R10 ;  /* 0x0000000a19197221 */ /* 0x000fe20000000000 */
[----:B------:R-:W-:-:S02]  /*0c40*/  FADD R26, R26, R11 ;  /* 0x0000000b1a1a7221 */ /* 0x000fc40000000000 */
[----:B------:R-:W4:Y:S04]  /*0c50*/  @P1 LDG.E.128.STRONG.GPU R8, desc[UR6][R28.64] ;  /* 0x000000061c081981 */ /* 0x000f28000c1efd00 */
[----:B------:R-:W2:Y:S01]  /*0c60*/  @!P1 LDG.E.128.STRONG.SM R12, desc[UR6][R20.64] ;  /* 0x00000006140c9981 */ /* 0x000ea2000c1ebd00 */
[----:B------:R-:W-:-:S04]  /*0c70*/  IADD3 R27, PT, PT, R22, 0x4, RZ ;  /* 0x00000004161b7810 */ /* 0x000fc80007ffe0ff */
[C---:B------:R-:W-:Y:S01]  /*0c80*/  ISETP.GE.AND P0, PT, R27.reuse, R2, PT ;  /* 0x000000021b00720c */ /* 0x040fe20003f06270 */
[----:B------:R0:W3:Y:S04]  /*0c90*/  @!P1 LDG.E.128.STRONG.SM R4, desc[UR6][R30.64] ;  /* 0x000000061e049981 */ /* 0x0000e8000c1ebd00 */
[----:B------:R1:W4:Y:S01]  /*0ca0*/  @!P1 LDG.E.128.STRONG.SM R8, desc[UR6][R28.64] ;  /* 0x000000061c089981 */ /* 0x000322000c1ebd00 */
[----:B------:R-:W-:-:S04]  /*0cb0*/  SEL R22, R27, RZ, !P0 ;  /* 0x000000ff1b167207 */ /* 0x000fc80004000000 */
[----:B0-----:R-:W-:-:S04]  /*0cc0*/  IADD3 R31, PT, PT, R22, 0x4, RZ ;  /* 0x00000004161f7810 */ /* 0x001fc80007ffe0ff */
[----:B------:R-:W-:Y:S01]  /*0cd0*/  ISETP.GE.AND P0, PT, R31, R2, PT ;  /* 0x000000021f00720c */ /* 0x000fe20003f06270 */
[----:B--2---:R-:W-:Y:S01]  /*0ce0*/  FADD R27, R24, R12 ;  /* 0x0000000c181b7221 */ /* 0x004fe20000000000 */
[----:B------:R-:W-:Y:S01]  /*0cf0*/  FADD R24, R23, R13 ;  /* 0x0000000d17187221 */ /* 0x000fe20000000000 */
[----:B------:R-:W-:Y:S01]  /*0d00*/  IMAD.WIDE R20, R22, 0x4, R16 ;  /* 0x0000000416147825 */ /* 0x000fe200078e0210 */
[----:B------:R-:W-:-:S03]  /*0d10*/  SEL R31, R31, RZ, !P0 ;  /* 0x000000ff1f1f7207 */ /* 0x000fc60004000000 */
[----:B------:R-:W-:Y:S01]  /*0d20*/  FADD R25, R25, R14 ;  /* 0x0000000e19197221 */ /* 0x000fe20000000000 */
        /* <DEDUP_REMOVED lines=10> */
[----:B------:R-:W-:Y:S01]  /*0dd0*/  FADD R26, R26, R7 ;  /* 0x000000071a1a7221 */ /* 0x000fe20000000000 */
[----:B----4-:R-:W-:Y:S01]  /*0de0*/  FADD R22, R22, R9 ;  /* 0x0000000916167221 */ /* 0x010fe20000000000 */
[----:B------:R-:W-:Y:S01]  /*0df0*/  FADD R25, R27, R8 ;  /* 0x000000081b197221 */ /* 0x000fe20000000000 */
[----:B------:R-:W-:Y:S01]  /*0e00*/  FADD R24, R5, R10 ;  /* 0x0000000a05187221 */ /* 0x000fe20000000000 */
[----:B------:R-:W-:Y:S01]  /*0e10*/  FADD R26, R26, R11 ;  /* 0x0000000b1a1a7221 */ /* 0x000fe20000000000 */
[----:B------:R-:W3:Y:S04]  /*0e20*/  @P1 LDG.E.128.STRONG.GPU R4, desc[UR6][R28.64] ;  /* 0x000000061c041981 */ /* 0x000ee8000c1efd00 */
[----:B------:R-:W4:Y:S04]  /*0e30*/  @P1 LDG.E.128.STRONG.GPU R8, desc[UR6][R30.64] ;  /* 0x000000061e081981 */ /* 0x000f28000c1efd00 */
[----:B------:R-:W2:Y:S01]  /*0e40*/  @!P1 LDG.E.128.STRONG.SM R12, desc[UR6][R20.64] ;  /* 0x00000006140c9981 */ /* 0x000ea2000c1ebd00 */
[----:B------:R-:W-:-:S04]  /*0e50*/  IADD3 R23, PT, PT, R23, 0x4, RZ ;  /* 0x0000000417177810 */ /* 0x000fc80007ffe0ff */
[C---:B------:R-:W-:Y:S01]  /*0e60*/  ISETP.GE.AND P0, PT, R23.reuse, R2, PT ;  /* 0x000000021700720c */ /* 0x040fe20003f06270 */
[----:B------:R-:W3:Y:S04]  /*0e70*/  @!P1 LDG.E.128.STRONG.SM R4, desc[UR6][R28.64] ;  /* 0x000000061c049981 */ /* 0x000ee8000c1ebd00 */
[----:B------:R0:W4:Y:S01]  /*0e80*/  @!P1 LDG.E.128.STRONG.SM R8, desc[UR6][R30.64] ;  /* 0x000000061e089981 */ /* 0x000122000c1ebd00 */
[----:B------:R-:W-:-:S04]  /*0e90*/  SEL R23, R23, RZ, !P0 ;  /* 0x000000ff17177207 */ /* 0x000fc80004000000 */
[----:B0-----:R-:W-:Y:S01]  /*0ea0*/  IADD3 R31, PT, PT, R23, 0x4, RZ ;  /* 0x00000004171f7810 */ /* 0x001fe20007ffe0ff */
[----:B--2---:R-:W-:-:S03]  /*0eb0*/  FADD R25, R25, R12 ;  /* 0x0000000c19197221 */ /* 0x004fc60000000000 */
[----:B------:R-:W-:Y:S01]  /*0ec0*/  ISETP.GE.AND P0, PT, R31, R2, PT ;  /* 0x000000021f00720c */ /* 0x000fe20003f06270 */
[----:B------:R-:W-:Y:S01]  /*0ed0*/  FADD R22, R22, R13 ;  /* 0x0000000d16167221 */ /* 0x000fe20000000000 */
[----:B------:R-:W-:Y:S02]  /*0ee0*/  IMAD.WIDE R20, R23, 0x4, R16 ;  /* 0x0000000417147825 */ /* 0x000fe400078e0210 */
[----:B------:R-:W-:Y:S02]  /*0ef0*/  SEL R31, R31, RZ, !P0 ;  /* 0x000000ff1f1f7207 */ /* 0x000fe40004000000 */
[----:B------:R-:W-:Y:S01]  /*0f00*/  FADD R27, R24, R14 ;  /* 0x0000000e181b7221 */ /* 0x000fe20000000000 */
[----:B------:R-:W-:Y:S02]  /*0f10*/  FADD R26, R26, R15 ;  /* 0x0000000f1a1a7221 */ /* 0x000fe40000000000 */
[----:B------:R-:W2:Y:S01]  /*0f20*/  @P1 LDG.E.128.STRONG.GPU R12, desc[UR6][R20.64] ;  /* 0x00000006140c1981 */ /* 0x000ea2000c1efd00 */
[----:B----4-:R-:W-:Y:S01]  /*0f30*/  FADD R23, R25, R8 ;  /* 0x0000000819177221 */ /* 0x010fe20000000000 */
[----:B------:R-:W-:Y:S01]  /*0f40*/  FADD R8, R22, R9 ;  /* 0x0000000916087221 */ /* 0x000fe20000000000 */
[C---:B------:R-:W-:Y:S01]  /*0f50*/  IADD3 R9, PT, PT, R31.reuse, 0x4, RZ ;  /* 0x000000041f097810 */ /* 0x040fe20007ffe0ff */
[----:B------:R-:W-:-:S03]  /*0f60*/  IMAD.WIDE R30, R31, 0x4, R16 ;  /* 0x000000041f1e7825 */ /* 0x000fc600078e0210 */
[----:B------:R-:W-:Y:S01]  /*0f70*/  ISETP.GE.AND P0, PT, R9, R2, PT ;  /* 0x000000020900720c */ /* 0x000fe20003f06270 */
[----:B---3--:R-:W-:-:S03]  /*0f80*/  FADD R24, R23, R4 ;  /* 0x0000000417187221 */ /* 0x008fc60000000000 */
        /* <DEDUP_REMOVED lines=10> */
[----:B------:R-:W-:-:S04]  /*1030*/  IADD3 R27, PT, PT, R22, 0x4, RZ ;  /* 0x00000004161b7810 */ /* 0x000fc80007ffe0ff */
[C---:B------:R-:W-:Y:S01]  /*1040*/  ISETP.GE.AND P0, PT, R27.reuse, R2, PT ;  /* 0x000000021b00720c */ /* 0x040fe20003f06270 */
[----:B------:R0:W3:Y:S04]  /*1050*/  @!P1 LDG.E.128.STRONG.SM R8, desc[UR6][R30.64] ;  /* 0x000000061e089981 */ /* 0x0000e8000c1ebd00 */
[----:B------:R1:W4:Y:S01]  /*1060*/  @!P1 LDG.E.128.STRONG.SM R4, desc[UR6][R28.64] ;  /* 0x000000061c049981 */ /* 0x000322000c1ebd00 */
        /* <DEDUP_REMOVED lines=25> */
[----:B------:R0:W2:Y:S01]  /*1200*/  @!P1 LDG.E.128.STRONG.SM R12, desc[UR6][R20.64] ;  /* 0x00000006140c9981 */ /* 0x0000a2000c1ebd00 */
[----:B------:R-:W-:-:S03]  /*1210*/  IADD3 R23, PT, PT, R23, 0x4, RZ ;  /* 0x0000000417177810 */ /* 0x000fc60007ffe0ff */
[----:B------:R1:W3:Y:S04]  /*1220*/  @!P1 LDG.E.128.STRONG.SM R8, desc[UR6][R30.64] ;  /* 0x000000061e089981 */ /* 0x0002e8000c1ebd00 */
[----:B------:R5:W4:Y:S01]  /*1230*/  @!P1 LDG.E.128.STRONG.SM R4, desc[UR6][R28.64] ;  /* 0x000000061c049981 */ /* 0x000b22000c1ebd00 */
[----:B------:R-:W-:-:S04]  /*1240*/  ISETP.GE.AND P0, PT, R23, R2, PT ;  /* 0x000000021700720c */ /* 0x000fc80003f06270 */
[----:B------:R-:W-:-:S05]  /*1250*/  SEL R23, R23, RZ, !P0 ;  /* 0x000000ff17177207 */ /* 0x000fca0004000000 */
[C---:B0-----:R-:W-:Y:S01]  /*1260*/  IMAD.WIDE R20, R23.reuse, 0x4, R16 ;  /* 0x0000000417147825 */ /* 0x041fe200078e0210 */
[----:B------:R-:W-:-:S03]  /*1270*/  IADD3 R23, PT, PT, R23, 0x4, RZ ;  /* 0x0000000417177810 */ /* 0x000fc60007ffe0ff */
[----:B--2---:R-:W-:Y:S01]  /*1280*/  FADD R22, R22, R13 ;  /* 0x0000000d16167221 */ /* 0x004fe20000000000 */
[----:B------:R-:W-:-:S04]  /*1290*/  ISETP.GE.AND P0, PT, R23, R2, PT ;  /* 0x000000021700720c */ /* 0x000fc80003f06270 */
[----:B-1----:R-:W-:Y:S01]  /*12a0*/  SEL R31, R23, RZ, !P0 ;  /* 0x000000ff171f7207 */ /* 0x002fe20004000000 */
[----:B------:R-:W-:Y:S01]  /*12b0*/  FADD R25, R25, R12 ;  /* 0x0000000c19197221 */ /* 0x000fe20000000000 */
[----:B------:R-:W-:Y:S01]  /*12c0*/  FADD R27, R24, R14 ;  /* 0x0000000e181b7221 */ /* 0x000fe20000000000 */
[----:B------:R-:W-:Y:S02]  /*12d0*/  FADD R26, R26, R15 ;  /* 0x0000000f1a1a7221 */ /* 0x000fe40000000000 */
[----:B------:R-:W2:Y:S01]  /*12e0*/  @P1 LDG.E.128.STRONG.GPU R12, desc[UR6][R20.64] ;  /* 0x00000006140c1981 */ /* 0x000ea2000c1efd00 */
[----:B---3--:R-:W-:Y:S01]  /*12f0*/  FADD R22, R22, R9 ;  /* 0x0000000916167221 */ /* 0x008fe20000000000 */
[C---:B------:R-:W-:Y:S01]  /*1300*/  IADD3 R9, PT, PT, R31.reuse, 0x4, RZ ;  /* 0x000000041f097810 */ /* 0x040fe20007ffe0ff */
[----:B------:R-:W-:-:S03]  /*1310*/  IMAD.WIDE R30, R31, 0x4, R16 ;  /* 0x000000041f1e7825 */ /* 0x000fc600078e0210 */
[----:B------:R-:W-:Y:S01]  /*1320*/  ISETP.GE.AND P0, PT, R9, R2, PT ;  /* 0x000000020900720c */ /* 0x000fe20003f06270 */
[----:B------:R-:W-:Y:S01]  /*1330*/  FADD R25, R25, R8 ;  /* 0x0000000819197221 */ /* 0x000fe20000000000 */
[----:B------:R-:W-:Y:S01]  /*1340*/  FADD R27, R27, R10 ;  /* 0x0000000a1b1b7221 */ /* 0x000fe20000000000 */
[----:B-----5:R-:W-:Y:S01]  /*1350*/  FADD R28, R26, R11 ;  /* 0x0000000b1a1c7221 */ /* 0x020fe20000000000 */
[----:B------:R-:W-:Y:S02]  /*1360*/  SEL R24, R9, RZ, !P0 ;  /* 0x000000ff09187207 */ /* 0x000fe40004000000 */
[----:B------:R-:W3:Y:S01]  /*1370*/  @P1 LDG.E.128.STRONG.GPU R8, desc[UR6][R30.64] ;  /* 0x000000061e081981 */ /* 0x000ee2000c1efd00 */
[----:B----4-:R-:W-:Y:S02]  /*1380*/  FADD R26, R22, R5 ;  /* 0x00000005161a7221 */ /* 0x010fe40000000000 */
[----:B------:R-:W-:-:S04]  /*1390*/  IMAD.WIDE R22, R24, 0x4, R16 ;  /* 0x0000000418167825 */ /* 0x000fc800078e0210 */
[----:B------:R-:W-:Y:S01]  /*13a0*/  FADD R25, R25, R4 ;  /* 0x0000000419197221 */ /* 0x000fe20000000000 */
[----:B------:R-:W-:Y:S01]  /*13b0*/  FADD R27, R27, R6 ;  /* 0x000000061b1b7221 */ /* 0x000fe20000000000 */
[----:B------:R-:W-:Y:S02]  /*13c0*/  FADD R28, R28, R7 ;  /* 0x000000071c1c7221 */ /* 0x000fe40000000000 */
[----:B------:R-:W4:Y:S04]  /*13d0*/  @P1 LDG.E.128.STRONG.GPU R4, desc[UR6][R22.64] ;  /* 0x0000000616041981 */ /* 0x000f28000c1efd00 */
[----:B------:R0:W2:Y:S01]  /*13e0*/  @!P1 LDG.E.128.STRONG.SM R12, desc[UR6][R20.64] ;  /* 0x00000006140c9981 */ /* 0x0000a2000c1ebd00 */
[----:B------:R-:W-:-:S03]  /*13f0*/  IADD3 R29, PT, PT, R24, 0x4, RZ ;  /* 0x00000004181d7810 */ /* 0x000fc60007ffe0ff */
[----:B------:R-:W3:Y:S04]  /*1400*/  @!P1 LDG.E.128.STRONG.SM R8, desc[UR6][R30.64] ;  /* 0x000000061e089981 */ /* 0x000ee8000c1ebd00 */
[----:B------:R1:W4:Y:S01]  /*1410*/  @!P1 LDG.E.128.STRONG.SM R4, desc[UR6][R22.64] ;  /* 0x0000000616049981 */ /* 0x000322000c1ebd00 */
[----:B------:R-:W-:-:S04]  /*1420*/  ISETP.GE.AND P0, PT, R29, R2, PT ;  /* 0x000000021d00720c */ /* 0x000fc80003f06270 */
[----:B0-----:R-:W-:-:S04]  /*1430*/  SEL R20, R29, RZ, !P0 ;  /* 0x000000ff1d147207 */ /* 0x001fc80004000000 */
[----:B------:R-:W-:Y:S01]  /*1440*/  IADD3 R21, PT, PT, R20, 0x4, RZ ;  /* 0x0000000414157810 */ /* 0x000fe20007ffe0ff */
[----:B--2---:R-:W-:-:S03]  /*1450*/  FADD R26, R26, R13 ;  /* 0x0000000d1a1a7221 */ /* 0x004fc60000000000 */
[----:B------:R-:W-:Y:S01]  /*1460*/  ISETP.GE.AND P0, PT, R21, R2, PT ;  /* 0x000000021500720c */ /* 0x000fe20003f06270 */
[----:B------:R-:W-:-:S03]  /*1470*/  FADD R25, R25, R12 ;  /* 0x0000000c19197221 */ /* 0x000fc60000000000 */
[----:B------:R-:W-:Y:S01]  /*1480*/  SEL R21, R21, RZ, !P0 ;  /* 0x000000ff15157207 */ /* 0x000fe20004000000 */
[----:B-1----:R-:W-:-:S04]  /*1490*/  IMAD.WIDE R22, R20, 0x4, R16 ;  /* 0x0000000414167825 */ /* 0x002fc800078e0210 */
[----:B------:R-:W-:Y:S01]  /*14a0*/  FADD R27, R27, R14 ;  /* 0x0000000e1b1b7221 */ /* 0x000fe20000000000 */
[----:B------:R-:W-:Y:S02]  /*14b0*/  FADD R28, R28, R15 ;  /* 0x0000000f1c1c7221 */ /* 0x000fe40000000000 */
[----:B------:R-:W2:Y:S01]  /*14c0*/  @P1 LDG.E.128.STRONG.GPU R12, desc[UR6][R22.64] ;  /* 0x00000006160c1981 */ /* 0x000ea2000c1efd00 */
[----:B---3--:R-:W-:Y:S01]  /*14d0*/  FADD R26, R26, R9 ;  /* 0x000000091a1a7221 */ /* 0x008fe20000000000 */
[----:B------:R-:W-:Y:S01]  /*14e0*/  IADD3 R9, PT, PT, R21, 0x4, RZ ;  /* 0x0000000415097810 */ /* 0x000fe20007ffe0ff */
[----:B------:R-:W-:Y:S01]  /*14f0*/  FADD R25, R25, R8 ;  /* 0x0000000819197221 */ /* 0x000fe20000000000 */
[----:B------:R-:W-:Y:S02]  /*1500*/  IMAD.WIDE R20, R21, 0x4, R16 ;  /* 0x0000000415147825 */ /* 0x000fe400078e0210 */
[----:B------:R-:W-:Y:S02]  /*1510*/  ISETP.GE.AND P0, PT, R9, R2, PT ;  /* 0x000000020900720c */ /* 0x000fe40003f06270 */
[----:B------:R-:W-:Y:S01]  /*1520*/  FADD R27, R27, R10 ;  /* 0x0000000a1b1b7221 */ /* 0x000fe20000000000 */
[----:B------:R-:W-:Y:S01]  /*1530*/  FADD R30, R28, R11 ;  /* 0x0000000b1c1e7221 */ /* 0x000fe20000000000 */
[----:B----4-:R-:W-:Y:S01]  /*1540*/  FADD R24, R25, R4 ;  /* 0x0000000419187221 */ /* 0x010fe20000000000 */
[----:B------:R-:W-:-:S02]  /*1550*/  SEL R25, R9, RZ, !P0 ;  /* 0x000000ff09197207 */ /* 0x000fc40004000000 */
[----:B------:R-:W3:Y:S03]  /*1560*/  @P1 LDG.E.128.STRONG.GPU R8, desc[UR6][R20.64] ;  /* 0x0000000614081981 */ /* 0x000ee6000c1efd00 */
[----:B------:R-:W-:-:S04]  /*1570*/  IMAD.WIDE R28, R25, 0x4, R16 ;  /* 0x00000004191c7825 */ /* 0x000fc800078e0210 */
[----:B------:R-:W-:Y:S01]  /*1580*/  FADD R26, R26, R5 ;  /* 0x000000051a1a7221 */ /* 0x000fe20000000000 */
[----:B------:R-:W-:Y:S01]  /*1590*/  FADD R27, R27, R6 ;  /* 0x000000061b1b7221 */ /* 0x000fe20000000000 */
[----:B------:R-:W-:Y:S02]  /*15a0*/  FADD R30, R30, R7 ;  /* 0x000000071e1e7221 */ /* 0x000fe40000000000 */
[----:B------:R-:W4:Y:S04]  /*15b0*/  @P1 LDG.E.128.STRONG.GPU R4, desc[UR6][R28.64] ;  /* 0x000000061c041981 */ /* 0x000f28000c1efd00 */
[----:B------:R-:W2:Y:S04]  /*15c0*/  @!P1 LDG.E.128.STRONG.SM R12, desc[UR6][R22.64] ;  /* 0x00000006160c9981 */ /* 0x000ea8000c1ebd00 */
[----:B------:R-:W3:Y:S04]  /*15d0*/  @!P1 LDG.E.128.STRONG.SM R8, desc[UR6][R20.64] ;  /* 0x0000000614089981 */ /* 0x000ee8000c1ebd00 */
[----:B------:R-:W4:Y:S01]  /*15e0*/  @!P1 LDG.E.128.STRONG.SM R4, desc[UR6][R28.64] ;  /* 0x000000061c049981 */ /* 0x000f22000c1ebd00 */
[----:B------:R-:W-:-:S04]  /*15f0*/  UIADD3 UR4, UPT, UPT, UR4, 0x1, URZ ;  /* 0x0000000104047890 */ /* 0x000fc8000fffe0ff */
[----:B------:R-:W-:Y:S01]  /*1600*/  UISETP.NE.AND UP0, UPT, UR4, URZ, UPT ;  /* 0x000000ff0400728c */ /* 0x000fe2000bf05270 */
[----:B--2---:R-:W-:Y:S01]  /*1610*/  FADD R26, R26, R13 ;  /* 0x0000000d1a1a7221 */ /* 0x004fe20000000000 */
[----:B------:R-:W-:Y:S01]  /*1620*/  FADD R31, R24, R12 ;  /* 0x0000000c181f7221 */ /* 0x000fe20000000000 */
[----:B------:R-:W-:Y:S01]  /*1630*/  FADD R27, R27, R14 ;  /* 0x0000000e1b1b7221 */ /* 0x000fe20000000000 */
[----:B------:R-:W-:Y:S01]  /*1640*/  FADD R30, R30, R15 ;  /* 0x0000000f1e1e7221 */ /* 0x000fe20000000000 */
[----:B---3--:R-:W-:Y:S01]  /*1650*/  FADD R26, R26, R9 ;  /* 0x000000091a1a7221 */ /* 0x008fe20000000000 */
[----:B------:R-:W-:Y:S01]  /*1660*/  IADD3 R9, PT, PT, R25, 0x4, RZ ;  /* 0x0000000419097810 */ /* 0x000fe20007ffe0ff */
[----:B------:R-:W-:Y:S01]  /*1670*/  FADD R31, R31, R8 ;  /* 0x000000081f1f7221 */ /* 0x000fe20000000000 */
[----:B------:R-:W-:Y:S01]  /*1680*/  FADD R27, R27, R10 ;  /* 0x0000000a1b1b7221 */ /* 0x000fe20000000000 */
[----:B------:R-:W-:Y:S01]  /*1690*/  FADD R30, R30, R11 ;  /* 0x0000000b1e1e7221 */ /* 0x000fe20000000000 */
[----:B------:R-:W-:Y:S01]  /*16a0*/  ISETP.GE.AND P0, PT, R9, R2, PT ;  /* 0x000000020900720c */ /* 0x000fe20003f06270 */
[----:B----4-:R-:W-:Y:S01]  /*16b0*/  FADD R21, R31, R4 ;  /* 0x000000041f157221 */ /* 0x010fe20000000000 */
[----:B------:R-:W-:Y:S01]  /*16c0*/  FADD R20, R26, R5 ;  /* 0x000000051a147221 */ /* 0x000fe20000000000 */
[----:B------:R-:W-:Y:S01]  /*16d0*/  FADD R23, R27, R6 ;  /* 0x000000061b177221 */ /* 0x000fe20000000000 */
[----:B------:R-:W-:Y:S01]  /*16e0*/  FADD R22, R30, R7 ;  /* 0x000000071e167221 */ /* 0x000fe20000000000 */
[----:B------:R-:W-:Y:S01]  /*16f0*/  SEL R9, R9, RZ, !P0 ;  /* 0x000000ff09097207 */ /* 0x000fe20004000000 */
[----:B------:R-:W-:Y:S07]  /*1700*/  BRA.U UP0, `(.L_x_46) ;  /* 0xffffffe900f07547 */ /* 0x000fee000b83ffff */
.L_x_45:
        /* <DEDUP_REMOVED lines=14> */
.L_x_47:
        /* <DEDUP_REMOVED lines=9> */
.L_x_71:


//--------------------- .text._Z16micro_ldg_kernelILi16EEvPmPfPKfiii --------------------------
	.section	.text._Z16micro_ldg_kernelILi16EEvPmPfPKfiii,"ax",@progbits
	.align	128
        .global         _Z16micro_ldg_kernelILi16EEvPmPfPKfiii
        .type           _Z16micro_ldg_kernelILi16EEvPmPfPKfiii,@function
        .size           _Z16micro_ldg_kernelILi16EEvPmPfPKfiii,(.L_x_72 - _Z16micro_ldg_kernelILi16EEvPmPfPKfiii)
        .other          _Z16micro_ldg_kernelILi16EEvPmPfPKfiii,@"STO_CUDA_ENTRY STV_DEFAULT"
_Z16micro_ldg_kernelILi16EEvPmPfPKfiii:
.text._Z16micro_ldg_kernelILi16EEvPmPfPKfiii:
        /* <DEDUP_REMOVED lines=49> */
.L_x_49:
        /* <DEDUP_REMOVED lines=40> */
[----:B------:R-:W-:-:S04]  /*0590*/  IADD3 R5, PT, PT, R31, 0x4, RZ ;  /* 0x000000041f057810 */ /* 0x000fc80007ffe0ff */
[----:B------:R-:W-:Y:S01]  /*05a0*/  ISETP.GE.AND P0, PT, R5, R2, PT ;  /* 0x000000020500720c */ /* 0x000fe20003f06270 */
[----:B------:R-:W-:-:S03]  /*05b0*/  IMAD.WIDE R30, R31, 0x4, R16 ;  /* 0x000000041f1e7825 */ /* 0x000fc600078e0210 */
[----:B------:R-:W-:Y:S01]  /*05c0*/  SEL R22, R5, RZ, !P0 ;  /* 0x000000ff05167207 */ /* 0x000fe20004000000 */
[----:B--2---:R-:W-:Y:S01]  /*05d0*/  FADD R24, R23, R8 ;  /* 0x0000000817187221 */ /* 0x004fe20000000000 */
        /* <DEDUP_REMOVED lines=53> */
[----:B----4-:R-:W-:-:S03]  /*0930*/  FADD R22, R22, R9 ;  /* 0x0000000916167221 */ /* 0x010fc60000000000 */
[C---:B------:R-:W-:Y:S01]  /*0940*/  IADD3 R9, PT, PT, R31.reuse, 0x4, RZ ;  /* 0x000000041f097810 */ /* 0x040fe20007ffe0ff */
[----:B------:R-:W-:-:S03]  /*0950*/  IMAD.WIDE R30, R31, 0x4, R16 ;  /* 0x000000041f1e7825 */ /* 0x000fc600078e0210 */
[----:B------:R-:W-:Y:S01]  /*0960*/  ISETP.GE.AND P0, PT, R9, R2, PT ;  /* 0x000000020900720c */ /* 0x000fe20003f06270 */
[----:B------:R-:W-:Y:S01]  /*0970*/  FADD R25, R25, R8 ;  /* 0x0000000819197221 */ /* 0x000fe20000000000 */
[----:B------:R-:W-:Y:S02]  /*0980*/  FADD R27, R27, R10 ;  /* 0x0000000a1b1b7221 */ /* 0x000fe40000000000 */
[----:B------:R-:W-:Y:S01]  /*0990*/  SEL R24, R9, RZ, !P0 ;  /* 0x000000ff09187207 */ /* 0x000fe20004000000 */
[----:B------:R-:W-:Y:S01]  /*09a0*/  FADD R28, R26, R11 ;  /* 0x0000000b1a1c7221 */ /* 0x000fe20000000000 */
[----:B--2---:R-:W-:Y:S01]  /*09b0*/  FADD R26, R22, R5 ;  /* 0x00000005161a7221 */ /* 0x004fe20000000000 */
        /* <DEDUP_REMOVED lines=57> */
.L_x_48:
        /* <DEDUP_REMOVED lines=14> */
.L_x_50:
        /* <DEDUP_REMOVED lines=13> */
.L_x_72:


//--------------------- .text._Z16micro_ldg_kernelILi8EEvPmPfPKfiii --------------------------
	.section	.text._Z16micro_ldg_kernelILi8EEvPmPfPKfiii,"ax",@progbits
	.align	128
        .global         _Z16micro_ldg_kernelILi8EEvPmPfPKfiii
        .type           _Z16micro_ldg_kernelILi8EEvPmPfPKfiii,@function
        .size           _Z16micro_ldg_kernelILi8EEvPmPfPKfiii,(.L_x_73 - _Z16micro_ldg_kernelILi8EEvPmPfPKfiii)
        .other          _Z16micro_ldg_kernelILi8EEvPmPfPKfiii,@"STO_CUDA_ENTRY STV_DEFAULT"
_Z16micro_ldg_kernelILi8EEvPmPfPKfiii:
.text._Z16micro_ldg_kernelILi8EEvPmPfPKfiii:
        /* <DEDUP_REMOVED lines=32> */
[----:B------:R-:W-:-:S04]  /*0200*/  IMAD.HI.U32 R5, R5, R7, R4 ;  /* 0x0000000705057227 */ /* 0x000fc800078e0004 */
[----:B------:R-:W-:Y:S02]  /*0210*/  IMAD.MOV R4, RZ, RZ, -R9 ;  /* 0x000000ffff047224 */ /* 0x000fe400078e0a09 */
        /* <DEDUP_REMOVED lines=9> */
[----:B------:R-:W-:-:S05]  /*02b0*/  @!P0 LOP3.LUT R5, RZ, R2, RZ, 0x33, !PT ;  /* 0x00000002ff058212 */ /* 0x000fca00078e33ff */
[----:B--23--:R-:W-:-:S07]  /*02c0*/  IMAD.MOV.U32 R9, RZ, RZ, R5 ;  /* 0x000000ffff097224 */ /* 0x00cfce00078e0005 */
.L_x_52:
[----:B------:R-:W-:-:S05]  /*02d0*/  IMAD.WIDE R26, R9, 0x4, R16 ;  /* 0x00000004091a7825 */ /* 0x000fca00078e0210 */
[----:B------:R-:W2:Y:S01]  /*02e0*/  @P1 LDG.E.128.STRONG.GPU R4, desc[UR6][R26.64] ;  /* 0x000000061a041981 */ /* 0x000ea2000c1efd00 */
[----:B------:R-:W-:-:S04]  /*02f0*/  IADD3 R9, PT, PT, R9, 0x4, RZ ;  /* 0x0000000409097810 */ /* 0x000fc80007ffe0ff */
[----:B------:R-:W-:-:S04]  /*0300*/  ISETP.GE.AND P0, PT, R9, R2, PT ;  /* 0x000000020900720c */ /* 0x000fc80003f06270 */
[----:B------:R-:W-:-:S05]  /*0310*/  SEL R13, R9, RZ, !P0 ;  /* 0x000000ff090d7207 */ /* 0x000fca0004000000 */
[----:B------:R-:W-:Y:S01]  /*0320*/  IMAD.WIDE R24, R13, 0x4, R16 ;  /* 0x000000040d187825 */ /* 0x000fe200078e0210 */
[----:B------:R0:W2:Y:S01]  /*0330*/  @!P1 LDG.E.128.STRONG.SM R4, desc[UR6][R26.64] ;  /* 0x000000061a049981 */ /* 0x0000a2000c1ebd00 */
[----:B------:R-:W-:-:S13]  /*0340*/  ISETP.NE.AND P1, PT, R3, RZ, PT ;  /* 0x000000ff0300720c */ /* 0x000fda0003f25270 */
[----:B------:R-:W3:Y:S01]  /*0350*/  @P1 LDG.E.128.STRONG.GPU R8, desc[UR6][R24.64] ;  /* 0x0000000618081981 */ /* 0x000ee2000c1efd00 */
[----:B------:R-:W-:-:S04]  /*0360*/  IADD3 R13, PT, PT, R13, 0x4, RZ ;  /* 0x000000040d0d7810 */ /* 0x000fc80007ffe0ff */
[----:B------:R-:W-:-:S04]  /*0370*/  ISETP.GE.AND P0, PT, R13, R2, PT ;  /* 0x000000020d00720c */ /* 0x000fc80003f06270 */
[----:B------:R-:W-:-:S04]  /*0380*/  SEL R29, R13, RZ, !P0 ;  /* 0x000000ff0d1d7207 */ /* 0x000fc80004000000 */
[C---:B0-----:R-:W-:Y:S01]  /*0390*/  IADD3 R27, PT, PT, R29.reuse, 0x4, RZ ;  /* 0x000000041d1b7810 */ /* 0x041fe20007ffe0ff */
[----:B------:R-:W-:-:S03]  /*03a0*/  IMAD.WIDE R30, R29, 0x4, R16 ;  /* 0x000000041d1e7825 */ /* 0x000fc600078e0210 */
[C---:B------:R-:W-:Y:S02]  /*03b0*/  ISETP.GE.AND P0, PT, R27.reuse, R2, PT ;  /* 0x000000021b00720c */ /* 0x040fe40003f06270 */
[----:B------:R-:W4:Y:S04]  /*03c0*/  @P1 LDG.E.128.STRONG.GPU R12, desc[UR6][R30.64] ;  /* 0x000000061e0c1981 */ /* 0x000f28000c1efd00 */
[----:B------:R0:W3:Y:S01]  /*03d0*/  @!P1 LDG.E.128.STRONG.SM R8, desc[UR6][R24.64] ;  /* 0x0000000618089981 */ /* 0x0000e2000c1ebd00 */
[----:B--2---:R-:W-:Y:S01]  /*03e0*/  FADD R29, R4, R21 ;  /* 0x00000015041d7221 */ /* 0x004fe20000000000 */
[----:B------:R-:W-:Y:S01]  /*03f0*/  SEL R21, R27, RZ, !P0 ;  /* 0x000000ff1b157207 */ /* 0x000fe20004000000 */
[----:B------:R-:W-:-:S03]  /*0400*/  FADD R26, R5, R20 ;  /* 0x00000014051a7221 */ /* 0x000fc60000000000 */
[C---:B------:R-:W-:Y:S01]  /*0410*/  IADD3 R5, PT, PT, R21.reuse, 0x4, RZ ;  /* 0x0000000415057810 */ /* 0x040fe20007ffe0ff */
[----:B------:R-:W-:-:S03]  /*0420*/  IMAD.WIDE R20, R21, 0x4, R16 ;  /* 0x0000000415147825 */ /* 0x000fc600078e0210 */
[----:B------:R-:W-:Y:S01]  /*0430*/  ISETP.GE.AND P0, PT, R5, R2, PT ;  /* 0x000000020500720c */ /* 0x000fe20003f06270 */
[----:B------:R-:W-:Y:S01]  /*0440*/  FADD R27, R6, R23 ;  /* 0x00000017061b7221 */ /* 0x000fe20000000000 */
[----:B------:R-:W-:Y:S02]  /*0450*/  FADD R28, R7, R22 ;  /* 0x00000016071c7221 */ /* 0x000fe40000000000 */
[----:B0-----:R-:W-:Y:S02]  /*0460*/  SEL R24, R5, RZ, !P0 ;  /* 0x000000ff05187207 */ /* 0x001fe40004000000 */
[----:B------:R-:W2:Y:S03]  /*0470*/  @P1 LDG.E.128.STRONG.GPU R4, desc[UR6][R20.64] ;  /* 0x0000000614041981 */ /* 0x000ea6000c1efd00 */
[----:B------:R-:W-:Y:S01]  /*0480*/  IMAD.WIDE R22, R24, 0x4, R16 ;  /* 0x0000000418167825 */ /* 0x000fe200078e0210 */
[----:B------:R-:W4:Y:S03]  /*0490*/  @!P1 LDG.E.128.STRONG.SM R12, desc[UR6][R30.64] ;  /* 0x000000061e0c9981 */ /* 0x000f26000c1ebd00 */
[----:B---3--:R-:W-:Y:S01]  /*04a0*/  FADD R25, R29, R8 ;  /* 0x000000081d197221 */ /* 0x008fe20000000000 */
[----:B------:R-:W-:Y:S01]  /*04b0*/  FADD R26, R26, R9 ;  /* 0x000000091a1a7221 */ /* 0x000fe20000000000 */
[----:B------:R-:W-:Y:S01]  /*04c0*/  FADD R27, R27, R10 ;  /* 0x0000000a1b1b7221 */ /* 0x000fe20000000000 */
[----:B------:R-:W-:-:S02]  /*04d0*/  FADD R28, R28, R11 ;  /* 0x0000000b1c1c7221 */ /* 0x000fc40000000000 */
[----:B------:R-:W3:Y:S04]  /*04e0*/  @P1 LDG.E.128.STRONG.GPU R8, desc[UR6][R22.64] ;  /* 0x0000000616081981 */ /* 0x000ee8000c1efd00 */
[----:B------:R0:W2:Y:S01]  /*04f0*/  @!P1 LDG.E.128.STRONG.SM R4, desc[UR6][R20.64] ;  /* 0x0000000614049981 */ /* 0x0000a2000c1ebd00 */
[----:B------:R-:W-:-:S05]  /*0500*/  VIADD R29, R24, 0x4 ;  /* 0x00000004181d7836 */ /* 0x000fca0000000000 */
[----:B------:R-:W-:-:S04]  /*0510*/  ISETP.GE.AND P0, PT, R29, R2, PT ;  /* 0x000000021d00720c */ /* 0x000fc80003f06270 */
[----:B0-----:R-:W-:Y:S01]  /*0520*/  SEL R20, R29, RZ, !P0 ;  /* 0x000000ff1d147207 */ /* 0x001fe20004000000 */
[----:B------:R0:W3:Y:S03]  /*0530*/  @!P1 LDG.E.128.STRONG.SM R8, desc[UR6][R22.64] ;  /* 0x0000000616089981 */ /* 0x0000e6000c1ebd00 */
[----:B------:R-:W-:Y:S01]  /*0540*/  IADD3 R21, PT, PT, R20, 0x4, RZ ;  /* 0x0000000414157810 */ /* 0x000fe20007ffe0ff */
[----:B----4-:R-:W-:-:S03]  /*0550*/  FADD R26, R26, R13 ;  /* 0x0000000d1a1a7221 */ /* 0x010fc60000000000 */
[----:B------:R-:W-:Y:S01]  /*0560*/  ISETP.GE.AND P0, PT, R21, R2, PT ;  /* 0x000000021500720c */ /* 0x000fe20003f06270 */
[----:B------:R-:W-:-:S03]  /*0570*/  FADD R25, R25, R12 ;  /* 0x0000000c19197221 */ /* 0x000fc60000000000 */
[----:B------:R-:W-:Y:S01]  /*0580*/  SEL R21, R21, RZ, !P0 ;  /* 0x000000ff15157207 */ /* 0x000fe20004000000 */
[----:B--2---:R-:W-:-:S03]  /*0590*/  FADD R26, R26, R5 ;  /* 0x000000051a1a7221 */ /* 0x004fc60000000000 */
[----:B------:R-:W-:Y:S01]  /*05a0*/  IADD3 R5, PT, PT, R21, 0x4, RZ ;  /* 0x0000000415057810 */ /* 0x000fe20007ffe0ff */
[----:B------:R-:W-:Y:S01]  /*05b0*/  FADD R25, R25, R4 ;  /* 0x0000000419197221 */ /* 0x000fe20000000000 */
[----:B0-----:R-:W-:Y:S02]  /*05c0*/  IMAD.WIDE R22, R20, 0x4, R16 ;  /* 0x0000000414167825 */ /* 0x001fe400078e0210 */
[----:B------:R-:W-:Y:S02]  /*05d0*/  ISETP.GE.AND P0, PT, R5, R2, PT ;  /* 0x000000020500720c */ /* 0x000fe40003f06270 */
[----:B------:R-:W-:Y:S01]  /*05e0*/  FADD R28, R28, R15 ;  /* 0x0000000f1c1c7221 */ /* 0x000fe20000000000 */
[----:B------:R-:W-:Y:S01]  /*05f0*/  FADD R27, R27, R14 ;  /* 0x0000000e1b1b7221 */ /* 0x000fe20000000000 */
[----:B------:R-:W-:Y:S01]  /*0600*/  IMAD.WIDE R20, R21, 0x4, R16 ;  /* 0x0000000415147825 */ /* 0x000fe200078e0210 */
[----:B------:R-:W2:Y:S03]  /*0610*/  @P1 LDG.E.128.STRONG.GPU R12, desc[UR6][R22.64] ;  /* 0x00000006160c1981 */ /* 0x000ea6000c1efd00 */
[----:B------:R-:W-:Y:S01]  /*0620*/  FADD R30, R28, R7 ;  /* 0x000000071c1e7221 */ /* 0x000fe20000000000 */
[----:B------:R-:W-:Y:S01]  /*0630*/  FADD R27, R27, R6 ;  /* 0x000000061b1b7221 */ /* 0x000fe20000000000 */
[----:B---3--:R-:W-:Y:S01]  /*0640*/  FADD R24, R25, R8 ;  /* 0x0000000819187221 */ /* 0x008fe20000000000 */
        /* <DEDUP_REMOVED lines=10> */
[----:B------:R-:W-:Y:S01]  /*06f0*/  UIADD3 UR4, UPT, UPT, UR4, 0x1, URZ ;  /* 0x0000000104047890 */ /* 0x000fe2000fffe0ff */
[----:B------:R-:W-:-:S03]  /*0700*/  IADD3 R25, PT, PT, R25, 0x4, RZ ;  /* 0x0000000419197810 */ /* 0x000fc60007ffe0ff */
[----:B------:R-:W-:Y:S01]  /*0710*/  UISETP.NE.AND UP0, UPT, UR4, URZ, UPT ;  /* 0x000000ff0400728c */ /* 0x000fe2000bf05270 */
        /* <DEDUP_REMOVED lines=13> */
[----:B------:R-:W-:Y:S01]  /*07f0*/  SEL R9, R25, RZ, !P0 ;  /* 0x000000ff19097207 */ /* 0x000fe20004000000 */
[----:B------:R-:W-:Y:S06]  /*0800*/  BRA.U UP0, `(.L_x_52) ;  /* 0xfffffff900b07547 */ /* 0x000fec000b83ffff */
.L_x_51:
        /* <DEDUP_REMOVED lines=14> */
.L_x_53:
        /* <DEDUP_REMOVED lines=9> */
.L_x_73:


//--------------------- .text._Z16micro_ldg_kernelILi2EEvPmPfPKfiii --------------------------
	.section	.text._Z16micro_ldg_kernelILi2EEvPmPfPKfiii,"ax",@progbits
	.align	128
        .global         _Z16micro_ldg_kernelILi2EEvPmPfPKfiii
        .type           _Z16micro_ldg_kernelILi2EEvPmPfPKfiii,@function
        .size           _Z16micro_ldg_kernelILi2EEvPmPfPKfiii,(.L_x_74 - _Z16micro_ldg_kernelILi2EEvPmPfPKfiii)
        .other          _Z16micro_ldg_kernelILi2EEvPmPfPKfiii,@"STO_CUDA_ENTRY STV_DEFAULT"
_Z16micro_ldg_kernelILi2EEvPmPfPKfiii:
.text._Z16micro_ldg_kernelILi2EEvPmPfPKfiii:
[----:B------:R-:W-:Y:S01]  /*0000*/  LDC R1, c[0x0][0x37c] ;  /* 0x0000df00ff017b82 */ /* 0x000fe20000000800 */
[----:B------:R-:W0:Y:S01]  /*0010*/  S2R R22, SR_TID.X ;  /* 0x0000000000167919 */ /* 0x000e220000002100 */
[----:B------:R-:W1:Y:S06]  /*0020*/  LDCU.64 UR6, c[0x0][0x358] ;  /* 0x00006b00ff0677ac */ /* 0x000e6c0008000a00 */
[----:B------:R-:W-:Y:S01]  /*0030*/  BAR.SYNC.DEFER_BLOCKING 0x0 ;  /* 0x0000000000007b1d */ /* 0x000fe20000010000 */
[----:B------:R-:W-:-:S05]  /*0040*/  CS2R R2, SR_CLOCKLO ;  /* 0x0000000000027805 */ /* 0x000fca0000015000 */
[----:B------:R-:W2:Y:S01]  /*0050*/  LDCU UR4, c[0x0][0x398] ;  /* 0x00007300ff0477ac */ /* 0x000ea20008000800 */
[----:B------:R-:W-:Y:S01]  /*0060*/  CS2R R16, SRZ ;  /* 0x0000000000107805 */ /* 0x000fe2000001ff00 */
[----:B------:R-:W-:Y:S02]  /*0070*/  IMAD.MOV.U32 R13, RZ, RZ, RZ ;  /* 0x000000ffff0d7224 */ /* 0x000fe400078e00ff */
[----:B------:R-:W-:Y:S01]  /*0080*/  IMAD.MOV.U32 R0, RZ, RZ, RZ ;  /* 0x000000ffff007224 */ /* 0x000fe200078e00ff */
[----:B--2---:R-:W-:-:S09]  /*0090*/  UISETP.GE.AND UP0, UPT, UR4, 0x1, UPT ;  /* 0x000000010400788c */ /* 0x004fd2000bf06270 */
[----:B01----:R-:W-:Y:S05]  /*00a0*/  BRA.U !UP0, `(.L_x_54) ;  /* 0x0000000108f07547 */ /* 0x003fea000b800000 */
[----:B------:R-:W0:Y:S01]  /*00b0*/  LDC R12, c[0x0][0x39c] ;  /* 0x0000e700ff0c7b82 */ /* 0x000e220000000800 */
[----:B------:R-:W-:Y:S01]  /*00c0*/  SHF.L.U32 R0, R22, 0x2, RZ ;  /* 0x0000000216007819 */ /* 0x000fe200000006ff */
[----:B------:R-:W1:Y:S01]  /*00d0*/  LDCU UR5, c[0x0][0x3a0] ;  /* 0x00007400ff0577ac */ /* 0x000e620008000800 */
[----:B------:R-:W-:Y:S02]  /*00e0*/  MOV R13, RZ ;  /* 0x000000ff000d7202 */ /* 0x000fe40000000f00 */
[----:B------:R-:W-:Y:S02]  /*00f0*/  CS2R R16, SRZ ;  /* 0x0000000000107805 */ /* 0x000fe4000001ff00 */
[----:B------:R-:W-:Y:S01]  /*0100*/  LOP3.LUT R0, R0, 0x7c, RZ, 0xc0, !PT ;  /* 0x0000007c00007812 */ /* 0x000fe200078ec0ff */
[----:B------:R-:W-:Y:S01]  /*0110*/  UIADD3 UR4, UPT, UPT, -UR4, URZ, URZ ;  /* 0x000000ff04047290 */ /* 0x000fe2000fffe1ff */
[----:B------:R-:W2:Y:S02]  /*0120*/  LDC R23, c[0x0][0x3a0] ;  /* 0x0000e800ff177b82 */ /* 0x000ea40000000800 */
[----:B------:R-:W-:-:S02]  /*0130*/  IABS R10, R0 ;  /* 0x00000000000a7213 */ /* 0x000fc40000000000 */
[----:B------:R-:W-:Y:S01]  /*0140*/  ISETP.GE.AND P2, PT, R0, RZ, PT ;  /* 0x000000ff0000720c */ /* 0x000fe20003f46270 */
[----:B------:R-:W-:-:S03]  /*0150*/  IMAD.MOV.U32 R0, RZ, RZ, RZ ;  /* 0x000000ffff007224 */ /* 0x000fc600078e00ff */
[----:B------:R-:W3:Y:S01]  /*0160*/  LDC.64 R14, c[0x0][0x390] ;  /* 0x0000e400ff0e7b82 */ /* 0x000ee20000000a00 */
[----:B-1----:R-:W-:Y:S01]  /*0170*/  UISETP.NE.AND UP0, UPT, UR5, URZ, UPT ;  /* 0x000000ff0500728c */ /* 0x002fe2000bf05270 */
[----:B0-----:R-:W-:-:S04]  /*0180*/  IADD3 R12, PT, PT, R12, -0x4, RZ ;  /* 0xfffffffc0c0c7810 */ /* 0x001fc80007ffe0ff */
[-C--:B------:R-:W-:Y:S02]  /*0190*/  IABS R8, R12.reuse ;  /* 0x0000000c00087213 */ /* 0x080fe40000000000 */
[----:B------:R-:W-:Y:S02]  /*01a0*/  IABS R9, R12 ;  /* 0x0000000c00097213 */ /* 0x000fe40000000000 */
[----:B------:R-:W0:Y:S08]  /*01b0*/  I2F.RP R6, R8 ;  /* 0x0000000800067306 */ /* 0x000e300000209400 */
[----:B0-----:R-:W0:Y:S02]  /*01c0*/  MUFU.RCP R6, R6 ;  /* 0x0000000600067308 */ /* 0x001e240000001000 */
[----:B0-----:R-:W-:-:S06]  /*01d0*/  VIADD R4, R6, 0xffffffe ;  /* 0x0ffffffe06047836 */ /* 0x001fcc0000000000 */
[----:B------:R0:W1:Y:S02]  /*01e0*/  F2I.FTZ.U32.TRUNC.NTZ R5, R4 ;  /* 0x0000000400057305 */ /* 0x000064000021f000 */
[----:B0-----:R-:W-:Y:S02]  /*01f0*/  HFMA2 R4, -RZ, RZ, 0, 0 ;  /* 0x00000000ff047431 */ /* 0x001fe400000001ff */
[----:B-1----:R-:W-:-:S04]  /*0200*/  IMAD.MOV R7, RZ, RZ, -R5 ;  /* 0x000000ffff077224 */ /* 0x002fc800078e0a05 */
        /* <DEDUP_REMOVED lines=9> */
[----:B------:R-:W-:Y:S01]  /*02a0*/  @!P1 IMAD.IADD R5, R5, 0x1, -R8 ;  /* 0x0000000105059824 */ /* 0x000fe200078e0a08 */
[----:B------:R-:W-:-:S04]  /*02b0*/  PLOP3.LUT P1, PT, PT, PT, UP0, 0x80, 0x8 ;  /* 0x000000000008781c */ /* 0x000fc80003f2f008 */
[----:B------:R-:W-:Y:S02]  /*02c0*/  @!P2 IADD3 R5, PT, PT, -R5, RZ, RZ ;  /* 0x000000ff0505a210 */ /* 0x000fe40007ffe1ff */
[----:B------:R-:W-:-:S05]  /*02d0*/  @!P0 LOP3.LUT R5, RZ, R12, RZ, 0x33, !PT ;  /* 0x0000000cff058212 */ /* 0x000fca00078e33ff */
[----:B--23--:R-:W-:-:S07]  /*02e0*/  IMAD.MOV.U32 R9, RZ, RZ, R5 ;  /* 0x000000ffff097224 */ /* 0x00cfce00078e0005 */
.L_x_55:
        /* <DEDUP_REMOVED lines=9> */
[----:B------:R-:W-:-:S04]  /*0380*/  UIADD3 UR4, UPT, UPT, UR4, 0x1, URZ ;  /* 0x0000000104047890 */ /* 0x000fc8000fffe0ff */
[----:B------:R-:W-:Y:S01]  /*0390*/  UISETP.NE.AND UP0, UPT, UR4, URZ, UPT ;  /* 0x000000ff0400728c */ /* 0x000fe2000bf05270 */
[----:B------:R-:W3:Y:S01]  /*03a0*/  @!P1 LDG.E.128.STRONG.SM R8, desc[UR6][R18.64] ;  /* 0x0000000612089981 */ /* 0x000ee2000c1ebd00 */
[----:B--2---:R-:W-:Y:S01]  /*03b0*/  FADD R16, R5, R16 ;  /* 0x0000001005107221 */ /* 0x004fe20000000000 */
[----:B------:R-:W-:Y:S02]  /*03c0*/  VIADD R5, R25, 0x4 ;  /* 0x0000000419057836 */ /* 0x000fe40000000000 */
        /* <DEDUP_REMOVED lines=10> */
.L_x_54:
        /* <DEDUP_REMOVED lines=14> */
.L_x_56:
        /* <DEDUP_REMOVED lines=11> */
.L_x_74:


//--------------------- .text._Z16micro_ldg_kernelILi1EEvPmPfPKfiii --------------------------
	.section	.text._Z16micro_ldg_kernelILi1EEvPmPfPKfiii,"ax",@progbits
	.align	128
        .global         _Z16micro_ldg_kernelILi1EEvPmPfPKfiii
        .type           _Z16micro_ldg_kernelILi1EEvPmPfPKfiii,@function
        .size           _Z16micro_ldg_kernelILi1EEvPmPfPKfiii,(.L_x_75 - _Z16micro_ldg_kernelILi1EEvPmPfPKfiii)
        .other          _Z16micro_ldg_kernelILi1EEvPmPfPKfiii,@"STO_CUDA_ENTRY STV_DEFAULT"
_Z16micro_ldg_kernelILi1EEvPmPfPKfiii:
.text._Z16micro_ldg_kernelILi1EEvPmPfPKfiii:
        /* <DEDUP_REMOVED lines=11> */
[----:B------:R-:W-:Y:S01]  /*00b0*/  IMAD.SHL.U32 R4, R16, 0x4, RZ ;  /* 0x0000000410047824 */ /* 0x000fe200078e00ff */
[----:B------:R-:W1:Y:S01]  /*00c0*/  LDCU UR5, c[0x0][0x3a0] ;  /* 0x00007400ff0577ac */ /* 0x000e620008000800 */
[----:B------:R-:W-:-:S03]  /*00d0*/  CS2R R14, SRZ ;  /* 0x00000000000e7805 */ /* 0x000fc6000001ff00 */
[----:B------:R-:W-:Y:S01]  /*00e0*/  LOP3.LUT R6, R4, 0x7c, RZ, 0xc0, !PT ;  /* 0x0000007c04067812 */ /* 0x000fe200078ec0ff */
[----:B------:R-:W-:-:S03]  /*00f0*/  UIADD3 UR4, UPT, UPT, -UR4, URZ, URZ ;  /* 0x000000ff04047290 */ /* 0x000fc6000fffe1ff */
[----:B------:R-:W-:Y:S02]  /*0100*/  IABS R13, R6 ;  /* 0x00000006000d7213 */ /* 0x000fe40000000000 */
[----:B------:R-:W-:Y:S01]  /*0110*/  ISETP.GE.AND P2, PT, R6, RZ, PT ;  /* 0x000000ff0600720c */ /* 0x000fe20003f46270 */
[----:B0-----:R-:W-:-:S05]  /*0120*/  VIADD R0, R0, 0xfffffffc ;  /* 0xfffffffc00007836 */ /* 0x001fca0000000000 */
[----:B------:R-:W-:-:S04]  /*0130*/  IABS R11, R0 ;  /* 0x00000000000b7213 */ /* 0x000fc80000000000 */
[----:B------:R-:W0:Y:S08]  /*0140*/  I2F.RP R7, R11 ;  /* 0x0000000b00077306 */ /* 0x000e300000209400 */
[----:B0-----:R-:W0:Y:S02]  /*0150*/  MUFU.RCP R7, R7 ;  /* 0x0000000700077308 */ /* 0x001e240000001000 */
[----:B0-----:R-:W-:-:S06]  /*0160*/  VIADD R5, R7, 0xffffffe ;  /* 0x0ffffffe07057836 */ /* 0x001fcc0000000000 */
[----:B------:R-:W0:Y:S02]  /*0170*/  F2I.FTZ.U32.TRUNC.NTZ R5, R5 ;  /* 0x0000000500057305 */ /* 0x000e24000021f000 */
[----:B0-----:R-:W-:-:S05]  /*0180*/  IADD3 R8, PT, PT, RZ, -R5, RZ ;  /* 0x80000005ff087210 */ /* 0x001fca0007ffe0ff */
[----:B------:R-:W-:Y:S01]  /*0190*/  IMAD.MOV.U32 R4, RZ, RZ, R8 ;  /* 0x000000ffff047224 */ /* 0x000fe200078e0008 */
[----:B------:R-:W-:-:S03]  /*01a0*/  IABS R8, R0 ;  /* 0x0000000000087213 */ /* 0x000fc60000000000 */
[----:B------:R-:W-:Y:S02]  /*01b0*/  IMAD R9, R4, R11, RZ ;  /* 0x0000000b04097224 */ /* 0x000fe400078e02ff */
[----:B------:R-:W-:-:S04]  /*01c0*/  IMAD.MOV.U32 R4, RZ, RZ, RZ ;  /* 0x000000ffff047224 */ /* 0x000fc800078e00ff */
[----:B------:R-:W-:Y:S01]  /*01d0*/  IMAD.HI.U32 R4, R5, R9, R4 ;  /* 0x0000000905047227 */ /* 0x000fe200078e0004 */
[----:B------:R-:W-:Y:S02]  /*01e0*/  IADD3 R5, PT, PT, RZ, -R8, RZ ;  /* 0x80000008ff057210 */ /* 0x000fe40007ffe0ff */
[----:B------:R-:W0:Y:S03]  /*01f0*/  LDC.64 R8, c[0x0][0x390] ;  /* 0x0000e400ff087b82 */ /* 0x000e260000000a00 */
[----:B------:R-:W-:-:S04]  /*0200*/  IMAD.HI.U32 R4, R4, R13, RZ ;  /* 0x0000000d04047227 */ /* 0x000fc800078e00ff */
[----:B------:R-:W-:Y:S01]  /*0210*/  IMAD R4, R4, R5, R13 ;  /* 0x0000000504047224 */ /* 0x000fe200078e020d */
[----:B------:R-:W-:-:S04]  /*0220*/  CS2R R12, SRZ ;  /* 0x00000000000c7805 */ /* 0x000fc8000001ff00 */
[----:B------:R-:W-:-:S13]  /*0230*/  ISETP.GT.U32.AND P0, PT, R11, R4, PT ;  /* 0x000000040b00720c */ /* 0x000fda0003f04070 */
[----:B------:R-:W-:Y:S01]  /*0240*/  @!P0 IMAD.IADD R4, R4, 0x1, -R11 ;  /* 0x0000000104048824 */ /* 0x000fe200078e0a0b */
[----:B------:R-:W-:-:S04]  /*0250*/  ISETP.NE.AND P0, PT, R0, RZ, PT ;  /* 0x000000ff0000720c */ /* 0x000fc80003f05270 */
[----:B------:R-:W-:-:S13]  /*0260*/  ISETP.GT.U32.AND P1, PT, R11, R4, PT ;  /* 0x000000040b00720c */ /* 0x000fda0003f24070 */
[----:B------:R-:W-:Y:S01]  /*0270*/  @!P1 IMAD.IADD R4, R4, 0x1, -R11 ;  /* 0x0000000104049824 */ /* 0x000fe200078e0a0b */
[----:B-1----:R-:W-:-:S04]  /*0280*/  ISETP.NE.AND P1, PT, RZ, UR5, PT ;  /* 0x00000005ff007c0c */ /* 0x002fc8000bf25270 */
[----:B------:R-:W-:Y:S02]  /*0290*/  @!P2 IADD3 R4, PT, PT, -R4, RZ, RZ ;  /* 0x000000ff0404a210 */ /* 0x000fe40007ffe1ff */
[----:B------:R-:W-:-:S05]  /*02a0*/  @!P0 LOP3.LUT R4, RZ, R0, RZ, 0x33, !PT ;  /* 0x00000000ff048212 */ /* 0x000fca00078e33ff */
[----:B0-----:R-:W-:-:S07]  /*02b0*/  IMAD.MOV.U32 R17, RZ, RZ, R4 ;  /* 0x000000ffff117224 */ /* 0x001fce00078e0004 */
.L_x_58:
[----:B------:R-:W-:-:S05]  /*02c0*/  IMAD.WIDE R10, R17, 0x4, R8 ;  /* 0x00000004110a7825 */ /* 0x000fca00078e0208 */
[----:B------:R-:W2:Y:S01]  /*02d0*/  @P1 LDG.E.128.STRONG.GPU R4, desc[UR6][R10.64] ;  /* 0x000000060a041981 */ /* 0x000ea2000c1efd00 */
[----:B------:R-:W-:Y:S01]  /*02e0*/  UIADD3 UR4, UPT, UPT, UR4, 0x1, URZ ;  /* 0x0000000104047890 */ /* 0x000fe2000fffe0ff */
[----:B------:R-:W-:-:S03]  /*02f0*/  VIADD R17, R17, 0x4 ;  /* 0x0000000411117836 */ /* 0x000fc60000000000 */
[----:B------:R-:W-:Y:S01]  /*0300*/  UISETP.NE.AND UP0, UPT, UR4, URZ, UPT ;  /* 0x000000ff0400728c */ /* 0x000fe2000bf05270 */
[----:B------:R-:W2:Y:S01]  /*0310*/  @!P1 LDG.E.128.STRONG.SM R4, desc[UR6][R10.64] ;  /* 0x000000060a049981 */ /* 0x000ea2000c1ebd00 */
[----:B------:R-:W-:-:S04]  /*0320*/  ISETP.GE.AND P0, PT, R17, R0, PT ;  /* 0x000000001100720c */ /* 0x000fc80003f06270 */
[----:B------:R-:W-:Y:S01]  /*0330*/  SEL R17, R17, RZ, !P0 ;  /* 0x000000ff11117207 */ /* 0x000fe20004000000 */
[----:B--2---:R-:W-:Y:S01]  /*0340*/  FADD R13, R4, R13 ;  /* 0x0000000d040d7221 */ /* 0x004fe20000000000 */
[----:B------:R-:W-:Y:S01]  /*0350*/  FADD R12, R5, R12 ;  /* 0x0000000c050c7221 */ /* 0x000fe20000000000 */
[----:B------:R-:W-:Y:S01]  /*0360*/  FADD R15, R6, R15 ;  /* 0x0000000f060f7221 */ /* 0x000fe20000000000 */
[----:B------:R-:W-:Y:S01]  /*0370*/  FADD R14, R7, R14 ;  /* 0x0000000e070e7221 */ /* 0x000fe20000000000 */
[----:B------:R-:W-:Y:S06]  /*0380*/  BRA.U UP0, `(.L_x_58) ;  /* 0xfffffffd00cc7547 */ /* 0x000fec000b83ffff */
.L_x_57:
        /* <DEDUP_REMOVED lines=14> */
.L_x_59:
        /* <DEDUP_REMOVED lines=9> */
.L_x_75:


//--------------------- .text._Z16micro_ldg_kernelILi4EEvPmPfPKfiii --------------------------
	.section	.text._Z16micro_ldg_kernelILi4EEvPmPfPKfiii,"ax",@progbits
	.align	128
        .global         _Z16micro_ldg_kernelILi4EEvPmPfPKfiii
        .type           _Z16micro_ldg_kernelILi4EEvPmPfPKfiii,@function
        .size           _Z16micro_ldg_kernelILi4EEvPmPfPKfiii,(.L_x_76 - _Z16micro_ldg_kernelILi4EEvPmPfPKfiii)
        .other          _Z16micro_ldg_kernelILi4EEvPmPfPKfiii,@"STO_CUDA_ENTRY STV_DEFAULT"
_Z16micro_ldg_kernelILi4EEvPmPfPKfiii:
.text._Z16micro_ldg_kernelILi4EEvPmPfPKfiii:
[----:B------:R-:W-:Y:S01]  /*0000*/  LDC R1, c[0x0][0x37c] ;  /* 0x0000df00ff017b82 */ /* 0x000fe20000000800 */
[----:B------:R-:W0:Y:S01]  /*0010*/  S2R R22, SR_TID.X ;  /* 0x0000000000167919 */ /* 0x000e220000002100 */
[----:B------:R-:W1:Y:S06]  /*0020*/  LDCU.64 UR6, c[0x0][0x358] ;  /* 0x00006b00ff0677ac */ /* 0x000e6c0008000a00 */
[----:B------:R-:W-:Y:S01]  /*0030*/  BAR.SYNC.DEFER_BLOCKING 0x0 ;  /* 0x0000000000007b1d */ /* 0x000fe20000010000 */
[----:B------:R-:W-:-:S05]  /*0040*/  CS2R R2, SR_CLOCKLO ;  /* 0x0000000000027805 */ /* 0x000fca0000015000 */
[----:B------:R-:W2:Y:S01]  /*0050*/  LDCU UR4, c[0x0][0x398] ;  /* 0x00007300ff0477ac */ /* 0x000ea20008000800 */
[----:B------:R-:W-:Y:S01]  /*0060*/  HFMA2 R23, -RZ, RZ, 0, 0 ;  /* 0x00000000ff177431 */ /* 0x000fe200000001ff */
[----:B------:R-:W-:Y:S01]  /*0070*/  CS2R R26, SRZ ;  /* 0x00000000001a7805 */ /* 0x000fe2000001ff00 */
[----:B------:R-:W-:Y:S01]  /*0080*/  IMAD.MOV.U32 R21, RZ, RZ, RZ ;  /* 0x000000ffff157224 */ /* 0x000fe200078e00ff */
[----:B--2---:R-:W-:-:S09]  /*0090*/  UISETP.GE.AND UP0, UPT, UR4, 0x1, UPT ;  /* 0x000000010400788c */ /* 0x004fd2000bf06270 */
[----:B01----:R-:W-:Y:S05]  /*00a0*/  BRA.U !UP0, `(.L_x_60) ;  /* 0x0000000508407547 */ /* 0x003fea000b800000 */
[----:B------:R-:W0:Y:S01]  /*00b0*/  LDC R0, c[0x0][0x39c] ;  /* 0x0000e700ff007b82 */ /* 0x000e220000000800 */
[----:B------:R-:W-:Y:S01]  /*00c0*/  SHF.L.U32 R4, R22, 0x2, RZ ;  /* 0x0000000216047819 */ /* 0x000fe200000006ff */
[----:B------:R-:W1:Y:S01]  /*00d0*/  LDCU UR5, c[0x0][0x3a0] ;  /* 0x00007400ff0577ac */ /* 0x000e620008000800 */
[----:B------:R-:W-:Y:S02]  /*00e0*/  CS2R R26, SRZ ;  /* 0x00000000001a7805 */ /* 0x000fe4000001ff00 */
[----:B------:R-:W-:Y:S01]  /*00f0*/  MOV R21, RZ ;  /* 0x000000ff00157202 */ /* 0x000fe20000000f00 */
[----:B------:R-:W-:Y:S01]  /*0100*/  IMAD.MOV.U32 R23, RZ, RZ, RZ ;  /* 0x000000ffff177224 */ /* 0x000fe200078e00ff */
[----:B------:R-:W-:Y:S01]  /*0110*/  LOP3.LUT R6, R4, 0x7c, RZ, 0xc0, !PT ;  /* 0x0000007c04067812 */ /* 0x000fe200078ec0ff */
[----:B------:R-:W-:Y:S01]  /*0120*/  UIADD3 UR4, UPT, UPT, -UR4, URZ, URZ ;  /* 0x000000ff04047290 */ /* 0x000fe2000fffe1ff */
[----:B------:R-:W2:Y:S02]  /*0130*/  LDC R24, c[0x0][0x3a0] ;  /* 0x0000e800ff187b82 */ /* 0x000ea40000000800 */
[----:B------:R-:W-:-:S02]  /*0140*/  IABS R13, R6 ;  /* 0x00000006000d7213 */ /* 0x000fc40000000000 */
[----:B------:R-:W-:-:S04]  /*0150*/  ISETP.GE.AND P2, PT, R6, RZ, PT ;  /* 0x000000ff0600720c */ /* 0x000fc80003f46270 */
[----:B------:R-:W3:Y:S01]  /*0160*/  LDC.64 R16, c[0x0][0x390] ;  /* 0x0000e400ff107b82 */ /* 0x000ee20000000a00 */
[----:B-1----:R-:W-:Y:S01]  /*0170*/  UISETP.NE.AND UP0, UPT, UR5, URZ, UPT ;  /* 0x000000ff0500728c */ /* 0x002fe2000bf05270 */
[----:B0-----:R-:W-:-:S04]  /*0180*/  IADD3 R0, PT, PT, R0, -0x4, RZ ;  /* 0xfffffffc00007810 */ /* 0x001fc80007ffe0ff */
[----:B------:R-:W-:-:S04]  /*0190*/  IABS R9, R0 ;  /* 0x0000000000097213 */ /* 0x000fc80000000000 */
[----:B------:R-:W0:Y:S08]  /*01a0*/  I2F.RP R7, R9 ;  /* 0x0000000900077306 */ /* 0x000e300000209400 */
[----:B0-----:R-:W0:Y:S02]  /*01b0*/  MUFU.RCP R7, R7 ;  /* 0x0000000700077308 */ /* 0x001e240000001000 */
[----:B0-----:R-:W-:-:S06]  /*01c0*/  VIADD R5, R7, 0xffffffe ;  /* 0x0ffffffe07057836 */ /* 0x001fcc0000000000 */
[----:B------:R-:W0:Y:S02]  /*01d0*/  F2I.FTZ.U32.TRUNC.NTZ R5, R5 ;  /* 0x0000000500057305 */ /* 0x000e24000021f000 */
[----:B0-----:R-:W-:-:S05]  /*01e0*/  IMAD.MOV R8, RZ, RZ, -R5 ;  /* 0x000000ffff087224 */ /* 0x001fca00078e0a05 */
[----:B------:R-:W-:Y:S02]  /*01f0*/  MOV R4, R8 ;  /* 0x0000000800047202 */ /* 0x000fe40000000f00 */
[----:B------:R-:W-:-:S03]  /*0200*/  IABS R8, R0 ;  /* 0x0000000000087213 */ /* 0x000fc60000000000 */
[----:B------:R-:W-:Y:S02]  /*0210*/  IMAD R11, R4, R9, RZ ;  /* 0x00000009040b7224 */ /* 0x000fe400078e02ff */
[----:B------:R-:W-:-:S04]  /*0220*/  IMAD.MOV.U32 R4, RZ, RZ, RZ ;  /* 0x000000ffff047224 */ /* 0x000fc800078e00ff */
[----:B------:R-:W-:Y:S01]  /*0230*/  IMAD.HI.U32 R4, R5, R11, R4 ;  /* 0x0000000b05047227 */ /* 0x000fe200078e0004 */
[----:B------:R-:W-:-:S05]  /*0240*/  IADD3 R5, PT, PT, RZ, -R8, RZ ;  /* 0x80000008ff057210 */ /* 0x000fca0007ffe0ff */
[----:B------:R-:W-:-:S04]  /*0250*/  IMAD.HI.U32 R4, R4, R13, RZ ;  /* 0x0000000d04047227 */ /* 0x000fc800078e00ff */
[----:B------:R-:W-:-:S05]  /*0260*/  IMAD R4, R4, R5, R13 ;  /* 0x0000000504047224 */ /* 0x000fca00078e020d */
[----:B------:R-:W-:-:S13]  /*0270*/  ISETP.GT.U32.AND P0, PT, R9, R4, PT ;  /* 0x000000040900720c */ /* 0x000fda0003f04070 */
[----:B------:R-:W-:Y:S01]  /*0280*/  @!P0 IMAD.IADD R4, R4, 0x1, -R9 ;  /* 0x0000000104048824 */ /* 0x000fe200078e0a09 */
[----:B------:R-:W-:-:S04]  /*0290*/  ISETP.NE.AND P0, PT, R0, RZ, PT ;  /* 0x000000ff0000720c */ /* 0x000fc80003f05270 */
[----:B------:R-:W-:-:S13]  /*02a0*/  ISETP.GT.U32.AND P1, PT, R9, R4, PT ;  /* 0x000000040900720c */ /* 0x000fda0003f24070 */
[----:B------:R-:W-:Y:S02]  /*02b0*/  @!P1 IADD3 R4, PT, PT, R4, -R9, RZ ;  /* 0x8000000904049210 */ /* 0x000fe40007ffe0ff */
[----:B------:R-:W-:-:S03]  /*02c0*/  PLOP3.LUT P1, PT, PT, PT, UP0, 0x80, 0x8 ;  /* 0x000000000008781c */ /* 0x000fc60003f2f008 */
[----:B------:R-:W-:Y:S01]  /*02d0*/  @!P2 IMAD.MOV R4, RZ, RZ, -R4 ;  /* 0x000000ffff04a224 */ /* 0x000fe200078e0a04 */
[----:B--23--:R-:W-:-:S09]  /*02e0*/  @!P0 LOP3.LUT R4, RZ, R0, RZ, 0x33, !PT ;  /* 0x00000000ff048212 */ /* 0x00cfd200078e33ff */
.L_x_61:
        /* <DEDUP_REMOVED lines=12> */
[C---:B------:R-:W-:Y:S02]  /*03b0*/  VIADD R25, R11.reuse, 0x4 ;  /* 0x000000040b197836 */ /* 0x040fe40000000000 */
[----:B------:R-:W-:-:S03]  /*03c0*/  IMAD.WIDE R18, R11, 0x4, R16 ;  /* 0x000000040b127825 */ /* 0x000fc600078e0210 */
[C---:B------:R-:W-:Y:S02]  /*03d0*/  ISETP.GE.AND P0, PT, R25.reuse, R0, PT ;  /* 0x000000001900720c */ /* 0x040fe40003f06270 */
[----:B------:R-:W4:Y:S02]  /*03e0*/  @P1 LDG.E.128.STRONG.GPU R8, desc[UR6][R18.64] ;  /* 0x0000000612081981 */ /* 0x000f24000c1efd00 */
[----:B------:R-:W-:Y:S01]  /*03f0*/  SEL R25, R25, RZ, !P0 ;  /* 0x000000ff19197207 */ /* 0x000fe20004000000 */
[----:B--2---:R-:W-:Y:S01]  /*0400*/  FADD R23, R12, R23 ;  /* 0x000000170c177221 */ /* 0x004fe20000000000 */
[----:B------:R-:W-:Y:S01]  /*0410*/  FADD R26, R13, R26 ;  /* 0x0000001a0d1a7221 */ /* 0x000fe20000000000 */
[----:B------:R-:W-:Y:S01]  /*0420*/  FADD R27, R15, R27 ;  /* 0x0000001b0f1b7221 */ /* 0x000fe20000000000 */
[----:B------:R0:W3:Y:S02]  /*0430*/  @!P1 LDG.E.128.STRONG.SM R4, desc[UR6][R28.64] ;  /* 0x000000061c049981 */ /* 0x0000e4000c1ebd00 */
[----:B0-----:R-:W-:Y:S01]  /*0440*/  FADD R29, R14, R21 ;  /* 0x000000150e1d7221 */ /* 0x001fe20000000000 */
[----:B------:R-:W-:-:S05]  /*0450*/  IMAD.WIDE R20, R25, 0x4, R16 ;  /* 0x0000000419147825 */ /* 0x000fca00078e0210 */
[----:B------:R-:W2:Y:S04]  /*0460*/  @P1 LDG.E.128.STRONG.GPU R12, desc[UR6][R20.64] ;  /* 0x00000006140c1981 */ /* 0x000ea8000c1efd00 */
[----:B------:R-:W4:Y:S01]  /*0470*/  @!P1 LDG.E.128.STRONG.SM R8, desc[UR6][R18.64] ;  /* 0x0000000612089981 */ /* 0x000f22000c1ebd00 */
[----:B------:R-:W-:Y:S01]  /*0480*/  UIADD3 UR4, UPT, UPT, UR4, 0x1, URZ ;  /* 0x0000000104047890 */ /* 0x000fe2000fffe0ff */
[----:B------:R-:W-:-:S03]  /*0490*/  IADD3 R25, PT, PT, R25, 0x4, RZ ;  /* 0x0000000419197810 */ /* 0x000fc60007ffe0ff */
[----:B------:R-:W-:Y:S01]  /*04a0*/  UISETP.NE.AND UP0, UPT, UR4, URZ, UPT ;  /* 0x000000ff0400728c */ /* 0x000fe2000bf05270 */
[----:B------:R-:W2:Y:S01]  /*04b0*/  @!P1 LDG.E.128.STRONG.SM R12, desc[UR6][R20.64] ;  /* 0x00000006140c9981 */ /* 0x000ea2000c1ebd00 */
        /* <DEDUP_REMOVED lines=8> */
[----:B------:R-:W-:-:S02]  /*0540*/  ISETP.GE.AND P0, PT, R25, R0, PT ;  /* 0x000000001900720c */ /* 0x000fc40003f06270 */
[----:B--2---:R-:W-:Y:S01]  /*0550*/  FADD R27, R4, R15 ;  /* 0x0000000f041b7221 */ /* 0x004fe20000000000 */
[----:B------:R-:W-:Y:S01]  /*0560*/  FADD R23, R23, R12 ;  /* 0x0000000c17177221 */ /* 0x000fe20000000000 */
[----:B------:R-:W-:Y:S01]  /*0570*/  FADD R26, R26, R13 ;  /* 0x0000000d1a1a7221 */ /* 0x000fe20000000000 */
[----:B------:R-:W-:Y:S01]  /*0580*/  FADD R21, R5, R14 ;  /* 0x0000000e05157221 */ /* 0x000fe20000000000 */
[----:B------:R-:W-:Y:S01]  /*0590*/  SEL R4, R25, RZ, !P0 ;  /* 0x000000ff19047207 */ /* 0x000fe20004000000 */
[----:B------:R-:W-:Y:S06]  /*05a0*/  BRA.U UP0, `(.L_x_61) ;  /* 0xfffffffd00507547 */ /* 0x000fec000b83ffff */
.L_x_60:
        /* <DEDUP_REMOVED lines=14> */
.L_x_62:
        /* <DEDUP_REMOVED lines=15> */
.L_x_76:


//--------------------- .nv.shared._Z16micro_lds_kernelILi64EEvPmPfii --------------------------
	.section	.nv.shared._Z16micro_lds_kernelILi64EEvPmPfii,"aw",@nobits
	.sectionflags	@""
	.align	16
	.zero		1024


//--------------------- .nv.shared.reserved.0     --------------------------
	.section	.nv.shared.reserved.0,"aw",@nobits
	.weak		__nv_reservedSMEM_offset_0_alias
	.size		__nv_reservedSMEM_offset_0_alias, 0, 64
	.other		__nv_reservedSMEM_offset_0_alias,@"STO_CUDA_RESERVED_SHARED STV_DEFAULT"
__nv_reservedSMEM_offset_0_alias:
	.zero		0
	.zero		64


//--------------------- .nv.shared._Z16micro_lds_kernelILi32EEvPmPfii --------------------------
	.section	.nv.shared._Z16micro_lds_kernelILi32EEvPmPfii,"aw",@nobits
	.sectionflags	@""
	.align	16
	.zero		1024


//--------------------- .nv.shared._Z16micro_lds_kernelILi16EEvPmPfii --------------------------
	.section	.nv.shared._Z16micro_lds_kernelILi16EEvPmPfii,"aw",@nobits
	.sectionflags	@""
	.align	16
	.zero		1024


//--------------------- .nv.shared._Z16micro_lds_kernelILi8EEvPmPfii --------------------------
	.section	.nv.shared._Z16micro_lds_kernelILi8EEvPmPfii,"aw",@nobits
	.sectionflags	@""
	.align	16
	.zero		1024


//--------------------- .nv.shared._Z16micro_lds_kernelILi4EEvPmPfii --------------------------
	.section	.nv.shared._Z16micro_lds_kernelILi4EEvPmPfii,"aw",@nobits
	.sectionflags	@""
	.align	16
	.zero		1024


//--------------------- .nv.shared._Z16micro_lds_kernelILi2EEvPmPfii --------------------------
	.section	.nv.shared._Z16micro_lds_kernelILi2EEvPmPfii,"aw",@nobits
	.sectionflags	@""
	.align	16
	.zero		1024


//--------------------- .nv.shared._Z16micro_lds_kernelILi1EEvPmPfii --------------------------
	.section	.nv.shared._Z16micro_lds_kernelILi1EEvPmPfii,"aw",@nobits
	.sectionflags	@""
	.align	16
	.zero		1024


//--------------------- .nv.shared._Z16micro_ldg_kernelILi64EEvPmPfPKfiii --------------------------
	.section	.nv.shared._Z16micro_ldg_kernelILi64EEvPmPfPKfiii,"aw",@nobits
	.sectionflags	@""
	.align	16
	.zero		1024


//--------------------- .nv.shared._Z16micro_ldg_kernelILi32EEvPmPfPKfiii --------------------------
	.section	.nv.shared._Z16micro_ldg_kernelILi32EEvPmPfPKfiii,"aw",@nobits
	.sectionflags	@""
	.align	16
	.zero		1024


//--------------------- .nv.shared._Z16micro_ldg_kernelILi16EEvPmPfPKfiii --------------------------
	.section	.nv.shared._Z16micro_ldg_kernelILi16EEvPmPfPKfiii,"aw",@nobits
	.sectionflags	@""
	.align	16
	.zero		1024


//--------------------- .nv.shared._Z16micro_ldg_kernelILi8EEvPmPfPKfiii --------------------------
	.section	.nv.shared._Z16micro_ldg_kernelILi8EEvPmPfPKfiii,"aw",@nobits
	.sectionflags	@""
	.align	16
	.zero		1024


//--------------------- .nv.shared._Z16micro_ldg_kernelILi2EEvPmPfPKfiii --------------------------
	.section	.nv.shared._Z16micro_ldg_kernelILi2EEvPmPfPKfiii,"aw",@nobits
	.sectionflags	@""
	.align	16
	.zero		1024


//--------------------- .nv.shared._Z16micro_ldg_kernelILi1EEvPmPfPKfiii --------------------------
	.section	.nv.shared._Z16micro_ldg_kernelILi1EEvPmPfPKfiii,"aw",@nobits
	.sectionflags	@""
	.align	16
	.zero		1024


//--------------------- .nv.shared._Z16micro_ldg_kernelILi4EEvPmPfPKfiii --------------------------
	.section	.nv.shared._Z16micro_ldg_kernelILi4EEvPmPfPKfiii,"aw",@nobits
	.sectionflags	@""
	.align	16
	.zero		1024


//--------------------- .nv.constant0._Z16micro_lds_kernelILi64EEvPmPfii --------------------------
	.section	.nv.constant0._Z16micro_lds_kernelILi64EEvPmPfii,"a",@progbits
	.sectionflags	@""
	.align	4
.nv.constant0._Z16micro_lds_kernelILi64EEvPmPfii:
	.zero		920


//--------------------- .nv.constant0._Z16micro_lds_kernelILi32EEvPmPfii --------------------------
	.section	.nv.constant0._Z16micro_lds_kernelILi32EEvPmPfii,"a",@progbits
	.sectionflags	@""
	.align	4
.nv.constant0._Z16micro_lds_kernelILi32EEvPmPfii:
	.zero		920


//--------------------- .nv.constant0._Z16micro_lds_kernelILi16EEvPmPfii --------------------------
	.section	.nv.constant0._Z16micro_lds_kernelILi16EEvPmPfii,"a",@progbits
	.sectionflags	@""
	.align	4
.nv.constant0._Z16micro_lds_kernelILi16EEvPmPfii:
	.zero		920


//--------------------- .nv.constant0._Z16micro_lds_kernelILi8EEvPmPfii --------------------------
	.section	.nv.constant0._Z16micro_lds_kernelILi8EEvPmPfii,"a",@progbits
	.sectionflags	@""
	.align	4
.nv.constant0._Z16micro_lds_kernelILi8EEvPmPfii:
	.zero		920


//--------------------- .nv.constant0._Z16micro_lds_kernelILi4EEvPmPfii --------------------------
	.section	.nv.constant0._Z16micro_lds_kernelILi4EEvPmPfii,"a",@progbits
	.sectionflags	@""
	.align	4
.nv.constant0._Z16micro_lds_kernelILi4EEvPmPfii:
	.zero		920


//--------------------- .nv.constant0._Z16micro_lds_kernelILi2EEvPmPfii --------------------------
	.section	.nv.constant0._Z16micro_lds_kernelILi2EEvPmPfii,"a",@progbits
	.sectionflags	@""
	.align	4
.nv.constant0._Z16micro_lds_kernelILi2EEvPmPfii:
	.zero		920


//--------------------- .nv.constant0._Z16micro_lds_kernelILi1EEvPmPfii --------------------------
	.section	.nv.constant0._Z16micro_lds_kernelILi1EEvPmPfii,"a",@progbits
	.sectionflags	@""
	.align	4
.nv.constant0._Z16micro_lds_kernelILi1EEvPmPfii:
	.zero		920


//--------------------- .nv.constant0._Z16micro_ldg_kernelILi64EEvPmPfPKfiii --------------------------
	.section	.nv.constant0._Z16micro_ldg_kernelILi64EEvPmPfPKfiii,"a",@progbits
	.sectionflags	@""
	.align	4
.nv.constant0._Z16micro_ldg_kernelILi64EEvPmPfPKfiii:
	.zero		932


//--------------------- .nv.constant0._Z16micro_ldg_kernelILi32EEvPmPfPKfiii --------------------------
	.section	.nv.constant0._Z16micro_ldg_kernelILi32EEvPmPfPKfiii,"a",@progbits
	.sectionflags	@""
	.align	4
.nv.constant0._Z16micro_ldg_kernelILi32EEvPmPfPKfiii:
	.zero		932


//--------------------- .nv.constant0._Z16micro_ldg_kernelILi16EEvPmPfPKfiii --------------------------
	.section	.nv.constant0._Z16micro_ldg_kernelILi16EEvPmPfPKfiii,"a",@progbits
	.sectionflags	@""
	.align	4
.nv.constant0._Z16micro_ldg_kernelILi16EEvPmPfPKfiii:
	.zero		932


//--------------------- .nv.constant0._Z16micro_ldg_kernelILi8EEvPmPfPKfiii --------------------------
	.section	.nv.constant0._Z16micro_ldg_kernelILi8EEvPmPfPKfiii,"a",@progbits
	.sectionflags	@""
	.align	4
.nv.constant0._Z16micro_ldg_kernelILi8EEvPmPfPKfiii:
	.zero		932


//--------------------- .nv.constant0._Z16micro_ldg_kernelILi2EEvPmPfPKfiii --------------------------
	.section	.nv.constant0._Z16micro_ldg_kernelILi2EEvPmPfPKfiii,"a",@progbits
	.sectionflags	@""
	.align	4
.nv.constant0._Z16micro_ldg_kernelILi2EEvPmPfPKfiii:
	.zero		932


//--------------------- .nv.constant0._Z16micro_ldg_kernelILi1EEvPmPfPKfiii --------------------------
	.section	.nv.constant0._Z16micro_ldg_kernelILi1EEvPmPfPKfiii,"a",@progbits
	.sectionflags	@""
	.align	4
.nv.constant0._Z16micro_ldg_kernelILi1EEvPmPfPKfiii:
	.zero		932


//--------------------- .nv.constant0._Z16micro_ldg_kernelILi4EEvPmPfPKfiii --------------------------
	.section	.nv.constant0._Z16micro_ldg_kernelILi4EEvPmPfPKfiii,"a",@progbits
	.sectionflags	@""
	.align	4
.nv.constant0._Z16micro_ldg_kernelILi4EEvPmPfPKfiii:
	.zero		932


//--------------------- SYMBOLS --------------------------

	.type		.nv.reservedSmem.offset0,@object
	.size		.nv.reservedSmem.offset0,0x4
	.type		.nv.reservedSmem.cap,@object
	.size		.nv.reservedSmem.cap,0x4
